def matmul_kernel(
    a_ptr,
    b_ptr,
    c_ptr,
    M,
    N,
    K,
    stride_am,
    stride_ak,
    stride_bk,
    stride_bn,
    stride_cm,
    stride_cn,
    BLOCK_M: tl.constexpr,
    BLOCK_N: tl.constexpr,
    BLOCK_K: tl.constexpr,
    GROUP_M: tl.constexpr,
):
    pid = tl.program_id(axis=0)
    num_pid_m = tl.cdiv(M, BLOCK_M)
    num_pid_n = tl.cdiv(N, BLOCK_N)
    num_pid_in_group = GROUP_M * num_pid_n
    group_id = pid // num_pid_in_group
    first_pid_m = group_id * GROUP_M
    group_size_m = min(num_pid_m - first_pid_m, GROUP_M)
    pid_m = first_pid_m + ((pid % num_pid_in_group) % group_size_m)
    pid_n = (pid % num_pid_in_group) // group_size_m

    offs_am = (pid_m * BLOCK_M + tl.arange(0, BLOCK_M)) % M
    offs_bn = (pid_n * BLOCK_N + tl.arange(0, BLOCK_N)) % N
    offs_k = tl.arange(0, BLOCK_K)
    a_ptrs = a_ptr + offs_am[:, None] * stride_am + offs_k[None, :] * stride_ak
    b_ptrs = b_ptr + offs_k[:, None] * stride_bk + offs_bn[None, :] * stride_bn

    acc = tl.zeros((BLOCK_M, BLOCK_N), dtype=tl.float32)
    for kk in range(0, tl.cdiv(K, BLOCK_K)):
        a = tl.load(a_ptrs, mask=offs_k[None, :] < K - kk * BLOCK_K, other=0.0)
        b = tl.load(b_ptrs, mask=offs_k[:, None] < K - kk * BLOCK_K, other=0.0)
        acc = tl.dot(a, b, acc)
        a_ptrs += BLOCK_K * stride_ak
        b_ptrs += BLOCK_K * stride_bk

    c = acc.to(c_ptr.dtype.element_ty)
    offs_cm = pid_m * BLOCK_M + tl.arange(0, BLOCK_M)
    offs_cn = pid_n * BLOCK_N + tl.arange(0, BLOCK_N)
    c_ptrs = c_ptr + offs_cm[:, None] * stride_cm + offs_cn[None, :] * stride_cn
    mask = (offs_cm[:, None] < M) & (offs_cn[None, :] < N)
    tl.store(c_ptrs, c, mask=mask)

# config = {"BLOCK_K": 64, "BLOCK_M": 256, "BLOCK_N": 32, "GROUP_M": 8, "arch": "sm_100", "dtype": "fp16", "num_ctas": 1, "num_stages": 2, "num_warps": 4}
# arch = sm_100


// ===== COMPILED SASS (sm_100a) =====

	.target	sm_100a

	.elftype	@"ET_EXEC"


//--------------------- .note.nv.tkinfo           --------------------------
	.section	.note.nv.tkinfo,"",@"SHT_NOTE"
	.sectionflags	@"SHF_NOTE_NV_TKINFO"
	.tkinfo
        /*0018*/ 	.word	0x00000081
        /*0030*/ 	.string	""
        /*0030*/ 	.string	"ptxas-blackwell"
        /*0030*/ 	.string	"Cuda compilation tools, release 12.9, V12.9.86"
        /*0030*/ 	.string	"Build cuda_12.9.r12.9/compiler.36037853_0"
        /*0030*/ 	.string	"-v  -suppress-debug-info  -lineinfo  -arch sm_100a "



//--------------------- .note.nv.cuver            --------------------------
	.section	.note.nv.cuver,"",@"SHT_NOTE"
	.sectionflags	@"SHF_NOTE_NV_CUVER"
        /*0018*/ 	.short	0x0001
        /*001a*/ 	.short	0x0064
        /*001c*/ 	.short	0x0001
        /*001e*/ 	.short	0x0000
        /*0020*/ 	.short	0x0001
        /*0022*/ 	.short	0x0000


//--------------------- .nv.info                  --------------------------
	.section	.nv.info,"",@"SHT_CUDA_INFO"
	.align	4


	//----- nvinfo : EIATTR_REGCOUNT
	.align		4
        /*0000*/ 	.byte	0x04, 0x2f
        /*0002*/ 	.short	(.L_4 - .L_3)
	.align		4
.L_3:
        /*0004*/ 	.word	index@(matmul_kernel)
        /*0008*/ 	.word	0x00000060


	//----- nvinfo : EIATTR_FRAME_SIZE
	.align		4
.L_4:
        /*000c*/ 	.byte	0x04, 0x11
        /*000e*/ 	.short	(.L_6 - .L_5)
	.align		4
.L_5:
        /*0010*/ 	.word	index@($__internal_2_$__cuda_sm10x_tcgen05_guardrail_trap_unallocated_columns_being_dealloced)
        /*0014*/ 	.word	0x00000b48


	//----- nvinfo : EIATTR_FRAME_SIZE
	.align		4
.L_6:
        /*0018*/ 	.byte	0x04, 0x11
        /*001a*/ 	.short	(.L_8 - .L_7)
	.align		4
.L_7:
        /*001c*/ 	.word	index@($__internal_1_$__cuda_sm10x_tcgen05_guardrail_trap_phase_invalid_during_alloc)
        /*0020*/ 	.word	0x00000b48


	//----- nvinfo : EIATTR_FRAME_SIZE
	.align		4
.L_8:
        /*0024*/ 	.byte	0x04, 0x11
        /*0026*/ 	.short	(.L_10 - .L_9)
	.align		4
.L_9:
        /*0028*/ 	.word	index@($__internal_0_$__cuda_sm10x_tcgen05_guardrail_trap_col_being_dealloced_not_returned_by_alloc)
        /*002c*/ 	.word	0x00000b48


	//----- nvinfo : EIATTR_FRAME_SIZE
	.align		4
.L_10:
        /*0030*/ 	.byte	0x04, 0x11
        /*0032*/ 	.short	(.L_12 - .L_11)
	.align		4
.L_11:
        /*0034*/ 	.word	index@(matmul_kernel)
        /*0038*/ 	.word	0x00000b48


	//----- nvinfo : EIATTR_MIN_STACK_SIZE
	.align		4
.L_12:
        /*003c*/ 	.byte	0x04, 0x12
        /*003e*/ 	.short	(.L_14 - .L_13)
	.align		4
.L_13:
        /*0040*/ 	.word	index@(matmul_kernel)
        /*0044*/ 	.word	0x00000b48
.L_14:


//--------------------- .nv.info.matmul_kernel    --------------------------
	.section	.nv.info.matmul_kernel,"",@"SHT_CUDA_INFO"
	.sectionflags	@""
	.align	4


	//----- nvinfo : EIATTR_CUDA_API_VERSION
	.align		4
        /*0000*/ 	.byte	0x04, 0x37
        /*0002*/ 	.short	(.L_16 - .L_15)
.L_15:
        /*0004*/ 	.word	0x00000081


	//----- nvinfo : EIATTR_KPARAM_INFO
	.align		4
.L_16:
        /*0008*/ 	.byte	0x04, 0x17
        /*000a*/ 	.short	(.L_18 - .L_17)
.L_17:
        /*000c*/ 	.word	0x00000000
        /*0010*/ 	.short	0x000d
        /*0012*/ 	.short	0x0048
        /*0014*/ 	.byte	0x00, 0xf4, 0x21, 0x00


	//----- nvinfo : EIATTR_KPARAM_INFO
	.align		4
.L_18:
        /*0018*/ 	.byte	0x04, 0x17
        /*001a*/ 	.short	(.L_20 - .L_19)
.L_19:
        /*001c*/ 	.word	0x00000000
        /*0020*/ 	.short	0x000c
        /*0022*/ 	.short	0x0040
        /*0024*/ 	.byte	0x00, 0xf4, 0x21, 0x00


	//----- nvinfo : EIATTR_KPARAM_INFO
	.align		4
.L_20:
        /*0028*/ 	.byte	0x04, 0x17
        /*002a*/ 	.short	(.L_22 - .L_21)
.L_21:
        /*002c*/ 	.word	0x00000000
        /*0030*/ 	.short	0x000b
        /*0032*/ 	.short	0x0038
        /*0034*/ 	.byte	0x00, 0xf0, 0x11, 0x00


	//----- nvinfo : EIATTR_KPARAM_INFO
	.align		4
.L_22:
        /*0038*/ 	.byte	0x04, 0x17
        /*003a*/ 	.short	(.L_24 - .L_23)
.L_23:
        /*003c*/ 	.word	0x00000000
        /*0040*/ 	.short	0x000a
        /*0042*/ 	.short	0x0034
        /*0044*/ 	.byte	0x00, 0xf0, 0x11, 0x00


	//----- nvinfo : EIATTR_KPARAM_INFO
	.align		4
.L_24:
        /*0048*/ 	.byte	0x04, 0x17
        /*004a*/ 	.short	(.L_26 - .L_25)
.L_25:
        /*004c*/ 	.word	0x00000000
        /*0050*/ 	.short	0x0009
        /*0052*/ 	.short	0x0030
        /*0054*/ 	.byte	0x00, 0xf0, 0x11, 0x00


	//----- nvinfo : EIATTR_KPARAM_INFO
	.align		4
.L_26:
        /*0058*/ 	.byte	0x04, 0x17
        /*005a*/ 	.short	(.L_28 - .L_27)
.L_27:
        /*005c*/ 	.word	0x00000000
        /*0060*/ 	.short	0x0008
        /*0062*/ 	.short	0x002c
        /*0064*/ 	.byte	0x00, 0xf0, 0x11, 0x00


	//----- nvinfo : EIATTR_KPARAM_INFO
	.align		4
.L_28:
        /*0068*/ 	.byte	0x04, 0x17
        /*006a*/ 	.short	(.L_30 - .L_29)
.L_29:
        /*006c*/ 	.word	0x00000000
        /*0070*/ 	.short	0x0007
        /*0072*/ 	.short	0x0028
        /*0074*/ 	.byte	0x00, 0xf0, 0x11, 0x00


	//----- nvinfo : EIATTR_KPARAM_INFO
	.align		4
.L_30:
        /*0078*/ 	.byte	0x04, 0x17
        /*007a*/ 	.short	(.L_32 - .L_31)
.L_31:
        /*007c*/ 	.word	0x00000000
        /*0080*/ 	.short	0x0006
        /*0082*/ 	.short	0x0024
        /*0084*/ 	.byte	0x00, 0xf0, 0x11, 0x00


	//----- nvinfo : EIATTR_KPARAM_INFO
	.align		4
.L_32:
        /*0088*/ 	.byte	0x04, 0x17
        /*008a*/ 	.short	(.L_34 - .L_33)
.L_33:
        /*008c*/ 	.word	0x00000000
        /*0090*/ 	.short	0x0005
        /*0092*/ 	.short	0x0020
        /*0094*/ 	.byte	0x00, 0xf0, 0x11, 0x00


	//----- nvinfo : EIATTR_KPARAM_INFO
	.align		4
.L_34:
        /*0098*/ 	.byte	0x04, 0x17
        /*009a*/ 	.short	(.L_36 - .L_35)
.L_35:
        /*009c*/ 	.word	0x00000000
        /*00a0*/ 	.short	0x0004
        /*00a2*/ 	.short	0x001c
        /*00a4*/ 	.byte	0x00, 0xf0, 0x11, 0x00


	//----- nvinfo : EIATTR_KPARAM_INFO
	.align		4
.L_36:
        /*00a8*/ 	.byte	0x04, 0x17
        /*00aa*/ 	.short	(.L_38 - .L_37)
.L_37:
        /*00ac*/ 	.word	0x00000000
        /*00b0*/ 	.short	0x0003
        /*00b2*/ 	.short	0x0018
        /*00b4*/ 	.byte	0x00, 0xf0, 0x11, 0x00


	//----- nvinfo : EIATTR_KPARAM_INFO
	.align		4
.L_38:
        /*00b8*/ 	.byte	0x04, 0x17
        /*00ba*/ 	.short	(.L_40 - .L_39)
.L_39:
        /*00bc*/ 	.word	0x00000000
        /*00c0*/ 	.short	0x0002
        /*00c2*/ 	.short	0x0010
        /*00c4*/ 	.byte	0x00, 0xf4, 0x21, 0x00


	//----- nvinfo : EIATTR_KPARAM_INFO
	.align		4
.L_40:
        /*00c8*/ 	.byte	0x04, 0x17
        /*00ca*/ 	.short	(.L_42 - .L_41)
.L_41:
        /*00cc*/ 	.word	0x00000000
        /*00d0*/ 	.short	0x0001
        /*00d2*/ 	.short	0x0008
        /*00d4*/ 	.byte	0x00, 0xf4, 0x21, 0x00


	//----- nvinfo : EIATTR_KPARAM_INFO
	.align		4
.L_42:
        /*00d8*/ 	.byte	0x04, 0x17
        /*00da*/ 	.short	(.L_44 - .L_43)
.L_43:
        /*00dc*/ 	.word	0x00000000
        /*00e0*/ 	.short	0x0000
        /*00e2*/ 	.short	0x0000
        /*00e4*/ 	.byte	0x00, 0xf4, 0x21, 0x00


	//----- nvinfo : EIATTR_AT_ENTRY_FRAGMENTS
	.align		4
.L_44:
        /*00e8*/ 	.byte	0x04, 0x4f
        /*00ea*/ 	.short	(.L_46 - .L_45)


	//   ....[0]....
.L_45:
        /*00ec*/ 	.word	0x00000004


	//----- nvinfo : EIATTR_RESERVED_SMEM_USED
	.align		4
.L_46:
        /*00f0*/ 	.byte	0x01, 0x41
	.zero		2


	//----- nvinfo : EIATTR_SPARSE_MMA_MASK
	.align		4
        /*00f4*/ 	.byte	0x03, 0x50
        /*00f6*/ 	.short	0x0000


	//----- nvinfo : EIATTR_TCGEN05_1CTA_USED
	.align		4
        /*00f8*/ 	.byte	0x01, 0x51
	.zero		2


	//----- nvinfo : EIATTR_MAXREG_COUNT
	.align		4
        /*00fc*/ 	.byte	0x03, 0x1b
        /*00fe*/ 	.short	0x00ff


	//----- nvinfo : EIATTR_NUM_BARRIERS
	.align		4
        /*0100*/ 	.byte	0x02, 0x4c
        /*0102*/ 	.byte	0x01
	.zero		1


	//----- nvinfo : EIATTR_ANNOTATIONS
	.align		4
        /*0104*/ 	.byte	0x04, 0x55
        /*0106*/ 	.short	(.L_48 - .L_47)


	//   ....[0]....
.L_47:
        /*0108*/ 	.word	0x00000001
        /*010c*/ 	.byte	0x60, 0x09, 0x00, 0x00, 0x01, 0x00, 0x00, 0x00, 0xe0, 0x0e, 0x00, 0x00, 0x01, 0x00, 0x00, 0x00
        /* <DEDUP_REMOVED lines=920> */
        /*3a9c*/ 	.byte	0x40, 0x1a, 0x01, 0x00, 0x01, 0x00, 0x00, 0x00, 0x50, 0x1a, 0x01, 0x00


	//----- nvinfo : EIATTR_INT_WARP_WIDE_INSTR_OFFSETS
	.align		4
.L_48:
        /*3aa8*/ 	.byte	0x04, 0x31
        /*3aaa*/ 	.short	(.L_50 - .L_49)


	//   ....[0]....
.L_49:
        /*3aac*/ 	.word	0x00002410


	//   ....[1]....
        /*3ab0*/ 	.word	0x000025f0


	//   ....[2]....
        /*3ab4*/ 	.word	0x00004c10


	//   ....[3]....
        /*3ab8*/ 	.word	0x000132d0


	//   ....[4]....
        /*3abc*/ 	.word	0x00013320


	//----- nvinfo : EIATTR_COOP_GROUP_MASK_REGIDS
	.align		4
.L_50:
        /*3ac0*/ 	.byte	0x04, 0x29
        /*3ac2*/ 	.short	(.L_52 - .L_51)


	//   ....[0]....
.L_51:
        /*3ac4*/ 	.word	0xffffffff


	//   ....[1]....
        /*3ac8*/ 	.word	0xffffffff


	//   ....[2]....
        /*3acc*/ 	.word	0xffffffff


	//   ....[3]....
        /*3ad0*/ 	.word	0xffffffff


	//----- nvinfo : EIATTR_COOP_GROUP_INSTR_OFFSETS
	.align		4
.L_52:
        /*3ad4*/ 	.byte	0x04, 0x28
        /*3ad6*/ 	.short	(.L_54 - .L_53)


	//   ....[0]....
.L_53:
        /*3ad8*/ 	.word	0x00000070


	//   ....[1]....
        /*3adc*/ 	.word	0x00000330


	//   ....[2]....
        /*3ae0*/ 	.word	0x00013160


	//   ....[3]....
        /*3ae4*/ 	.word	0x000133d0


	//----- nvinfo : EIATTR_VRC_CTA_INIT_COUNT
	.align		4
.L_54:
        /*3ae8*/ 	.byte	0x02, 0x4a
        /*3aea*/ 	.byte	0x80
	.zero		1


	//----- nvinfo : EIATTR_MBARRIER_INSTR_OFFSETS
	.align		4
        /*3aec*/ 	.byte	0x04, 0x39
        /*3aee*/ 	.short	(.L_56 - .L_55)


	//   ....[0]....
.L_55:
        /*3af0*/ 	.word	0x00002770
        /*3af4*/ 	.word	0x000000ff
        /*3af8*/ 	.word	0x00000000
        /*3afc*/ 	.short	0x0100
        /*3afe*/ 	.byte	0x0c
	.zero		1


	//   ....[1]....
        /*3b00*/ 	.word	0x00004c50
        /*3b04*/ 	.word	0x000000ff
        /*3b08*/ 	.word	0x00012008
        /*3b0c*/ 	.short	0x0100
        /*3b0e*/ 	.byte	0x0a
	.zero		1


	//   ....[2]....
        /*3b10*/ 	.word	0x00009ab0
        /*3b14*/ 	.word	0x000000ff
        /*3b18*/ 	.word	0x00000000
        /*3b1c*/ 	.short	0x010a
        /*3b1e*/ 	.byte	0x0c
	.zero		1


	//   ....[3]....
        /*3b20*/ 	.word	0x00011a00
        /*3b24*/ 	.word	0x000000ff
        /*3b28*/ 	.word	0x00000000
        /*3b2c*/ 	.short	0x010a
        /*3b2e*/ 	.byte	0x0c
	.zero		1


	//   ....[4]....
        /*3b30*/ 	.word	0x00011a70
        /*3b34*/ 	.word	0x000000ff
        /*3b38*/ 	.word	0x00012000
        /*3b3c*/ 	.short	0x0108
        /*3b3e*/ 	.byte	0x0a
	.zero		1


	//   ....[5]....
        /*3b40*/ 	.word	0x00011aa0
        /*3b44*/ 	.word	0x000000ff
        /*3b48*/ 	.word	0x00012008
        /*3b4c*/ 	.short	0x0108
        /*3b4e*/ 	.byte	0x0a
	.zero		1


	//   ....[6]....
        /*3b50*/ 	.word	0x000133f0
        /*3b54*/ 	.word	0x000000ff
        /*3b58*/ 	.word	0x00000000
        /*3b5c*/ 	.short	0x010a
        /*3b5e*/ 	.byte	0x0c
	.zero		1


	//   ....[7]....
        /*3b60*/ 	.word	0x00013420
        /*3b64*/ 	.word	0x000000ff
        /*3b68*/ 	.word	0x00000000
        /*3b6c*/ 	.short	0x010a
        /*3b6e*/ 	.byte	0x0c
	.zero		1


	//----- nvinfo : EIATTR_NUM_MBARRIERS
	.align		4
.L_56:
        /*3b70*/ 	.byte	0x03, 0x38
        /*3b72*/ 	.short	0x0002


	//----- nvinfo : EIATTR_EXIT_INSTR_OFFSETS
	.align		4
        /*3b74*/ 	.byte	0x04, 0x1c
        /*3b76*/ 	.short	(.L_58 - .L_57)


	//   ....[0]....
.L_57:
        /*3b78*/ 	.word	0x000133e0


	//----- nvinfo : EIATTR_REQNTID
	.align		4
.L_58:
        /*3b7c*/ 	.byte	0x04, 0x10
        /*3b7e*/ 	.short	(.L_60 - .L_59)
.L_59:
        /*3b80*/ 	.word	0x00000080
        /*3b84*/ 	.word	0x00000001
        /*3b88*/ 	.word	0x00000001


	//----- nvinfo : EIATTR_CRS_STACK_SIZE
	.align		4
.L_60:
        /*3b8c*/ 	.byte	0x04, 0x1e
        /*3b8e*/ 	.short	(.L_62 - .L_61)
.L_61:
        /*3b90*/ 	.word	0x00000000


	//----- nvinfo : EIATTR_CBANK_PARAM_SIZE
	.align		4
.L_62:
        /*3b94*/ 	.byte	0x03, 0x19
        /*3b96*/ 	.short	0x0050


	//----- nvinfo : EIATTR_PARAM_CBANK
	.align		4
        /*3b98*/ 	.byte	0x04, 0x0a
        /*3b9a*/ 	.short	(.L_64 - .L_63)
	.align		4
.L_63:
        /*3b9c*/ 	.word	index@(.nv.constant0.matmul_kernel)
        /*3ba0*/ 	.short	0x0380
        /*3ba2*/ 	.short	0x0050


	//----- nvinfo : EIATTR_SW_WAR
	.align		4
.L_64:
        /*3ba4*/ 	.byte	0x04, 0x36
        /*3ba6*/ 	.short	(.L_66 - .L_65)
.L_65:
        /*3ba8*/ 	.word	0x00000008
.L_66:


//--------------------- .nv.compat                --------------------------
	.section	.nv.compat,"",@"SHT_CUDA_COMPAT_INFO"
	.align	4
        /*0000*/ 	.byte	0x02, 0x02, 0x02, 0x00, 0x02, 0x05, 0x05, 0x00, 0x02, 0x03, 0x00, 0x00, 0x02, 0x06, 0x01, 0x00


//--------------------- .nv.callgraph             --------------------------
	.section	.nv.callgraph,"",@"SHT_CUDA_CALLGRAPH"
	.align	4
	.sectionentsize	8
	.align		4
        /*0000*/ 	.word	0x00000000
	.align		4
        /*0004*/ 	.word	0xffffffff
	.align		4
        /*0008*/ 	.word	0x00000000
	.align		4
        /*000c*/ 	.word	0xfffffffe
	.align		4
        /*0010*/ 	.word	0x00000000
	.align		4
        /*0014*/ 	.word	0xfffffffd
	.align		4
        /*0018*/ 	.word	0x00000000
	.align		4
        /*001c*/ 	.word	0xfffffffc


//--------------------- .text.matmul_kernel       --------------------------
	.section	.text.matmul_kernel,"ax",@progbits
	.align	128
        .global         matmul_kernel
        .type           matmul_kernel,@function
        .size           matmul_kernel,(.L_x_20 - matmul_kernel)
        .other          matmul_kernel,@"STO_CUDA_ENTRY STV_DEFAULT"
matmul_kernel:
.text.matmul_kernel:
[----:B------:R-:W0:Y:S01]  /*0000*/  LDC R1, c[0x0][0x37c] ;  /* 0x0000df00ff017b82 */ /* 0x000e220000000800 */
[----:B------:R-:W1:Y:S01]  /*0010*/  S2R R0, SR_TID.X ;  /* 0x0000000000007919 */ /* 0x000e620000002100 */
[----:B0-----:R-:W-:Y:S01]  /*0020*/  VIADD R1, R1, 0xfffff4b8 ;  /* 0xfffff4b801017836 */ /* 0x001fe20000000000 */
[----:B-1----:R-:W-:-:S13]  /*0030*/  ISETP.GE.U32.AND P0, PT, R0, 0x20, PT ;  /* 0x000000200000780c */ /* 0x002fda0003f06070 */
[----:B------:R-:W-:Y:S02]  /*0040*/  VOTEU.ANY UP0, P0 ;  /* 0x0000000000ff7886 */ /* 0x000fe40000000100 */
[----:B------:R-:W-:Y:S05]  /*0050*/  BRA.U UP0, `(.L_x_0) ;  /* 0x0000000100b87547 */ /* 0x000fea000b800000 */
[----:B------:R-:W0:Y:S01]  /*0060*/  S2UR UR6, SR_CgaCtaId ;  /* 0x00000000000679c3 */ /* 0x000e220000008800 */
[----:B------:R-:W-:Y:S01]  /*0070*/  NOP ;  /* 0x0000000000007918 */ /* 0x000fe20000000000 */
[----:B------:R-:W-:Y:S02]  /*0080*/  UMOV UR4, 0x40 ;  /* 0x0000004000047882 */ /* 0x000fe40000000000 */
[----:B0-----:R-:W-:-:S09]  /*0090*/  ULEA UR4, UR6, UR4, 0x18 ;  /* 0x0000000406047291 */ /* 0x001fd2000f8ec0ff */
[----:B------:R-:W0:Y:S01]  /*00a0*/  LDS.U8 R2, [UR4] ;  /* 0x00000004ff027984 */ /* 0x000e220008000000 */
[----:B------:R-:W-:Y:S02]  /*00b0*/  UMOV UR4, 0x400 ;  /* 0x0000040000047882 */ /* 0x000fe40000000000 */
[----:B------:R-:W-:Y:S01]  /*00c0*/  ULEA UR4, UR6, UR4, 0x18 ;  /* 0x0000000406047291 */ /* 0x000fe2000f8ec0ff */
[----:B0-----:R-:W-:-:S13]  /*00d0*/  ISETP.NE.AND P0, PT, R2, RZ, PT ;  /* 0x000000ff0200720c */ /* 0x001fda0003f05270 */
[----:B------:R-:W-:Y:S05]  /*00e0*/  @P0 BRA `(.L_x_1) ;  /* 0x00000000007c0947 */ /* 0x000fea0003800000 */
[----:B------:R-:W-:-:S13]  /*00f0*/  ELECT P0, URZ, PT ;  /* 0x0000000000ff782f */ /* 0x000fda0003800000 */
[----:B------:R-:W-:Y:S05]  /*0100*/  @!P0 BRA `(.L_x_2) ;  /* 0x0000000000848947 */ /* 0x000fea0003800000 */
[----:B------:R-:W-:Y:S01]  /*0110*/  UMOV UR5, 0x2 ;  /* 0x0000000200057882 */ /* 0x000fe20000000000 */
[----:B------:R-:W-:Y:S02]  /*0120*/  IMAD.MOV.U32 R5, RZ, RZ, 0x1 ;  /* 0x00000001ff057424 */ /* 0x000fe400078e00ff */
[----:B------:R-:W-:Y:S02]  /*0130*/  IMAD.MOV.U32 R3, RZ, RZ, 0x3 ;  /* 0x00000003ff037424 */ /* 0x000fe400078e00ff */
[----:B------:R-:W-:Y:S04]  /*0140*/  DEPBAR.LE SB0, 0x36 ;  /* 0x00008d800000791a */ /* 0x000fe80000000000 */
[----:B------:R-:W0:Y:S02]  /*0150*/  UTCATOMSWS.FIND_AND_SET.ALIGN UP1, UR5, UR5 ;  /* 0x00000005000575e3 */ /* 0x000e240008020800 */
[----:B0-----:R-:W-:-:S04]  /*0160*/  PLOP3.LUT P0, PT, PT, PT, UP1, 0x80, 0x8 ;  /* 0x000000000008781c */ /* 0x001fc80003f0f018 */
[----:B------:R-:W-:-:S04]  /*0170*/  SEL R2, RZ, 0xffffffff, !P0 ;  /* 0xffffffffff027807 */ /* 0x000fc80004000000 */
[----:B------:R-:W-:Y:S01]  /*0180*/  ISETP.NE.AND P0, PT, R2, RZ, PT ;  /* 0x000000ff0200720c */ /* 0x000fe20003f05270 */
[----:B------:R-:W-:-:S12]  /*0190*/  IMAD.U32 R2, RZ, RZ, UR5 ;  /* 0x00000005ff027e24 */ /* 0x000fd8000f8e00ff */
[----:B------:R-:W-:Y:S05]  /*01a0*/  @P0 BRA `(.L_x_3) ;  /* 0x0000000000240947 */ /* 0x000fea0003800000 */
.L_x_4:
[----:B------:R-:W-:Y:S05]  /*01b0*/  NANOSLEEP 0x64 ;  /* 0x000000640000795d */ /* 0x000fea0003800000 */
[----:B------:R-:W-:-:S05]  /*01c0*/  UMOV UR5, 0x2 ;  /* 0x0000000200057882 */ /* 0x000fca0000000000 */
[----:B------:R-:W-:Y:S04]  /*01d0*/  DEPBAR.LE SB0, 0x36 ;  /* 0x00008d800000791a */ /* 0x000fe80000000000 */
[----:B------:R-:W0:Y:S02]  /*01e0*/  UTCATOMSWS.FIND_AND_SET.ALIGN UP1, UR5, UR5 ;  /* 0x00000005000575e3 */ /* 0x000e240008020800 */
[----:B0-----:R-:W-:-:S04]  /*01f0*/  PLOP3.LUT P0, PT, PT, PT, UP1, 0x80, 0x8 ;  /* 0x000000000008781c */ /* 0x001fc80003f0f018 */
[----:B------:R-:W-:-:S04]  /*0200*/  SEL R2, RZ, 0xffffffff, !P0 ;  /* 0xffffffffff027807 */ /* 0x000fc80004000000 */
[----:B------:R-:W-:Y:S01]  /*0210*/  ISETP.NE.AND P0, PT, R2, RZ, PT ;  /* 0x000000ff0200720c */ /* 0x000fe20003f05270 */
[----:B------:R-:W-:-:S12]  /*0220*/  IMAD.U32 R2, RZ, RZ, UR5 ;  /* 0x00000005ff027e24 */ /* 0x000fd8000f8e00ff */
[----:B------:R-:W-:Y:S05]  /*0230*/  @!P0 BRA `(.L_x_4) ;  /* 0xfffffffc00dc8947 */ /* 0x000fea000383ffff */
.L_x_3:
[C---:B------:R-:W-:Y:S01]  /*0240*/  VIADD R4, R2.reuse, 0x10 ;  /* 0x0000001002047836 */ /* 0x040fe20000000000 */
[----:B------:R-:W-:Y:S01]  /*0250*/  UMOV UR5, 0x50 ;  /* 0x0000005000057882 */ /* 0x000fe20000000000 */
[----:B------:R-:W-:Y:S01]  /*0260*/  SHF.L.U32 R3, R3, R2, RZ ;  /* 0x0000000203037219 */ /* 0x000fe200000006ff */
[----:B------:R-:W-:Y:S01]  /*0270*/  ULEA UR5, UR6, UR5, 0x18 ;  /* 0x0000000506057291 */ /* 0x000fe2000f8ec0ff */
[----:B------:R-:W-:Y:S01]  /*0280*/  IMAD.SHL.U32 R2, R2, 0x20, RZ ;  /* 0x0000002002027824 */ /* 0x000fe200078e00ff */
[----:B------:R-:W-:-:S04]  /*0290*/  SHF.L.U32 R4, R5, R4, RZ ;  /* 0x0000000405047219 */ /* 0x000fc800000006ff */
[----:B------:R-:W-:-:S05]  /*02a0*/  LOP3.LUT R3, R4, R3, RZ, 0xfc, !PT ;  /* 0x0000000304037212 */ /* 0x000fca00078efcff */
[----:B------:R0:W-:Y:S04]  /*02b0*/  ATOMS.OR RZ, [UR5], R3 ;  /* 0x00000003ffff798c */ /* 0x0001e8000b000005 */
[----:B------:R0:W-:Y:S01]  /*02c0*/  STS [UR4], R2 ;  /* 0x00000002ff007988 */ /* 0x0001e20008000804 */
[----:B------:R-:W-:Y:S05]  /*02d0*/  BRA `(.L_x_2) ;  /* 0x0000000000107947 */ /* 0x000fea0003800000 */
.L_x_1:
[----:B------:R-:W-:-:S05]  /*02e0*/  IMAD.MOV.U32 R2, RZ, RZ, -0x1 ;  /* 0xffffffffff027424 */ /* 0x000fca00078e00ff */
[----:B------:R0:W-:Y:S02]  /*02f0*/  STS [UR4], R2 ;  /* 0x00000002ff007988 */ /* 0x0001e40008000804 */
[----:B0-----:R-:W-:-:S07]  /*0300*/  MOV R2, 0x320 ;  /* 0x0000032000027802 */ /* 0x001fce0000000f00 */
[----:B------:R-:W-:Y:S05]  /*0310*/  CALL.REL.NOINC `($__internal_1_$__cuda_sm10x_tcgen05_guardrail_trap_phase_invalid_during_alloc) ;  /* 0x0000013000587944 */ /* 0x000fea0003c00000 */
.L_x_2:
[----:B------:R-:W-:Y:S05]  /*0320*/  WARPSYNC.ALL ;  /* 0x0000000000007948 */ /* 0x000fea0003800000 */
[----:B------:R-:W-:Y:S01]  /*0330*/  NOP ;  /* 0x0000000000007918 */ /* 0x000fe20000000000 */
.L_x_0:
[----:B0-----:R-:W0:Y:S01]  /*0340*/  LDC.64 R2, c[0x0][0x398] ;  /* 0x0000e600ff027b82 */ /* 0x001e220000000a00 */
[----:B------:R-:W1:Y:S01]  /*0350*/  S2R R9, SR_CTAID.X ;  /* 0x0000000000097919 */ /* 0x000e620000002500 */
[----:B------:R-:W2:Y:S01]  /*0360*/  LDCU.128 UR16, c[0x0][0x380] ;  /* 0x00007000ff1077ac */ /* 0x000ea20008000c00 */
[----:B------:R-:W-:Y:S01]  /*0370*/  LOP3.LUT R52, R0, 0x3f, RZ, 0xc0, !PT ;  /* 0x0000003f00347812 */ /* 0x000fe200078ec0ff */
[----:B------:R-:W-:-:S04]  /*0380*/  UMOV UR10, 0x400 ;  /* 0x00000400000a7882 */ /* 0x000fc80000000000 */
[----:B------:R-:W3:Y:S01]  /*0390*/  LDC.64 R40, c[0x0][0x3a0] ;  /* 0x0000e800ff287b82 */ /* 0x000ee20000000a00 */
[----:B------:R-:W-:-:S07]  /*03a0*/  IMAD.SHL.U32 R52, R52, 0x2, RZ ;  /* 0x0000000234347824 */ /* 0x000fce00078e00ff */
[----:B------:R-:W4:Y:S01]  /*03b0*/  S2UR UR4, SR_CgaCtaId ;  /* 0x00000000000479c3 */ /* 0x000f220000008800 */
[----:B0-----:R-:W-:-:S05]  /*03c0*/  VIADD R4, R3, 0x1f ;  /* 0x0000001f03047836 */ /* 0x001fca0000000000 */
[----:B------:R-:W-:Y:S01]  /*03d0*/  SHF.R.S32.HI R5, RZ, 0x1f, R4 ;  /* 0x0000001fff057819 */ /* 0x000fe20000011404 */
[----:B---3--:R-:W-:-:S03]  /*03e0*/  IMAD.MOV.U32 R54, RZ, RZ, R40 ;  /* 0x000000ffff367224 */ /* 0x008fc600078e0028 */
[----:B------:R-:W-:Y:S02]  /*03f0*/  LEA.HI R5, R5, R4, RZ, 0x5 ;  /* 0x0000000405057211 */ /* 0x000fe400078f28ff */
[----:B-1----:R-:W-:Y:S01]  /*0400*/  IABS R10, R9 ;  /* 0x00000009000a7213 */ /* 0x002fe20000000000 */
[----:B------:R-:W-:Y:S01]  /*0410*/  VIADD R53, R54, 0xffffffd3 ;  /* 0xffffffd336357836 */ /* 0x000fe20000000000 */
[----:B------:R-:W-:Y:S01]  /*0420*/  SHF.R.S32.HI R5, RZ, 0x5, R5 ;  /* 0x00000005ff057819 */ /* 0x000fe20000011405 */
[----:B----4-:R-:W-:Y:S01]  /*0430*/  ULEA UR10, UR4, UR10, 0x18 ;  /* 0x0000000a040a7291 */ /* 0x010fe2000f8ec0ff */
[----:B------:R-:W-:Y:S03]  /*0440*/  BAR.SYNC.DEFER_BLOCKING 0x0 ;  /* 0x0000000000007b1d */ /* 0x000fe60000010000 */
[----:B------:R-:W-:-:S05]  /*0450*/  IMAD.SHL.U32 R6, R5, 0x8, RZ ;  /* 0x0000000805067824 */ /* 0x000fca00078e00ff */
[-C--:B------:R-:W-:Y:S02]  /*0460*/  IABS R11, R6.reuse ;  /* 0x00000006000b7213 */ /* 0x080fe40000000000 */
[----:B------:R-:W-:Y:S02]  /*0470*/  IABS R12, R6 ;  /* 0x00000006000c7213 */ /* 0x000fe40000000000 */
[----:B------:R-:W0:Y:S01]  /*0480*/  I2F.RP R7, R11 ;  /* 0x0000000b00077306 */ /* 0x000e220000209400 */
[----:B------:R-:W1:Y:S07]  /*0490*/  LDS R35, [UR10] ;  /* 0x0000000aff237984 */ /* 0x000e6e0008000800 */
[----:B0-----:R-:W0:Y:S02]  /*04a0*/  MUFU.RCP R7, R7 ;  /* 0x0000000700077308 */ /* 0x001e240000001000 */
[----:B0-----:R-:W-:-:S02]  /*04b0*/  VIADD R4, R7, 0xffffffe ;  /* 0x0ffffffe07047836 */ /* 0x001fc40000000000 */
[----:B------:R-:W-:Y:S01]  /*04c0*/  IMAD.MOV R7, RZ, RZ, -R12 ;  /* 0x000000ffff077224 */ /* 0x000fe200078e0a0c */
[----:B------:R-:W-:-:S03]  /*04d0*/  IABS R12, R3 ;  /* 0x00000003000c7213 */ /* 0x000fc60000000000 */
[----:B------:R0:W3:Y:S02]  /*04e0*/  F2I.FTZ.U32.TRUNC.NTZ R5, R4 ;  /* 0x0000000400057305 */ /* 0x0000e4000021f000 */
[----:B0-----:R-:W-:Y:S02]  /*04f0*/  IMAD.MOV.U32 R4, RZ, RZ, RZ ;  /* 0x000000ffff047224 */ /* 0x001fe400078e00ff */
[----:B---3--:R-:W-:Y:S01]  /*0500*/  IMAD.MOV R8, RZ, RZ, -R5 ;  /* 0x000000ffff087224 */ /* 0x008fe200078e0a05 */
[----:B-1----:R-:W-:-:S03]  /*0510*/  R2UR UR9, R35 ;  /* 0x00000000230972ca */ /* 0x002fc600000e0000 */
[----:B------:R-:W-:Y:S02]  /*0520*/  IMAD R13, R8, R11, RZ ;  /* 0x0000000b080d7224 */ /* 0x000fe400078e02ff */
[----:B------:R-:W-:Y:S02]  /*0530*/  IMAD.MOV.U32 R8, RZ, RZ, R10 ;  /* 0x000000ffff087224 */ /* 0x000fe400078e000a */
[----:B------:R-:W-:-:S06]  /*0540*/  IMAD.HI.U32 R5, R5, R13, R4 ;  /* 0x0000000d05057227 */ /* 0x000fcc00078e0004 */
[----:B------:R-:W-:-:S04]  /*0550*/  IMAD.HI.U32 R5, R5, R8, RZ ;  /* 0x0000000805057227 */ /* 0x000fc800078e00ff */
[----:B------:R-:W-:Y:S01]  /*0560*/  IMAD R4, R5, R7, R8 ;  /* 0x0000000705047224 */ /* 0x000fe200078e0208 */
[----:B------:R-:W-:Y:S04]  /*0570*/  BAR.SYNC.DEFER_BLOCKING 0x0 ;  /* 0x0000000000007b1d */ /* 0x000fe80000010000 */
[----:B------:R-:W-:-:S13]  /*0580*/  ISETP.GT.U32.AND P1, PT, R11, R4, PT ;  /* 0x000000040b00720c */ /* 0x000fda0003f24070 */
[----:B------:R-:W-:Y:S02]  /*0590*/  @!P1 IMAD.IADD R4, R4, 0x1, -R11 ;  /* 0x0000000104049824 */ /* 0x000fe400078e0a0b */
[----:B------:R-:W-:Y:S01]  /*05a0*/  @!P1 VIADD R5, R5, 0x1 ;  /* 0x0000000105059836 */ /* 0x000fe20000000000 */
[----:B------:R-:W-:Y:S02]  /*05b0*/  ISETP.NE.AND P1, PT, R6, RZ, PT ;  /* 0x000000ff0600720c */ /* 0x000fe40003f25270 */
[----:B------:R-:W-:Y:S02]  /*05c0*/  ISETP.GE.U32.AND P0, PT, R4, R11, PT ;  /* 0x0000000b0400720c */ /* 0x000fe40003f06070 */
[----:B------:R-:W-:-:S04]  /*05d0*/  LOP3.LUT R4, R9, R6, RZ, 0x3c, !PT ;  /* 0x0000000609047212 */ /* 0x000fc800078e3cff */
[----:B------:R-:W-:Y:S01]  /*05e0*/  ISETP.GE.AND P2, PT, R4, RZ, PT ;  /* 0x000000ff0400720c */ /* 0x000fe20003f46270 */
[----:B------:R-:W-:-:S06]  /*05f0*/  VIADD R4, R2, 0xff ;  /* 0x000000ff02047836 */ /* 0x000fcc0000000000 */
[----:B------:R-:W-:-:S04]  /*0600*/  @P0 VIADD R5, R5, 0x1 ;  /* 0x0000000105050836 */ /* 0x000fc80000000000 */
[----:B------:R-:W-:Y:S01]  /*0610*/  IMAD.MOV.U32 R7, RZ, RZ, R5 ;  /* 0x000000ffff077224 */ /* 0x000fe200078e0005 */
[----:B------:R-:W-:-:S03]  /*0620*/  SHF.R.S32.HI R5, RZ, 0x1f, R4 ;  /* 0x0000001fff057819 */ /* 0x000fc60000011404 */
[----:B------:R-:W-:Y:S01]  /*0630*/  @!P2 IMAD.MOV R7, RZ, RZ, -R7 ;  /* 0x000000ffff07a224 */ /* 0x000fe200078e0a07 */
[----:B------:R-:W-:Y:S02]  /*0640*/  @!P1 LOP3.LUT R7, RZ, R6, RZ, 0x33, !PT ;  /* 0x00000006ff079212 */ /* 0x000fe400078e33ff */
[----:B------:R-:W-:-:S03]  /*0650*/  LEA.HI R5, R5, R4, RZ, 0x8 ;  /* 0x0000000405057211 */ /* 0x000fc600078f40ff */
[----:B------:R-:W-:Y:S02]  /*0660*/  IMAD.SHL.U32 R17, R7, 0x8, RZ ;  /* 0x0000000807117824 */ /* 0x000fe400078e00ff */
[----:B------:R-:W-:-:S03]  /*0670*/  IMAD.MOV R7, RZ, RZ, -R7 ;  /* 0x000000ffff077224 */ /* 0x000fc600078e0a07 */
[----:B------:R-:W-:Y:S01]  /*0680*/  LEA.HI.SX32 R5, R5, -R17, 0x18 ;  /* 0x8000001105057211 */ /* 0x000fe200078fc2ff */
[----:B------:R-:W-:-:S03]  /*0690*/  IMAD R19, R6, R7, R9 ;  /* 0x0000000706137224 */ /* 0x000fc600078e0209 */
[----:B------:R-:W-:Y:S02]  /*06a0*/  VIMNMX R20, PT, PT, R5, 0x8, PT ;  /* 0x0000000805147848 */ /* 0x000fe40003fe0100 */
[----:B------:R-:W-:Y:S02]  /*06b0*/  IABS R9, R19 ;  /* 0x0000001300097213 */ /* 0x000fe40000000000 */
[----:B------:R-:W-:-:S04]  /*06c0*/  IABS R10, R20 ;  /* 0x00000014000a7213 */ /* 0x000fc80000000000 */
[----:B------:R-:W0:Y:S08]  /*06d0*/  I2F.RP R8, R10 ;  /* 0x0000000a00087306 */ /* 0x000e300000209400 */
[----:B0-----:R-:W0:Y:S02]  /*06e0*/  MUFU.RCP R8, R8 ;  /* 0x0000000800087308 */ /* 0x001e240000001000 */
[----:B0-----:R-:W-:-:S06]  /*06f0*/  VIADD R4, R8, 0xffffffe ;  /* 0x0ffffffe08047836 */ /* 0x001fcc0000000000 */
[----:B------:R0:W1:Y:S02]  /*0700*/  F2I.FTZ.U32.TRUNC.NTZ R5, R4 ;  /* 0x0000000400057305 */ /* 0x000064000021f000 */
[----:B0-----:R-:W-:Y:S02]  /*0710*/  IMAD.MOV.U32 R4, RZ, RZ, RZ ;  /* 0x000000ffff047224 */ /* 0x001fe400078e00ff */
[----:B-1----:R-:W-:-:S04]  /*0720*/  IMAD.MOV R11, RZ, RZ, -R5 ;  /* 0x000000ffff0b7224 */ /* 0x002fc800078e0a05 */
[----:B------:R-:W-:Y:S01]  /*0730*/  IMAD R7, R11, R10, RZ ;  /* 0x0000000a0b077224 */ /* 0x000fe200078e02ff */
[----:B------:R-:W-:-:S03]  /*0740*/  IABS R11, R20 ;  /* 0x00000014000b7213 */ /* 0x000fc60000000000 */
[----:B------:R-:W-:Y:S01]  /*0750*/  IMAD.HI.U32 R6, R5, R7, R4 ;  /* 0x0000000705067227 */ /* 0x000fe200078e0004 */
[----:B------:R-:W-:-:S03]  /*0760*/  IABS R4, R2 ;  /* 0x0000000200047213 */ /* 0x000fc60000000000 */
[----:B------:R-:W-:Y:S02]  /*0770*/  IMAD.MOV.U32 R7, RZ, RZ, R9 ;  /* 0x000000ffff077224 */ /* 0x000fe400078e0009 */
[----:B------:R-:W-:Y:S02]  /*0780*/  IMAD.MOV.U32 R5, RZ, RZ, R12 ;  /* 0x000000ffff057224 */ /* 0x000fe400078e000c */
[----:B------:R-:W-:Y:S02]  /*0790*/  IMAD.MOV R8, RZ, RZ, -R11 ;  /* 0x000000ffff087224 */ /* 0x000fe400078e0a0b */
[----:B------:R-:W-:Y:S01]  /*07a0*/  IMAD.HI.U32 R6, R6, R7, RZ ;  /* 0x0000000706067227 */ /* 0x000fe200078e00ff */
[----:B------:R-:W0:Y:S03]  /*07b0*/  I2F.RP R9, R5 ;  /* 0x0000000500097306 */ /* 0x000e260000209400 */
[----:B------:R-:W-:-:S05]  /*07c0*/  IMAD R7, R6, R8, R7 ;  /* 0x0000000806077224 */ /* 0x000fca00078e0207 */
[----:B------:R-:W-:Y:S01]  /*07d0*/  ISETP.GT.U32.AND P1, PT, R10, R7, PT ;  /* 0x000000070a00720c */ /* 0x000fe20003f24070 */
[----:B------:R-:W1:Y:S08]  /*07e0*/  I2F.RP R8, R4 ;  /* 0x0000000400087306 */ /* 0x000e700000209400 */
[----:B0-----:R-:W0:Y:S04]  /*07f0*/  MUFU.RCP R9, R9 ;  /* 0x0000000900097308 */ /* 0x001e280000001000 */
[----:B------:R-:W-:-:S02]  /*0800*/  @!P1 IMAD.IADD R7, R7, 0x1, -R10 ;  /* 0x0000000107079824 */ /* 0x000fc400078e0a0a */
[----:B------:R-:W-:Y:S01]  /*0810*/  @!P1 VIADD R6, R6, 0x1 ;  /* 0x0000000106069836 */ /* 0x000fe20000000000 */
[----:B------:R-:W-:Y:S01]  /*0820*/  ISETP.NE.AND P1, PT, R20, RZ, PT ;  /* 0x000000ff1400720c */ /* 0x000fe20003f25270 */
[----:B-1----:R-:W1:Y:S01]  /*0830*/  MUFU.RCP R8, R8 ;  /* 0x0000000800087308 */ /* 0x002e620000001000 */
[----:B------:R-:W-:Y:S02]  /*0840*/  ISETP.GE.U32.AND P0, PT, R7, R10, PT ;  /* 0x0000000a0700720c */ /* 0x000fe40003f06070 */
[----:B------:R-:W-:-:S04]  /*0850*/  LOP3.LUT R7, R19, R20, RZ, 0x3c, !PT ;  /* 0x0000001413077212 */ /* 0x000fc800078e3cff */
[----:B------:R-:W-:Y:S01]  /*0860*/  ISETP.GE.AND P2, PT, R7, RZ, PT ;  /* 0x000000ff0700720c */ /* 0x000fe20003f46270 */
[----:B0-----:R-:W-:Y:S01]  /*0870*/  VIADD R10, R9, 0xffffffe ;  /* 0x0ffffffe090a7836 */ /* 0x001fe20000000000 */
[----:B------:R-:W-:-:S03]  /*0880*/  SHF.R.U32.HI R9, RZ, 0x6, R0 ;  /* 0x00000006ff097819 */ /* 0x000fc60000011600 */
[----:B------:R-:W0:Y:S02]  /*0890*/  F2I.FTZ.U32.TRUNC.NTZ R7, R10 ;  /* 0x0000000a00077305 */ /* 0x000e24000021f000 */
[----:B------:R-:W-:Y:S01]  /*08a0*/  @P0 VIADD R6, R6, 0x1 ;  /* 0x0000000106060836 */ /* 0x000fe20000000000 */
[----:B------:R-:W-:Y:S01]  /*08b0*/  SGXT.U32 R9, R9, 0x1 ;  /* 0x000000010909781a */ /* 0x000fe20000000000 */
[----:B-1----:R-:W-:Y:S02]  /*08c0*/  VIADD R8, R8, 0xffffffe ;  /* 0x0ffffffe08087836 */ /* 0x002fe40000000000 */
[----:B------:R-:W-:Y:S02]  /*08d0*/  IMAD.MOV.U32 R21, RZ, RZ, R6 ;  /* 0x000000ffff157224 */ /* 0x000fe400078e0006 */
[----:B------:R-:W1:Y:S02]  /*08e0*/  F2I.FTZ.U32.TRUNC.NTZ R11, R8 ;  /* 0x00000008000b7305 */ /* 0x000e64000021f000 */
[----:B------:R-:W-:Y:S01]  /*08f0*/  @!P2 IMAD.MOV R21, RZ, RZ, -R21 ;  /* 0x000000ffff15a224 */ /* 0x000fe200078e0a15 */
[----:B------:R-:W-:Y:S01]  /*0900*/  @!P1 LOP3.LUT R21, RZ, R20, RZ, 0x33, !PT ;  /* 0x00000014ff159212 */ /* 0x000fe200078e33ff */
[----:B0-----:R-:W-:-:S04]  /*0910*/  IMAD.MOV R6, RZ, RZ, -R7 ;  /* 0x000000ffff067224 */ /* 0x001fc800078e0a07 */
[----:B------:R-:W-:Y:S02]  /*0920*/  IMAD.SHL.U32 R14, R21, 0x20, RZ ;  /* 0x00000020150e7824 */ /* 0x000fe400078e00ff */
[----:B------:R-:W-:Y:S02]  /*0930*/  IMAD R13, R6, R5, RZ ;  /* 0x00000005060d7224 */ /* 0x000fe400078e02ff */
[----:B------:R-:W-:Y:S01]  /*0940*/  IMAD.MOV.U32 R6, RZ, RZ, RZ ;  /* 0x000000ffff067224 */ /* 0x000fe200078e00ff */
[----:B------:R-:W-:Y:S01]  /*0950*/  LOP3.LUT R9, R14, R9, RZ, 0xfc, !PT ;  /* 0x000000090e097212 */ /* 0x000fe200078efcff */
[----:B------:R0:W-:Y:S01]  /*0960*/  STL [R1+0x6a8], R14 ;  /* 0x0006a80e01007387 */ /* 0x0001e20000100800 */
[----:B-1----:R-:W-:Y:S02]  /*0970*/  IMAD.MOV R15, RZ, RZ, -R11 ;  /* 0x000000ffff0f7224 */ /* 0x002fe400078e0a0b */
[----:B------:R-:W-:Y:S01]  /*0980*/  LOP3.LUT R23, R9, 0x1e, RZ, 0xfc, !PT ;  /* 0x0000001e09177812 */ /* 0x000fe200078efcff */
[----:B------:R-:W-:Y:S01]  /*0990*/  IMAD.HI.U32 R7, R7, R13, R6 ;  /* 0x0000000d07077227 */ /* 0x000fe200078e0006 */
[----:B------:R-:W-:-:S02]  /*09a0*/  IABS R10, R9 ;  /* 0x00000009000a7213 */ /* 0x000fc40000000000 */
[----:B------:R-:W-:Y:S01]  /*09b0*/  LOP3.LUT R22, R9, 0x2, RZ, 0xfc, !PT ;  /* 0x0000000209167812 */ /* 0x000fe200078efcff */
[----:B------:R-:W-:Y:S01]  /*09c0*/  IMAD R15, R15, R4, RZ ;  /* 0x000000040f0f7224 */ /* 0x000fe200078e02ff */
[----:B------:R-:W-:Y:S01]  /*09d0*/  LOP3.LUT R24, R9, 0x4, RZ, 0xfc, !PT ;  /* 0x0000000409187812 */ /* 0x000fe200078efcff */
[C---:B------:R-:W-:Y:S01]  /*09e0*/  IMAD.HI.U32 R6, R7.reuse, R10, RZ ;  /* 0x0000000a07067227 */ /* 0x040fe200078e00ff */
[----:B0-----:R-:W-:Y:S02]  /*09f0*/  IABS R14, R23 ;  /* 0x00000017000e7213 */ /* 0x001fe40000000000 */
[----:B------:R-:W-:Y:S01]  /*0a00*/  IABS R16, R22 ;  /* 0x0000001600107213 */ /* 0x000fe20000000000 */
[----:B------:R-:W-:Y:S01]  /*0a10*/  IMAD.MOV R6, RZ, RZ, -R6 ;  /* 0x000000ffff067224 */ /* 0x000fe200078e0a06 */
[----:B------:R-:W-:Y:S01]  /*0a20*/  IABS R18, R24 ;  /* 0x0000001800127213 */ /* 0x000fe20000000000 */
[----:B------:R-:W-:Y:S01]  /*0a30*/  IMAD.HI.U32 R8, R7, R14, RZ ;  /* 0x0000000e07087227 */ /* 0x000fe200078e00ff */
[----:B------:R-:W-:-:S02]  /*0a40*/  ISETP.GE.AND P6, PT, R9, RZ, PT ;  /* 0x000000ff0900720c */ /* 0x000fc40003fc6270 */
[C---:B------:R-:W-:Y:S01]  /*0a50*/  LOP3.LUT R27, R9.reuse, 0x14, RZ, 0xfc, !PT ;  /* 0x00000014091b7812 */ /* 0x040fe200078efcff */
[----:B------:R-:W-:Y:S01]  /*0a60*/  IMAD.MOV R12, RZ, RZ, -R8 ;  /* 0x000000ffff0c7224 */ /* 0x000fe200078e0a08 */
[----:B------:R-:W-:Y:S01]  /*0a70*/  LOP3.LUT R25, R9, 0x12, RZ, 0xfc, !PT ;  /* 0x0000001209197812 */ /* 0x000fe200078efcff */
[C---:B------:R-:W-:Y:S01]  /*0a80*/  IMAD R8, R5.reuse, R6, R10 ;  /* 0x0000000605087224 */ /* 0x040fe200078e020a */
[----:B------:R-:W-:Y:S01]  /*0a90*/  IABS R28, R27 ;  /* 0x0000001b001c7213 */ /* 0x000fe20000000000 */
[----:B------:R-:W-:Y:S01]  /*0aa0*/  IMAD R14, R5, R12, R14 ;  /* 0x0000000c050e7224 */ /* 0x000fe200078e020e */
[----:B------:R-:W-:Y:S01]  /*0ab0*/  LOP3.LUT R29, R9, 0x16, RZ, 0xfc, !PT ;  /* 0x00000016091d7812 */ /* 0x000fe200078efcff */
[----:B------:R-:W-:Y:S01]  /*0ac0*/  IMAD.HI.U32 R6, R7, R16, RZ ;  /* 0x0000001007067227 */ /* 0x000fe200078e00ff */
[C---:B------:R-:W-:Y:S02]  /*0ad0*/  ISETP.GT.U32.AND P0, PT, R5.reuse, R8, PT ;  /* 0x000000080500720c */ /* 0x040fe40003f04070 */
[----:B------:R-:W-:Y:S01]  /*0ae0*/  ISETP.GT.U32.AND P2, PT, R5, R14, PT ;  /* 0x0000000e0500720c */ /* 0x000fe20003f44070 */
[----:B------:R-:W-:Y:S01]  /*0af0*/  IMAD.MOV.U32 R10, RZ, RZ, RZ ;  /* 0x000000ffff0a7224 */ /* 0x000fe200078e00ff */
[----:B------:R-:W-:Y:S01]  /*0b00*/  IABS R26, R25 ;  /* 0x00000019001a7213 */ /* 0x000fe20000000000 */
[----:B------:R-:W-:Y:S01]  /*0b10*/  IMAD.MOV R6, RZ, RZ, -R6 ;  /* 0x000000ffff067224 */ /* 0x000fe200078e0a06 */
[----:B------:R-:W-:Y:S01]  /*0b20*/  LOP3.LUT R31, R9, 0x18, RZ, 0xfc, !PT ;  /* 0x00000018091f7812 */ /* 0x000fe200078efcff */
[----:B------:R-:W-:Y:S01]  /*0b30*/  IMAD.MOV R13, RZ, RZ, -R21 ;  /* 0x000000ffff0d7224 */ /* 0x000fe200078e0a15 */
[----:B------:R-:W-:Y:S01]  /*0b40*/  IABS R30, R29 ;  /* 0x0000001d001e7213 */ /* 0x000fe20000000000 */
[----:B------:R-:W-:Y:S01]  /*0b50*/  IMAD.HI.U32 R10, R11, R15, R10 ;  /* 0x0000000f0b0a7227 */ /* 0x000fe200078e000a */
[----:B------:R-:W-:-:S02]  /*0b60*/  IABS R32, R31 ;  /* 0x0000001f00207213 */ /* 0x000fc40000000000 */
[----:B------:R-:W-:Y:S01]  /*0b70*/  LOP3.LUT R33, R9, 0x1a, RZ, 0xfc, !PT ;  /* 0x0000001a09217812 */ /* 0x000fe200078efcff */
[----:B------:R-:W-:Y:S01]  /*0b80*/  @!P0 IMAD.IADD R8, R8, 0x1, -R5 ;  /* 0x0000000108088824 */ /* 0x000fe200078e0a05 */
[----:B------:R-:W-:Y:S01]  /*0b90*/  ISETP.GE.AND P0, PT, R22, RZ, PT ;  /* 0x000000ff1600720c */ /* 0x000fe20003f06270 */
[C---:B------:R-:W-:Y:S01]  /*0ba0*/  IMAD R11, R5.reuse, R6, R16 ;  /* 0x00000006050b7224 */ /* 0x040fe200078e0210 */
[----:B------:R-:W-:Y:S01]  /*0bb0*/  IABS R34, R33 ;  /* 0x0000002100227213 */ /* 0x000fe20000000000 */
[----:B------:R-:W-:Y:S01]  /*0bc0*/  IMAD R6, R20, R13, R19 ;  /* 0x0000000d14067224 */ /* 0x000fe200078e0213 */
[----:B------:R-:W-:Y:S01]  /*0bd0*/  ISETP.GT.U32.AND P5, PT, R5, R8, PT ;  /* 0x000000080500720c */ /* 0x000fe20003fa4070 */
[----:B------:R-:W-:Y:S01]  /*0be0*/  IMAD.HI.U32 R12, R7, R18, RZ ;  /* 0x00000012070c7227 */ /* 0x000fe200078e00ff */
[----:B------:R-:W-:Y:S02]  /*0bf0*/  LOP3.LUT R19, R9, 0x6, RZ, 0xfc, !PT ;  /* 0x0000000609137812 */ /* 0x000fe400078efcff */
[----:B------:R-:W-:Y:S01]  /*0c00*/  ISETP.GT.U32.AND P1, PT, R5, R11, PT ;  /* 0x0000000b0500720c */ /* 0x000fe20003f24070 */
[----:B------:R-:W-:Y:S01]  /*0c10*/  @!P2 IMAD.IADD R14, R14, 0x1, -R5 ;  /* 0x000000010e0ea824 */ /* 0x000fe200078e0a05 */
[----:B------:R-:W-:Y:S01]  /*0c20*/  IABS R16, R19 ;  /* 0x0000001300107213 */ /* 0x000fe20000000000 */
[----:B------:R-:W-:Y:S01]  /*0c30*/  IMAD.MOV R12, RZ, RZ, -R12 ;  /* 0x000000ffff0c7224 */ /* 0x000fe200078e0a0c */
[----:B------:R-:W-:Y:S01]  /*0c40*/  LOP3.LUT R20, R9, 0x8, RZ, 0xfc, !PT ;  /* 0x0000000809147812 */ /* 0x000fe200078efcff */
[----:B------:R-:W-:Y:S01]  /*0c50*/  IMAD.IADD R13, R17, 0x1, R6 ;  /* 0x00000001110d7824 */ /* 0x000fe200078e0206 */
[C---:B------:R-:W-:Y:S01]  /*0c60*/  ISETP.GT.U32.AND P4, PT, R5.reuse, R14, PT ;  /* 0x0000000e0500720c */ /* 0x040fe20003f84070 */
[----:B------:R-:W-:Y:S01]  /*0c70*/  IMAD R12, R5, R12, R18 ;  /* 0x0000000c050c7224 */ /* 0x000fe200078e0212 */
[----:B------:R-:W-:Y:S01]  /*0c80*/  IABS R18, R20 ;  /* 0x0000001400127213 */ /* 0x000fe20000000000 */
[----:B------:R-:W-:Y:S01]  /*0c90*/  IMAD.HI.U32 R6, R7, R16, RZ ;  /* 0x0000001007067227 */ /* 0x000fe200078e00ff */
[----:B------:R-:W-:-:S02]  /*0ca0*/  LOP3.LUT R17, R9, 0xc, RZ, 0xfc, !PT ;  /* 0x0000000c09117812 */ /* 0x000fc400078efcff */
[----:B------:R-:W-:Y:S01]  /*0cb0*/  ISETP.GT.U32.AND P3, PT, R5, R12, PT ;  /* 0x0000000c0500720c */ /* 0x000fe20003f64070 */
[--C-:B------:R-:W-:Y:S01]  /*0cc0*/  @!P5 IMAD.IADD R8, R8, 0x1, -R5.reuse ;  /* 0x000000010808d824 */ /* 0x100fe200078e0a05 */
[----:B------:R-:W-:Y:S01]  /*0cd0*/  IABS R22, R17 ;  /* 0x0000001100167213 */ /* 0x000fe20000000000 */
[----:B------:R-:W-:Y:S01]  /*0ce0*/  IMAD.MOV R15, RZ, RZ, -R6 ;  /* 0x000000ffff0f7224 */ /* 0x000fe200078e0a06 */
[----:B------:R-:W-:Y:S01]  /*0cf0*/  ISETP.GE.AND P2, PT, R24, RZ, PT ;  /* 0x000000ff1800720c */ /* 0x000fe20003f46270 */
[----:B------:R-:W-:Y:S01]  /*0d00*/  @!P6 IMAD.MOV R8, RZ, RZ, -R8 ;  /* 0x000000ffff08e224 */ /* 0x000fe200078e0a08 */
[----:B------:R-:W-:Y:S01]  /*0d10*/  ISETP.GE.AND P6, PT, R23, RZ, PT ;  /* 0x000000ff1700720c */ /* 0x000fe20003fc6270 */
[----:B------:R-:W-:Y:S01]  /*0d20*/  IMAD.HI.U32 R6, R7, R18, RZ ;  /* 0x0000001207067227 */ /* 0x000fe200078e00ff */
[----:B------:R-:W-:Y:S02]  /*0d30*/  ISETP.GE.AND P5, PT, R19, RZ, PT ;  /* 0x000000ff1300720c */ /* 0x000fe40003fa6270 */
[----:B------:R-:W-:Y:S01]  /*0d40*/  LOP3.LUT R19, R9, 0xe, RZ, 0xfc, !PT ;  /* 0x0000000e09137812 */ /* 0x000fe200078efcff */
[--C-:B------:R-:W-:Y:S01]  /*0d50*/  @!P1 IMAD.IADD R11, R11, 0x1, -R5.reuse ;  /* 0x000000010b0b9824 */ /* 0x100fe200078e0a05 */
[----:B------:R-:W-:Y:S01]  /*0d60*/  LOP3.LUT R23, R9, 0x10, RZ, 0xfc, !PT ;  /* 0x0000001009177812 */ /* 0x000fe200078efcff */
[----:B------:R-:W-:Y:S01]  /*0d70*/  IMAD R16, R5, R15, R16 ;  /* 0x0000000f05107224 */ /* 0x000fe200078e0210 */
[----:B------:R-:W-:Y:S01]  /*0d80*/  LOP3.LUT R15, R9, 0xa, RZ, 0xfc, !PT ;  /* 0x0000000a090f7812 */ /* 0x000fe200078efcff */
[----:B------:R-:W-:Y:S01]  /*0d90*/  IMAD.MOV R6, RZ, RZ, -R6 ;  /* 0x000000ffff067224 */ /* 0x000fe200078e0a06 */
[C---:B------:R-:W-:Y:S01]  /*0da0*/  ISETP.GT.U32.AND P1, PT, R5.reuse, R11, PT ;  /* 0x0000000b0500720c */ /* 0x040fe20003f24070 */
[--C-:B------:R-:W-:Y:S01]  /*0db0*/  @!P4 IMAD.IADD R14, R14, 0x1, -R5.reuse ;  /* 0x000000010e0ec824 */ /* 0x100fe200078e0a05 */
[C---:B------:R-:W-:Y:S01]  /*0dc0*/  ISETP.GT.U32.AND P4, PT, R5.reuse, R16, PT ;  /* 0x000000100500720c */ /* 0x040fe20003f84070 */
[----:B------:R-:W-:Y:S01]  /*0dd0*/  IMAD R18, R5, R6, R18 ;  /* 0x0000000605127224 */ /* 0x000fe200078e0212 */
[----:B------:R-:W-:Y:S01]  /*0de0*/  IABS R24, R19 ;  /* 0x0000001300187213 */ /* 0x000fe20000000000 */
[----:B------:R-:W-:Y:S01]  /*0df0*/  IMAD.MOV.U32 R6, RZ, RZ, R14 ;  /* 0x000000ffff067224 */ /* 0x000fe200078e000e */
[----:B------:R-:W-:Y:S01]  /*0e00*/  LOP3.LUT R14, R0, 0x7f, RZ, 0xc0, !PT ;  /* 0x0000007f000e7812 */ /* 0x000fe200078ec0ff */
[----:B------:R-:W-:-:S02]  /*0e10*/  @!P3 IMAD.IADD R12, R12, 0x1, -R5 ;  /* 0x000000010c0cb824 */ /* 0x000fc400078e0a05 */
[----:B------:R-:W-:Y:S01]  /*0e20*/  @!P6 IMAD.MOV R6, RZ, RZ, -R6 ;  /* 0x000000ffff06e224 */ /* 0x000fe200078e0a06 */
[----:B------:R-:W-:Y:S01]  /*0e30*/  ISETP.GT.U32.AND P6, PT, R5, R18, PT ;  /* 0x000000120500720c */ /* 0x000fe20003fc4070 */
[----:B------:R-:W-:Y:S01]  /*0e40*/  IMAD R38, R13, 0x100, R14 ;  /* 0x000001000d267824 */ /* 0x000fe200078e020e */
[----:B------:R-:W-:Y:S01]  /*0e50*/  ISETP.GT.U32.AND P3, PT, R5, R12, PT ;  /* 0x0000000c0500720c */ /* 0x000fe20003f64070 */
[--C-:B------:R-:W-:Y:S01]  /*0e60*/  @!P1 IMAD.IADD R11, R11, 0x1, -R5.reuse ;  /* 0x000000010b0b9824 */ /* 0x100fe200078e0a05 */
[----:B------:R-:W-:Y:S01]  /*0e70*/  ISETP.GE.AND P1, PT, R20, RZ, PT ;  /* 0x000000ff1400720c */ /* 0x000fe20003f26270 */
[----:B------:R-:W-:Y:S01]  /*0e80*/  @!P4 IMAD.IADD R16, R16, 0x1, -R5 ;  /* 0x000000011010c824 */ /* 0x000fe200078e0a05 */
[----:B------:R-:W-:Y:S01]  /*0e90*/  IABS R20, R15 ;  /* 0x0000000f00147213 */ /* 0x000fe20000000000 */
[----:B------:R-:W-:Y:S01]  /*0ea0*/  @!P0 IMAD.MOV R11, RZ, RZ, -R11 ;  /* 0x000000ffff0b8224 */ /* 0x000fe200078e0a0b */
[----:B------:R-:W-:Y:S01]  /*0eb0*/  ISETP.GE.AND P4, PT, R17, RZ, PT ;  /* 0x000000ff1100720c */ /* 0x000fe20003f86270 */
[----:B------:R-:W-:Y:S01]  /*0ec0*/  IMAD.HI.U32 R17, R7, R22, RZ ;  /* 0x0000001607117227 */ /* 0x000fe200078e00ff */
[----:B------:R-:W-:Y:S01]  /*0ed0*/  ISETP.GT.U32.AND P0, PT, R5, R16, PT ;  /* 0x000000100500720c */ /* 0x000fe20003f04070 */
[----:B------:R-:W-:Y:S02]  /*0ee0*/  STL [R1+0x6b0], R38 ;  /* 0x0006b02601007387 */ /* 0x000fe40000100800 */
[----:B------:R-:W-:-:S02]  /*0ef0*/  @!P6 IMAD.IADD R18, R18, 0x1, -R5 ;  /* 0x000000011212e824 */ /* 0x000fc400078e0a05 */
[----:B------:R-:W-:Y:S01]  /*0f00*/  @!P3 IMAD.IADD R12, R12, 0x1, -R5 ;  /* 0x000000010c0cb824 */ /* 0x000fe200078e0a05 */
[----:B------:R-:W-:Y:S01]  /*0f10*/  ISETP.GE.AND P3, PT, R15, RZ, PT ;  /* 0x000000ff0f00720c */ /* 0x000fe20003f66270 */
[----:B------:R-:W-:Y:S01]  /*0f20*/  IMAD.HI.U32 R15, R7, R20, RZ ;  /* 0x00000014070f7227 */ /* 0x000fe200078e00ff */
[----:B------:R-:W-:-:S03]  /*0f30*/  ISETP.GT.U32.AND P6, PT, R5, R18, PT ;  /* 0x000000120500720c */ /* 0x000fc60003fc4070 */
[----:B------:R-:W-:Y:S02]  /*0f40*/  IMAD.MOV R15, RZ, RZ, -R15 ;  /* 0x000000ffff0f7224 */ /* 0x000fe400078e0a0f */
[----:B------:R-:W-:Y:S01]  /*0f50*/  @!P0 IMAD.IADD R16, R16, 0x1, -R5 ;  /* 0x0000000110108824 */ /* 0x000fe200078e0a05 */
[----:B------:R-:W-:Y:S01]  /*0f60*/  ISETP.NE.U32.AND P0, PT, R14, RZ, PT ;  /* 0x000000ff0e00720c */ /* 0x000fe20003f05070 */
[----:B------:R-:W-:Y:S02]  /*0f70*/  IMAD R14, R5, R15, R20 ;  /* 0x0000000f050e7224 */ /* 0x000fe400078e0214 */
[----:B------:R-:W-:Y:S02]  /*0f80*/  IMAD.MOV R17, RZ, RZ, -R17 ;  /* 0x000000ffff117224 */ /* 0x000fe400078e0a11 */
[----:B------:R-:W-:Y:S01]  /*0f90*/  @!P2 IMAD.MOV R12, RZ, RZ, -R12 ;  /* 0x000000ffff0ca224 */ /* 0x000fe200078e0a0c */
[----:B------:R-:W-:Y:S01]  /*0fa0*/  ISETP.GE.AND P2, PT, R19, RZ, PT ;  /* 0x000000ff1300720c */ /* 0x000fe20003f46270 */
[----:B------:R-:W-:Y:S01]  /*0fb0*/  @!P6 IMAD.IADD R18, R18, 0x1, -R5 ;  /* 0x000000011212e824 */ /* 0x000fe200078e0a05 */
[C---:B------:R-:W-:Y:S01]  /*0fc0*/  ISETP.GT.U32.AND P6, PT, R5.reuse, R14, PT ;  /* 0x0000000e0500720c */ /* 0x040fe20003fc4070 */
[----:B------:R-:W-:-:S02]  /*0fd0*/  IMAD R20, R5, R17, R22 ;  /* 0x0000001105147224 */ /* 0x000fc400078e0216 */
[----:B------:R-:W-:-:S04]  /*0fe0*/  IMAD.HI.U32 R19, R7, R24, RZ ;  /* 0x0000001807137227 */ /* 0x000fc800078e00ff */
[----:B------:R-:W-:Y:S02]  /*0ff0*/  IMAD.MOV R19, RZ, RZ, -R19 ;  /* 0x000000ffff137224 */ /* 0x000fe400078e0a13 */
[----:B------:R-:W-:Y:S02]  /*1000*/  @!P1 IMAD.MOV R18, RZ, RZ, -R18 ;  /* 0x000000ffff129224 */ /* 0x000fe400078e0a12 */
[C---:B------:R-:W-:Y:S01]  /*1010*/  IMAD R22, R5.reuse, R19, R24 ;  /* 0x0000001305167224 */ /* 0x040fe200078e0218 */
[----:B------:R-:W-:Y:S01]  /*1020*/  IABS R24, R23 ;  /* 0x0000001700187213 */ /* 0x000fe20000000000 */
[----:B------:R-:W-:Y:S01]  /*1030*/  @!P6 IMAD.IADD R14, R14, 0x1, -R5 ;  /* 0x000000010e0ee824 */ /* 0x000fe200078e0a05 */
[----:B------:R-:W-:Y:S01]  /*1040*/  ISETP.GT.U32.AND P6, PT, R5, R20, PT ;  /* 0x000000140500720c */ /* 0x000fe20003fc4070 */
[----:B------:R-:W-:Y:S01]  /*1050*/  IMAD.HI.U32 R17, R7, R28, RZ ;  /* 0x0000001c07117227 */ /* 0x000fe200078e00ff */
[----:B------:R-:W-:-:S03]  /*1060*/  ISETP.GT.U32.AND P1, PT, R5, R22, PT ;  /* 0x000000160500720c */ /* 0x000fc60003f24070 */
[----:B------:R-:W-:-:S04]  /*1070*/  IMAD.HI.U32 R13, R7, R24, RZ ;  /* 0x00000018070d7227 */ /* 0x000fc800078e00ff */
[----:B------:R-:W-:Y:S02]  /*1080*/  IMAD.MOV R21, RZ, RZ, -R13 ;  /* 0x000000ffff157224 */ /* 0x000fe400078e0a0d */
[----:B------:R-:W-:Y:S02]  /*1090*/  IMAD.MOV R17, RZ, RZ, -R17 ;  /* 0x000000ffff117224 */ /* 0x000fe400078e0a11 */
[--C-:B------:R-:W-:Y:S01]  /*10a0*/  @!P6 IMAD.IADD R20, R20, 0x1, -R5.reuse ;  /* 0x000000011414e824 */ /* 0x100fe200078e0a05 */
[C---:B------:R-:W-:Y:S01]  /*10b0*/  ISETP.GT.U32.AND P6, PT, R5.reuse, R14, PT ;  /* 0x0000000e0500720c */ /* 0x040fe20003fc4070 */
[----:B------:R-:W-:Y:S01]  /*10c0*/  IMAD R24, R5, R21, R24 ;  /* 0x0000001505187224 */ /* 0x000fe200078e0218 */
[----:B------:R-:W-:Y:S01]  /*10d0*/  LOP3.LUT R21, R9, 0x1c, RZ, 0xfc, !PT ;  /* 0x0000001c09157812 */ /* 0x000fe200078efcff */
[C---:B------:R-:W-:Y:S02]  /*10e0*/  IMAD R28, R5.reuse, R17, R28 ;  /* 0x00000011051c7224 */ /* 0x040fe400078e021c */
[----:B------:R-:W-:Y:S01]  /*10f0*/  @!P1 IMAD.IADD R22, R22, 0x1, -R5 ;  /* 0x0000000116169824 */ /* 0x000fe200078e0a05 */
[----:B------:R-:W-:Y:S01]  /*1100*/  IABS R36, R21 ;  /* 0x0000001500247213 */ /* 0x000fe20000000000 */
[----:B------:R-:W-:Y:S01]  /*1110*/  @!P5 IMAD.MOV R16, RZ, RZ, -R16 ;  /* 0x000000ffff10d224 */ /* 0x000fe200078e0a10 */
[----:B------:R-:W-:Y:S01]  /*1120*/  ISETP.GT.U32.AND P1, PT, R5, R28, PT ;  /* 0x0000001c0500720c */ /* 0x000fe20003f24070 */
[----:B------:R-:W-:Y:S01]  /*1130*/  IMAD.HI.U32 R15, R7, R26, RZ ;  /* 0x0000001a070f7227 */ /* 0x000fe200078e00ff */
[----:B------:R-:W-:-:S03]  /*1140*/  ISETP.GT.U32.AND P5, PT, R5, R20, PT ;  /* 0x000000140500720c */ /* 0x000fc60003fa4070 */
[----:B------:R-:W-:Y:S01]  /*1150*/  @!P6 IMAD.IADD R14, R14, 0x1, -R5 ;  /* 0x000000010e0ee824 */ /* 0x000fe200078e0a05 */
[----:B------:R-:W-:Y:S01]  /*1160*/  ISETP.GT.U32.AND P6, PT, R5, R24, PT ;  /* 0x000000180500720c */ /* 0x000fe20003fc4070 */
[----:B------:R-:W-:-:S04]  /*1170*/  IMAD.HI.U32 R13, R7, R30, RZ ;  /* 0x0000001e070d7227 */ /* 0x000fc800078e00ff */
[----:B------:R-:W-:Y:S02]  /*1180*/  IMAD.MOV R15, RZ, RZ, -R15 ;  /* 0x000000ffff0f7224 */ /* 0x000fe400078e0a0f */
[----:B------:R-:W-:-:S04]  /*1190*/  IMAD.HI.U32 R19, R7, R32, RZ ;  /* 0x0000002007137227 */ /* 0x000fc800078e00ff */
[----:B------:R-:W-:Y:S02]  /*11a0*/  IMAD.MOV R13, RZ, RZ, -R13 ;  /* 0x000000ffff0d7224 */ /* 0x000fe400078e0a0d */
[----:B------:R-:W-:Y:S02]  /*11b0*/  VIADD R37, R38, 0x80 ;  /* 0x0000008026257836 */ /* 0x000fe40000000000 */
[--C-:B------:R-:W-:Y:S01]  /*11c0*/  @!P6 IMAD.IADD R24, R24, 0x1, -R5.reuse ;  /* 0x000000011818e824 */ /* 0x100fe200078e0a05 */
[C---:B------:R-:W-:Y:S01]  /*11d0*/  ISETP.GT.U32.AND P6, PT, R5.reuse, R22, PT ;  /* 0x000000160500720c */ /* 0x040fe20003fc4070 */
[----:B------:R-:W-:Y:S01]  /*11e0*/  @!P1 IMAD.IADD R28, R28, 0x1, -R5 ;  /* 0x000000011c1c9824 */ /* 0x000fe200078e0a05 */
[----:B------:R-:W-:Y:S01]  /*11f0*/  STL [R1+0x6b4], R37 ;  /* 0x0006b42501007387 */ /* 0x000fe20000100800 */
[C---:B------:R-:W-:Y:S01]  /*1200*/  IMAD R26, R5.reuse, R15, R26 ;  /* 0x0000000f051a7224 */ /* 0x040fe200078e021a */
[----:B------:R-:W-:Y:S01]  /*1210*/  IABS R15, R37 ;  /* 0x00000025000f7213 */ /* 0x000fe20000000000 */
[----:B------:R-:W-:Y:S01]  /*1220*/  IMAD.MOV R19, RZ, RZ, -R19 ;  /* 0x000000ffff137224 */ /* 0x000fe200078e0a13 */
[C---:B------:R-:W-:Y:S01]  /*1230*/  ISETP.GT.U32.AND P1, PT, R5.reuse, R28, PT ;  /* 0x0000001c0500720c */ /* 0x040fe20003f24070 */
[----:B------:R-:W-:Y:S01]  /*1240*/  IMAD R30, R5, R13, R30 ;  /* 0x0000000d051e7224 */ /* 0x000fe200078e021e */
[----:B------:R-:W-:Y:S01]  /*1250*/  IABS R13, R38 ;  /* 0x00000026000d7213 */ /* 0x000fe20000000000 */
[C---:B------:R-:W-:Y:S01]  /*1260*/  IMAD.HI.U32 R9, R7.reuse, R34, RZ ;  /* 0x0000002207097227 */ /* 0x040fe200078e00ff */
[----:B------:R-:W-:Y:S03]  /*1270*/  STL [R1+0x2a0], R40 ;  /* 0x0002a02801007387 */ /* 0x000fe60000100800 */
[----:B------:R-:W-:-:S04]  /*1280*/  IMAD.HI.U32 R7, R7, R36, RZ ;  /* 0x0000002407077227 */ /* 0x000fc800078e00ff */
[----:B------:R-:W-:Y:S01]  /*1290*/  @!P5 IMAD.IADD R20, R20, 0x1, -R5 ;  /* 0x000000011414d824 */ /* 0x000fe200078e0a05 */
[C---:B------:R-:W-:Y:S01]  /*12a0*/  ISETP.GT.U32.AND P5, PT, R5.reuse, R26, PT ;  /* 0x0000001a0500720c */ /* 0x040fe20003fa4070 */
[----:B------:R-:W-:Y:S02]  /*12b0*/  IMAD R32, R5, R19, R32 ;  /* 0x0000001305207224 */ /* 0x000fe400078e0220 */
[----:B------:R-:W-:Y:S02]  /*12c0*/  IMAD.MOV R19, RZ, RZ, -R7 ;  /* 0x000000ffff137224 */ /* 0x000fe400078e0a07 */
[----:B------:R-:W-:-:S04]  /*12d0*/  IMAD.HI.U32 R7, R10, R13, RZ ;  /* 0x0000000d0a077227 */ /* 0x000fc800078e00ff */
[----:B------:R-:W-:-:S04]  /*12e0*/  IMAD.HI.U32 R10, R10, R15, RZ ;  /* 0x0000000f0a0a7227 */ /* 0x000fc800078e00ff */
[----:B------:R-:W-:Y:S02]  /*12f0*/  IMAD.MOV R17, RZ, RZ, -R9 ;  /* 0x000000ffff117224 */ /* 0x000fe400078e0a09 */
[----:B------:R-:W-:Y:S02]  /*1300*/  IMAD.MOV R9, RZ, RZ, -R10 ;  /* 0x000000ffff097224 */ /* 0x000fe400078e0a0a */
[--C-:B------:R-:W-:Y:S01]  /*1310*/  @!P6 IMAD.IADD R22, R22, 0x1, -R5.reuse ;  /* 0x000000011616e824 */ /* 0x100fe200078e0a05 */
[C---:B------:R-:W-:Y:S01]  /*1320*/  ISETP.GT.U32.AND P6, PT, R5.reuse, R30, PT ;  /* 0x0000001e0500720c */ /* 0x040fe20003fc4070 */
[C---:B------:R-:W-:Y:S02]  /*1330*/  IMAD R10, R5.reuse, R17, R34 ;  /* 0x00000011050a7224 */ /* 0x040fe400078e0222 */
[--C-:B------:R-:W-:Y:S02]  /*1340*/  @!P1 IMAD.IADD R28, R28, 0x1, -R5.reuse ;  /* 0x000000011c1c9824 */ /* 0x100fe400078e0a05 */
[----:B------:R-:W-:Y:S01]  /*1350*/  @!P5 IMAD.IADD R26, R26, 0x1, -R5 ;  /* 0x000000011a1ad824 */ /* 0x000fe200078e0a05 */
[C---:B------:R-:W-:Y:S01]  /*1360*/  ISETP.GT.U32.AND P1, PT, R5.reuse, R10, PT ;  /* 0x0000000a0500720c */ /* 0x040fe20003f24070 */
[----:B------:R-:W-:Y:S01]  /*1370*/  @!P3 IMAD.MOV R14, RZ, RZ, -R14 ;  /* 0x000000ffff0eb224 */ /* 0x000fe200078e0a0e */
[C---:B------:R-:W-:Y:S01]  /*1380*/  ISETP.GT.U32.AND P5, PT, R5.reuse, R24, PT ;  /* 0x000000180500720c */ /* 0x040fe20003fa4070 */
[----:B------:R-:W-:Y:S01]  /*1390*/  IMAD.MOV R7, RZ, RZ, -R7 ;  /* 0x000000ffff077224 */ /* 0x000fe200078e0a07 */
[C---:B------:R-:W-:Y:S01]  /*13a0*/  ISETP.GT.U32.AND P3, PT, R5.reuse, R26, PT ;  /* 0x0000001a0500720c */ /* 0x040fe20003f64070 */
[----:B------:R-:W-:-:S02]  /*13b0*/  IMAD R34, R5, R19, R36 ;  /* 0x0000001305227224 */ /* 0x000fc400078e0224 */
[----:B------:R-:W-:Y:S02]  /*13c0*/  @!P6 IMAD.IADD R30, R30, 0x1, -R5 ;  /* 0x000000011e1ee824 */ /* 0x000fe400078e0a05 */
[----:B------:R-:W-:Y:S01]  /*13d0*/  IMAD R7, R4, R7, R13 ;  /* 0x0000000704077224 */ /* 0x000fe200078e020d */
[C---:B------:R-:W-:Y:S01]  /*13e0*/  ISETP.GT.U32.AND P6, PT, R5.reuse, R34, PT ;  /* 0x000000220500720c */ /* 0x040fe20003fc4070 */
[----:B------:R-:W-:Y:S01]  /*13f0*/  @!P4 IMAD.MOV R20, RZ, RZ, -R20 ;  /* 0x000000ffff14c224 */ /* 0x000fe200078e0a14 */
[----:B------:R-:W-:Y:S01]  /*1400*/  SHF.R.U32.HI R13, RZ, 0x5, R0 ;  /* 0x00000005ff0d7819 */ /* 0x000fe20000011600 */
[--C-:B------:R-:W-:Y:S01]  /*1410*/  @!P1 IMAD.IADD R10, R10, 0x1, -R5.reuse ;  /* 0x000000010a0a9824 */ /* 0x100fe200078e0a05 */
[C---:B------:R-:W-:Y:S01]  /*1420*/  ISETP.GT.U32.AND P1, PT, R5.reuse, R30, PT ;  /* 0x0000001e0500720c */ /* 0x040fe20003f24070 */
[--C-:B------:R-:W-:Y:S01]  /*1430*/  @!P5 IMAD.IADD R24, R24, 0x1, -R5.reuse ;  /* 0x000000011818d824 */ /* 0x100fe200078e0a05 */
[----:B------:R-:W-:Y:S01]  /*1440*/  ISETP.GT.U32.AND P5, PT, R5, R32, PT ;  /* 0x000000200500720c */ /* 0x000fe20003fa4070 */
[----:B------:R-:W-:Y:S01]  /*1450*/  @!P3 IMAD.IADD R26, R26, 0x1, -R5 ;  /* 0x000000011a1ab824 */ /* 0x000fe200078e0a05 */
[----:B------:R-:W-:Y:S01]  /*1460*/  ISETP.GE.AND P3, PT, R23, RZ, PT ;  /* 0x000000ff1700720c */ /* 0x000fe20003f66270 */
[C---:B------:R-:W-:Y:S01]  /*1470*/  IMAD R9, R4.reuse, R9, R15 ;  /* 0x0000000904097224 */ /* 0x040fe200078e020f */
[----:B------:R-:W-:Y:S01]  /*1480*/  ISETP.GT.U32.AND P4, PT, R4, R7, PT ;  /* 0x000000070400720c */ /* 0x000fe20003f84070 */
[----:B------:R-:W-:Y:S01]  /*1490*/  @!P2 IMAD.MOV R22, RZ, RZ, -R22 ;  /* 0x000000ffff16a224 */ /* 0x000fe200078e0a16 */
[----:B------:R-:W-:Y:S01]  /*14a0*/  R2UR UR8, R13 ;  /* 0x000000000d0872ca */ /* 0x000fe200000e0000 */
[----:B------:R-:W-:Y:S01]  /*14b0*/  @!P6 IMAD.IADD R34, R34, 0x1, -R5 ;  /* 0x000000012222e824 */ /* 0x000fe200078e0a05 */
[----:B------:R-:W-:Y:S01]  /*14c0*/  ISETP.GT.U32.AND P2, PT, R4, R9, PT ;  /* 0x000000090400720c */ /* 0x000fe20003f44070 */
[----:B------:R-:W-:-:S02]  /*14d0*/  IMAD.MOV.U32 R13, RZ, RZ, R41 ;  /* 0x000000ffff0d7224 */ /* 0x000fc400078e0029 */
[--C-:B------:R-:W-:Y:S01]  /*14e0*/  @!P1 IMAD.IADD R30, R30, 0x1, -R5.reuse ;  /* 0x000000011e1e9824 */ /* 0x100fe200078e0a05 */
[----:B------:R-:W-:Y:S01]  /*14f0*/  ISETP.GE.AND P1, PT, R27, RZ, PT ;  /* 0x000000ff1b00720c */ /* 0x000fe20003f26270 */
[----:B------:R-:W-:Y:S01]  /*1500*/  @!P5 IMAD.IADD R32, R32, 0x1, -R5 ;  /* 0x000000012020d824 */ /* 0x000fe200078e0a05 */
[----:B------:R-:W-:Y:S01]  /*1510*/  ISETP.GE.AND P5, PT, R25, RZ, PT ;  /* 0x000000ff1900720c */ /* 0x000fe20003fa6270 */
[----:B------:R-:W-:Y:S01]  /*1520*/  @!P3 IMAD.MOV R24, RZ, RZ, -R24 ;  /* 0x000000ffff18b224 */ /* 0x000fe200078e0a18 */
[----:B------:R-:W-:Y:S01]  /*1530*/  ISETP.GT.U32.AND P3, PT, R5, R10, PT ;  /* 0x0000000a0500720c */ /* 0x000fe20003f64070 */
[--C-:B------:R-:W-:Y:S01]  /*1540*/  @!P4 IMAD.IADD R7, R7, 0x1, -R4.reuse ;  /* 0x000000010707c824 */ /* 0x100fe200078e0a04 */
[C---:B------:R-:W-:Y:S02]  /*1550*/  ISETP.GT.U32.AND P6, PT, R5.reuse, R32, PT ;  /* 0x000000200500720c */ /* 0x040fe40003fc4070 */
[----:B------:R-:W-:Y:S01]  /*1560*/  ISETP.GT.U32.AND P4, PT, R5, R34, PT ;  /* 0x000000220500720c */ /* 0x000fe20003f84070 */
[----:B------:R-:W-:-:S04]  /*1570*/  @!P2 IMAD.IADD R9, R9, 0x1, -R4 ;  /* 0x000000010909a824 */ /* 0x000fc800078e0a04 */
[----:B------:R-:W-:Y:S01]  /*1580*/  @!P1 IMAD.MOV R28, RZ, RZ, -R28 ;  /* 0x000000ffff1c9224 */ /* 0x000fe200078e0a1c */
[----:B------:R-:W-:Y:S01]  /*1590*/  ISETP.NE.AND P1, PT, R3, RZ, PT ;  /* 0x000000ff0300720c */ /* 0x000fe20003f25270 */
[----:B------:R-:W-:Y:S01]  /*15a0*/  @!P5 IMAD.MOV R26, RZ, RZ, -R26 ;  /* 0x000000ffff1ad224 */ /* 0x000fe200078e0a1a */
[----:B------:R-:W-:Y:S01]  /*15b0*/  LOP3.LUT R3, RZ, R3, RZ, 0x33, !PT ;  /* 0x00000003ff037212 */ /* 0x000fe200078e33ff */
[--C-:B------:R-:W-:Y:S01]  /*15c0*/  @!P3 IMAD.IADD R10, R10, 0x1, -R5.reuse ;  /* 0x000000010a0ab824 */ /* 0x100fe200078e0a05 */
[----:B------:R-:W-:Y:S01]  /*15d0*/  ISETP.GT.U32.AND P5, PT, R4, R7, PT ;  /* 0x000000070400720c */ /* 0x000fe20003fa4070 */
[--C-:B------:R-:W-:Y:S01]  /*15e0*/  @!P6 IMAD.IADD R32, R32, 0x1, -R5.reuse ;  /* 0x000000012020e824 */ /* 0x100fe200078e0a05 */
[----:B------:R-:W-:Y:S01]  /*15f0*/  ISETP.GE.AND P6, PT, R29, RZ, PT ;  /* 0x000000ff1d00720c */ /* 0x000fe20003fc6270 */
[----:B------:R-:W-:Y:S01]  /*1600*/  @!P4 IMAD.IADD R34, R34, 0x1, -R5 ;  /* 0x000000012222c824 */ /* 0x000fe200078e0a05 */
[C---:B------:R-:W-:Y:S02]  /*1610*/  SEL R5, R3.reuse, R8, !P1 ;  /* 0x0000000803057207 */ /* 0x040fe40004800000 */
[----:B------:R-:W-:-:S02]  /*1620*/  SEL R8, R3, R11, !P1 ;  /* 0x0000000b03087207 */ /* 0x000fc40004800000 */
[----:B------:R-:W-:Y:S01]  /*1630*/  ISETP.GE.AND P3, PT, R31, RZ, PT ;  /* 0x000000ff1f00720c */ /* 0x000fe20003f66270 */
[----:B------:R0:W-:Y:S01]  /*1640*/  STL [R1+0x33c], R5 ;  /* 0x00033c0501007387 */ /* 0x0001e20000100800 */
[----:B------:R-:W-:Y:S02]  /*1650*/  ISETP.GE.AND P4, PT, R33, RZ, PT ;  /* 0x000000ff2100720c */ /* 0x000fe40003f86270 */
[----:B------:R-:W-:Y:S01]  /*1660*/  SEL R11, R3, R16, !P1 ;  /* 0x00000010030b7207 */ /* 0x000fe20004800000 */
[----:B------:R1:W-:Y:S01]  /*1670*/  STL [R1+0x344], R8 ;  /* 0x0003440801007387 */ /* 0x0003e20000100800 */
[----:B------:R-:W-:Y:S01]  /*1680*/  @!P5 IMAD.IADD R7, R7, 0x1, -R4 ;  /* 0x000000010707d824 */ /* 0x000fe200078e0a04 */
[----:B------:R-:W-:Y:S01]  /*1690*/  ISETP.GE.AND P5, PT, R21, RZ, PT ;  /* 0x000000ff1500720c */ /* 0x000fe20003fa6270 */
[----:B------:R-:W-:Y:S01]  /*16a0*/  @!P6 IMAD.MOV R30, RZ, RZ, -R30 ;  /* 0x000000ffff1ee224 */ /* 0x000fe200078e0a1e */
[----:B------:R-:W-:Y:S02]  /*16b0*/  ISETP.GT.U32.AND P2, PT, R4, R9, PT ;  /* 0x000000090400720c */ /* 0x000fe40003f44070 */
[----:B0-----:R-:W-:-:S02]  /*16c0*/  SEL R5, R3, R12, !P1 ;  /* 0x0000000c03057207 */ /* 0x001fc40004800000 */
[----:B------:R-:W-:Y:S01]  /*16d0*/  @!P3 IMAD.MOV R32, RZ, RZ, -R32 ;  /* 0x000000ffff20b224 */ /* 0x000fe200078e0a20 */
[----:B------:R-:W-:Y:S01]  /*16e0*/  ISETP.GE.AND P3, PT, R38, RZ, PT ;  /* 0x000000ff2600720c */ /* 0x000fe20003f66270 */
[----:B------:R-:W-:Y:S01]  /*16f0*/  @!P4 IMAD.MOV R10, RZ, RZ, -R10 ;  /* 0x000000ffff0ac224 */ /* 0x000fe200078e0a0a */
[----:B-1----:R-:W-:Y:S01]  /*1700*/  SEL R8, R3, R18, !P1 ;  /* 0x0000001203087207 */ /* 0x002fe20004800000 */
[----:B------:R0:W-:Y:S01]  /*1710*/  STL [R1+0x348], R5 ;  /* 0x0003480501007387 */ /* 0x0001e20000100800 */
[----:B------:R-:W-:Y:S02]  /*1720*/  ISETP.GE.AND P4, PT, R37, RZ, PT ;  /* 0x000000ff2500720c */ /* 0x000fe40003f86270 */
[----:B------:R-:W-:Y:S01]  /*1730*/  @!P5 IMAD.MOV R34, RZ, RZ, -R34 ;  /* 0x000000ffff22d224 */ /* 0x000fe200078e0a22 */
[----:B------:R1:W-:Y:S01]  /*1740*/  STL [R1+0x34c], R11 ;  /* 0x00034c0b01007387 */ /* 0x0003e20000100800 */
[----:B------:R-:W-:Y:S01]  /*1750*/  @!P2 IMAD.IADD R9, R9, 0x1, -R4 ;  /* 0x000000010909a824 */ /* 0x000fe200078e0a04 */
[----:B------:R-:W-:Y:S01]  /*1760*/  ISETP.NE.AND P2, PT, R2, RZ, PT ;  /* 0x000000ff0200720c */ /* 0x000fe20003f45270 */
[----:B------:R-:W-:Y:S01]  /*1770*/  VIADD R4, R54, 0xffffffff ;  /* 0xffffffff36047836 */ /* 0x000fe20000000000 */
[----:B------:R3:W-:Y:S01]  /*1780*/  STL [R1+0x350], R8 ;  /* 0x0003500801007387 */ /* 0x0007e20000100800 */
[----:B------:R-:W-:Y:S01]  /*1790*/  LOP3.LUT R2, RZ, R2, RZ, 0x33, !PT ;  /* 0x00000002ff027212 */ /* 0x000fe200078e33ff */
[----:B------:R-:W-:Y:S01]  /*17a0*/  @!P3 IMAD.MOV R7, RZ, RZ, -R7 ;  /* 0x000000ffff07b224 */ /* 0x000fe200078e0a07 */
[----:B0-----:R-:W-:-:S02]  /*17b0*/  SEL R5, R3, R14, !P1 ;  /* 0x0000000e03057207 */ /* 0x001fc40004800000 */
[C---:B------:R-:W-:Y:S01]  /*17c0*/  SEL R6, R3.reuse, R6, !P1 ;  /* 0x0000000603067207 */ /* 0x040fe20004800000 */
[----:B------:R-:W-:Y:S01]  /*17d0*/  @!P4 IMAD.MOV R9, RZ, RZ, -R9 ;  /* 0x000000ffff09c224 */ /* 0x000fe200078e0a09 */
[C---:B-1----:R-:W-:Y:S01]  /*17e0*/  SEL R11, R3.reuse, R20, !P1 ;  /* 0x00000014030b7207 */ /* 0x042fe20004800000 */
[----:B------:R0:W-:Y:S01]  /*17f0*/  STL [R1+0x354], R5 ;  /* 0x0003540501007387 */ /* 0x0001e20000100800 */
[----:B------:R-:W-:Y:S01]  /*1800*/  ISETP.GE.U32.AND P4, PT, R4, 0x7fffffc0, PT ;  /* 0x7fffffc00400780c */ /* 0x000fe20003f86070 */
[----:B------:R-:W-:Y:S01]  /*1810*/  VIADD R4, R54, 0xffffffed ;  /* 0xffffffed36047836 */ /* 0x000fe20000000000 */
[C---:B---3--:R-:W-:Y:S01]  /*1820*/  SEL R8, R3.reuse, R22, !P1 ;  /* 0x0000001603087207 */ /* 0x048fe20004800000 */
[----:B------:R1:W-:Y:S04]  /*1830*/  STL [R1+0x358], R11 ;  /* 0x0003580b01007387 */ /* 0x0003e80000100800 */
[----:B------:R3:W-:Y:S01]  /*1840*/  STL [R1+0x35c], R8 ;  /* 0x00035c0801007387 */ /* 0x0007e20000100800 */
[----:B0-----:R-:W-:-:S02]  /*1850*/  SEL R5, R3, R24, !P1 ;  /* 0x0000001803057207 */ /* 0x001fc40004800000 */
[----:B-1----:R-:W-:-:S03]  /*1860*/  SEL R11, R3, R26, !P1 ;  /* 0x0000001a030b7207 */ /* 0x002fc60004800000 */
[----:B------:R0:W-:Y:S01]  /*1870*/  STL [R1+0x360], R5 ;  /* 0x0003600501007387 */ /* 0x0001e20000100800 */
[----:B---3--:R-:W-:-:S03]  /*1880*/  SEL R8, R3, R28, !P1 ;  /* 0x0000001c03087207 */ /* 0x008fc60004800000 */
[----:B------:R-:W-:Y:S04]  /*1890*/  STL [R1+0x364], R11 ;  /* 0x0003640b01007387 */ /* 0x000fe80000100800 */
[----:B------:R1:W-:Y:S01]  /*18a0*/  STL [R1+0x368], R8 ;  /* 0x0003680801007387 */ /* 0x0003e20000100800 */
[----:B0-----:R-:W-:-:S05]  /*18b0*/  SEL R5, R3, R30, !P1 ;  /* 0x0000001e03057207 */ /* 0x001fca0004800000 */
[----:B------:R0:W-:Y:S01]  /*18c0*/  STL [R1+0x36c], R5 ;  /* 0x00036c0501007387 */ /* 0x0001e20000100800 */
[----:B-1----:R-:W-:-:S05]  /*18d0*/  SEL R8, R3, R32, !P1 ;  /* 0x0000002003087207 */ /* 0x002fca0004800000 */
[----:B------:R1:W-:Y:S01]  /*18e0*/  STL [R1+0x370], R8 ;  /* 0x0003700801007387 */ /* 0x0003e20000100800 */
[----:B0-----:R-:W-:Y:S01]  /*18f0*/  SEL R5, R3, R10, !P1 ;  /* 0x0000000a03057207 */ /* 0x001fe20004800000 */
[----:B------:R-:W-:-:S04]  /*1900*/  VIADD R10, R54, 0xffffffd1 ;  /* 0xffffffd1360a7836 */ /* 0x000fc80000000000 */
[----:B------:R0:W-:Y:S01]  /*1910*/  STL [R1+0x374], R5 ;  /* 0x0003740501007387 */ /* 0x0001e20000100800 */
[----:B-1----:R-:W-:Y:S01]  /*1920*/  VIADD R8, R54, 0xffffffe6 ;  /* 0xffffffe636087836 */ /* 0x002fe20000000000 */
[----:B0-----:R-:W-:Y:S02]  /*1930*/  SEL R5, R3, R34, !P1 ;  /* 0x0000002203057207 */ /* 0x001fe40004800000 */
[----:B------:R-:W-:Y:S01]  /*1940*/  SEL R3, R2, R7, !P2 ;  /* 0x0000000702037207 */ /* 0x000fe20005000000 */
[----:B------:R-:W-:Y:S02]  /*1950*/  VIADD R7, R54, 0xffffffee ;  /* 0xffffffee36077836 */ /* 0x000fe40000000000 */
[----:B------:R0:W-:Y:S02]  /*1960*/  STL [R1+0x378], R5 ;  /* 0x0003780501007387 */ /* 0x0001e40000100800 */
[----:B------:R-:W-:Y:S02]  /*1970*/  IMAD R3, R3, R13, RZ ;  /* 0x0000000d03037224 */ /* 0x000fe400078e02ff */
[----:B------:R1:W-:Y:S01]  /*1980*/  STL [R1+0x37c], R6 ;  /* 0x00037c0601007387 */ /* 0x0003e20000100800 */
[----:B0-----:R-:W-:Y:S01]  /*1990*/  SEL R5, R2, R9, !P2 ;  /* 0x0000000902057207 */ /* 0x001fe20005000000 */
[----:B------:R-:W-:Y:S01]  /*19a0*/  VIADD R2, R54, 0xfffffff7 ;  /* 0xfffffff736027836 */ /* 0x000fe20000000000 */
[----:B------:R-:W-:Y:S01]  /*19b0*/  ISETP.GE.U32.AND P2, PT, R4, 0x7fffffae, PT ;  /* 0x7fffffae0400780c */ /* 0x000fe20003f46070 */
[----:B------:R-:W-:-:S02]  /*19c0*/  VIADD R9, R54, 0xffffffd6 ;  /* 0xffffffd636097836 */ /* 0x000fc40000000000 */
[----:B-1----:R-:W-:Y:S01]  /*19d0*/  VIADD R6, R54, 0xffffffec ;  /* 0xffffffec36067836 */ /* 0x002fe20000000000 */
[----:B------:R-:W-:Y:S01]  /*19e0*/  ISETP.GE.U32.AND P3, PT, R2, 0x7fffffb8, PT ;  /* 0x7fffffb80200780c */ /* 0x000fe20003f66070 */
[----:B------:R-:W-:Y:S01]  /*19f0*/  IMAD R5, R5, R13, RZ ;  /* 0x0000000d05057224 */ /* 0x000fe200078e02ff */
[----:B--2---:R-:W-:Y:S01]  /*1a00*/  LEA R2, P1, R3, UR16, 0x1 ;  /* 0x0000001003027c11 */ /* 0x004fe2000f8208ff */
[----:B------:R-:W-:Y:S01]  /*1a10*/  VIADD R13, R54, 0xffffffd2 ;  /* 0xffffffd2360d7836 */ /* 0x000fe20000000000 */
[----:B------:R-:W-:Y:S01]  /*1a20*/  ISETP.GE.U32.AND P5, PT, R6, 0x7fffffad, PT ;  /* 0x7fffffad0600780c */ /* 0x000fe20003fa6070 */
[C---:B------:R-:W-:Y:S01]  /*1a30*/  VIADD R6, R54.reuse, 0xffffffef ;  /* 0xffffffef36067836 */ /* 0x040fe20000000000 */
[----:B------:R-:W-:Y:S02]  /*1a40*/  LEA R4, P6, R5, UR16, 0x1 ;  /* 0x0000001005047c11 */ /* 0x000fe4000f8c08ff */
[----:B------:R-:W-:Y:S02]  /*1a50*/  LEA.HI.X.SX32 R3, R3, UR17, 0x1, P1 ;  /* 0x0000001103037c11 */ /* 0x000fe400088f0eff */
[----:B------:R-:W-:Y:S01]  /*1a60*/  ISETP.GE.U32.AND P1, PT, R7, 0x7fffffaf, PT ;  /* 0x7fffffaf0700780c */ /* 0x000fe20003f26070 */
[----:B------:R-:W-:Y:S01]  /*1a70*/  VIADD R7, R54, 0xffffffe8 ;  /* 0xffffffe836077836 */ /* 0x000fe20000000000 */
[----:B------:R-:W-:-:S02]  /*1a80*/  LEA.HI.X.SX32 R5, R5, UR17, 0x1, P6 ;  /* 0x0000001105057c11 */ /* 0x000fc4000b0f0eff */
[----:B------:R-:W-:Y:S01]  /*1a90*/  ISETP.GE.U32.AND P6, PT, R6, 0x7fffffb0, PT ;  /* 0x7fffffb00600780c */ /* 0x000fe20003fc6070 */
[C---:B------:R-:W-:Y:S01]  /*1aa0*/  VIADD R6, R54.reuse, 0xffffffe9 ;  /* 0xffffffe936067836 */ /* 0x040fe20000000000 */
[----:B------:R-:W-:Y:S02]  /*1ab0*/  SEL R36, RZ, 0x1, P5 ;  /* 0x00000001ff247807 */ /* 0x000fe40002800000 */
[----:B------:R-:W-:Y:S01]  /*1ac0*/  ISETP.GE.U32.AND P5, PT, R7, 0x7fffffa9, PT ;  /* 0x7fffffa90700780c */ /* 0x000fe20003fa6070 */
[----:B------:R-:W-:Y:S01]  /*1ad0*/  VIADD R7, R54, 0xffffffea ;  /* 0xffffffea36077836 */ /* 0x000fe20000000000 */
[----:B------:R-:W-:Y:S02]  /*1ae0*/  SEL R37, RZ, 0x1fffe, P2 ;  /* 0x0001fffeff257807 */ /* 0x000fe40001000000 */
[----:B------:R-:W-:Y:S01]  /*1af0*/  ISETP.GE.U32.AND P2, PT, R6, 0x7fffffaa, PT ;  /* 0x7fffffaa0600780c */ /* 0x000fe20003f46070 */
[----:B------:R-:W-:Y:S01]  /*1b00*/  VIADD R6, R54, 0xffffffeb ;  /* 0xffffffeb36067836 */ /* 0x000fe20000000000 */
[----:B------:R-:W-:-:S02]  /*1b10*/  SEL R28, RZ, 0x4, P1 ;  /* 0x00000004ff1c7807 */ /* 0x000fc40000800000 */
[----:B------:R-:W-:Y:S01]  /*1b20*/  ISETP.GE.U32.AND P1, PT, R7, 0x7fffffab, PT ;  /* 0x7fffffab0700780c */ /* 0x000fe20003f26070 */
[----:B------:R-:W-:Y:S01]  /*1b30*/  VIADD R7, R54, 0xffffffe4 ;  /* 0xffffffe436077836 */ /* 0x000fe20000000000 */
[----:B------:R-:W-:Y:S02]  /*1b40*/  SEL R29, RZ, 0x7fff8, P6 ;  /* 0x0007fff8ff1d7807 */ /* 0x000fe40003000000 */
[----:B------:R-:W-:Y:S01]  /*1b50*/  ISETP.GE.U32.AND P6, PT, R6, 0x7fffffac, PT ;  /* 0x7fffffac0600780c */ /* 0x000fe20003fc6070 */
[C---:B------:R-:W-:Y:S01]  /*1b60*/  VIADD R6, R54.reuse, 0xffffffe5 ;  /* 0xffffffe536067836 */ /* 0x040fe20000000000 */
[----:B------:R-:W-:Y:S02]  /*1b70*/  SEL R38, RZ, 0x1, P5 ;  /* 0x00000001ff267807 */ /* 0x000fe40002800000 */
[----:B------:R-:W-:Y:S01]  /*1b80*/  ISETP.GE.U32.AND P5, PT, R7, 0x7fffffa5, PT ;  /* 0x7fffffa50700780c */ /* 0x000fe20003fa6070 */
[----:B------:R-:W-:Y:S01]  /*1b90*/  VIADD R7, R54, 0xffffffe7 ;  /* 0xffffffe736077836 */ /* 0x000fe20000000000 */
[----:B------:R-:W-:-:S02]  /*1ba0*/  SEL R41, RZ, 0x1fffe, P2 ;  /* 0x0001fffeff297807 */ /* 0x000fc40001000000 */
[----:B------:R-:W-:Y:S01]  /*1bb0*/  ISETP.GE.U32.AND P2, PT, R6, 0x7fffffa6, PT ;  /* 0x7fffffa60600780c */ /* 0x000fe20003f46070 */
[C---:B------:R-:W-:Y:S01]  /*1bc0*/  VIADD R6, R54.reuse, 0xffffffe1 ;  /* 0xffffffe136067836 */ /* 0x040fe20000000000 */
[----:B------:R-:W-:Y:S02]  /*1bd0*/  SEL R27, RZ, 0x7fff8, P6 ;  /* 0x0007fff8ff1b7807 */ /* 0x000fe40003000000 */
[----:B------:R-:W-:Y:S01]  /*1be0*/  ISETP.GE.U32.AND P6, PT, R7, 0x7fffffa8, PT ;  /* 0x7fffffa80700780c */ /* 0x000fe20003fc6070 */
[----:B------:R-:W-:Y:S01]  /*1bf0*/  VIADD R7, R54, 0xffffffe0 ;  /* 0xffffffe036077836 */ /* 0x000fe20000000000 */
[----:B------:R-:W-:Y:S02]  /*1c00*/  SEL R45, RZ, 0x1, P5 ;  /* 0x00000001ff2d7807 */ /* 0x000fe40002800000 */
[----:B------:R-:W-:Y:S02]  /*1c10*/  SEL R26, RZ, 0x4, P1 ;  /* 0x00000004ff1a7807 */ /* 0x000fe40000800000 */
[----:B------:R-:W-:Y:S01]  /*1c20*/  ISETP.GE.U32.AND P5, PT, R6, 0x7fffffa2, PT ;  /* 0x7fffffa20600780c */ /* 0x000fe20003fa6070 */
[----:B------:R-:W-:Y:S01]  /*1c30*/  VIADD R6, R54, 0xffffffe3 ;  /* 0xffffffe336067836 */ /* 0x000fe20000000000 */
[----:B------:R-:W-:Y:S01]  /*1c40*/  ISETP.GE.U32.AND P1, PT, R8, 0x7fffffa7, PT ;  /* 0x7fffffa70800780c */ /* 0x000fe20003f26070 */
[----:B------:R-:W-:Y:S01]  /*1c50*/  VIADD R8, R54, 0xffffffe2 ;  /* 0xffffffe236087836 */ /* 0x000fe20000000000 */
[----:B------:R-:W-:-:S02]  /*1c60*/  SEL R48, RZ, 0x1fffe, P2 ;  /* 0x0001fffeff307807 */ /* 0x000fc40001000000 */
        /* <DEDUP_REMOVED lines=73> */
[----:B------:R-:W-:Y:S01]  /*2100*/  VIADD R6, R54, 0xffffffdb ;  /* 0xffffffdb36067836 */ /* 0x000fe20000000000 */
[----:B------:R-:W-:Y:S02]  /*2110*/  SEL R35, RZ, 0x1, P6 ;  /* 0x00000001ff237807 */ /* 0x000fe40003000000 */
[----:B------:R-:W-:Y:S02]  /*2120*/  ISETP.GE.U32.AND P6, PT, R7, 0x7fffff9b, PT ;  /* 0x7fffff9b0700780c */ /* 0x000fe40003fc6070 */
[----:B------:R-:W-:Y:S02]  /*2130*/  SEL R34, RZ, 0x1fffe, P5 ;  /* 0x0001fffeff227807 */ /* 0x000fe40002800000 */
[----:B------:R-:W-:Y:S01]  /*2140*/  ISETP.GE.U32.AND P5, PT, R6, 0x7fffff9c, PT ;  /* 0x7fffff9c0600780c */ /* 0x000fe20003fa6070 */
[----:B------:R-:W-:Y:S01]  /*2150*/  VIADD R6, R54, 0xffffffd5 ;  /* 0xffffffd536067836 */ /* 0x000fe20000000000 */
[----:B------:R-:W-:-:S02]  /*2160*/  SEL R7, RZ, 0x4, P6 ;  /* 0x00000004ff077807 */ /* 0x000fc40003000000 */
[----:B------:R-:W-:Y:S02]  /*2170*/  ISETP.GE.U32.AND P6, PT, R8, 0x7fffff95, PT ;  /* 0x7fffff950800780c */ /* 0x000fe40003fc6070 */
[----:B------:R-:W-:Y:S02]  /*2180*/  SEL R8, RZ, 0x7fff8, P5 ;  /* 0x0007fff8ff087807 */ /* 0x000fe40002800000 */
[----:B------:R-:W-:Y:S01]  /*2190*/  ISETP.GE.U32.AND P5, PT, R6, 0x7fffff96, PT ;  /* 0x7fffff960600780c */ /* 0x000fe20003fa6070 */
[C---:B------:R-:W-:Y:S01]  /*21a0*/  VIADD R6, R54.reuse, 0xffffffd7 ;  /* 0xffffffd736067836 */ /* 0x040fe20000000000 */
[----:B------:R-:W-:Y:S02]  /*21b0*/  SEL R32, RZ, 0x1, P6 ;  /* 0x00000001ff207807 */ /* 0x000fe40003000000 */
[----:B------:R-:W-:Y:S01]  /*21c0*/  ISETP.GE.U32.AND P6, PT, R9, 0x7fffff97, PT ;  /* 0x7fffff970900780c */ /* 0x000fe20003fc6070 */
[----:B------:R-:W-:Y:S01]  /*21d0*/  VIADD R9, R54, 0xffffffd0 ;  /* 0xffffffd036097836 */ /* 0x000fe20000000000 */
[----:B------:R-:W-:-:S02]  /*21e0*/  SEL R33, RZ, 0x1fffe, P5 ;  /* 0x0001fffeff217807 */ /* 0x000fc40002800000 */
[----:B------:R-:W-:Y:S02]  /*21f0*/  ISETP.GE.U32.AND P5, PT, R6, 0x7fffff98, PT ;  /* 0x7fffff980600780c */ /* 0x000fe40003fa6070 */
[----:B------:R-:W-:Y:S02]  /*2200*/  SEL R6, RZ, 0x4, P6 ;  /* 0x00000004ff067807 */ /* 0x000fe40003000000 */
[----:B------:R-:W-:Y:S02]  /*2210*/  ISETP.GE.U32.AND P6, PT, R9, 0x7fffff91, PT ;  /* 0x7fffff910900780c */ /* 0x000fe40003fc6070 */
[----:B------:R-:W-:Y:S02]  /*2220*/  SEL R9, RZ, 0x7fff8, P5 ;  /* 0x0007fff8ff097807 */ /* 0x000fe40002800000 */
[----:B------:R-:W-:Y:S02]  /*2230*/  SEL R30, RZ, 0x1, P6 ;  /* 0x00000001ff1e7807 */ /* 0x000fe40003000000 */
[----:B------:R-:W-:-:S02]  /*2240*/  ISETP.GE.U32.AND P6, PT, R13, 0x7fffff93, PT ;  /* 0x7fffff930d00780c */ /* 0x000fc40003fc6070 */
[----:B------:R-:W-:Y:S02]  /*2250*/  SHF.R.S32.HI R13, RZ, 0x6, R0 ;  /* 0x00000006ff0d7819 */ /* 0x000fe40000011400 */
[----:B------:R-:W-:Y:S02]  /*2260*/  LOP3.LUT R0, R0, 0x40, RZ, 0xc0, !PT ;  /* 0x0000004000007812 */ /* 0x000fe400078ec0ff */
[----:B------:R-:W-:Y:S02]  /*2270*/  SGXT R13, R13, 0x1 ;  /* 0x000000010d0d781a */ /* 0x000fe40000000200 */
[----:B------:R-:W-:Y:S01]  /*2280*/  ISETP.GE.U32.AND P5, PT, R10, 0x7fffff92, PT ;  /* 0x7fffff920a00780c */ /* 0x000fe20003fa6070 */
[----:B------:R-:W-:Y:S01]  /*2290*/  IMAD R0, R0, 0x80, R52 ;  /* 0x0000008000007824 */ /* 0x000fe200078e0234 */
[----:B------:R-:W-:Y:S01]  /*22a0*/  LOP3.LUT R52, R52, 0x90, R13, 0x78, !PT ;  /* 0x0000009034347812 */ /* 0x000fe200078e780d */
[----:B------:R-:W-:Y:S01]  /*22b0*/  VIADD R10, R54, 0xfffffffe ;  /* 0xfffffffe360a7836 */ /* 0x000fe20000000000 */
[----:B------:R-:W-:-:S03]  /*22c0*/  SEL R31, RZ, 0x1fffe, P5 ;  /* 0x0001fffeff1f7807 */ /* 0x000fc60002800000 */
[----:B------:R0:W-:Y:S01]  /*22d0*/  STL [R1+0x290], R52 ;  /* 0x0002903401007387 */ /* 0x0001e20000100800 */
[----:B------:R-:W-:Y:S02]  /*22e0*/  ISETP.GE.U32.AND P5, PT, R10, 0x7fffffbf, PT ;  /* 0x7fffffbf0a00780c */ /* 0x000fe40003fa6070 */
[----:B------:R-:W-:Y:S02]  /*22f0*/  SEL R10, RZ, 0x4, P6 ;  /* 0x00000004ff0a7807 */ /* 0x000fe40003000000 */
[----:B------:R-:W-:Y:S01]  /*2300*/  ISETP.GE.U32.AND P6, PT, R53, 0x7fffff94, PT ;  /* 0x7fffff943500780c */ /* 0x000fe20003fc6070 */
[----:B------:R-:W-:-:S03]  /*2310*/  VIADD R53, R54, 0xfffffff6 ;  /* 0xfffffff636357836 */ /* 0x000fc60000000000 */
[----:B------:R-:W-:Y:S01]  /*2320*/  SEL R13, RZ, 0x7fff8, P6 ;  /* 0x0007fff8ff0d7807 */ /* 0x000fe20003000000 */
[----:B0-----:R-:W-:Y:S08]  /*2330*/  BRA.U UP0, `(.L_x_5) ;  /* 0x0000000100187547 */ /* 0x001ff0000b800000 */
[----:B------:R-:W-:Y:S01]  /*2340*/  ELECT P6, URZ, PT ;  /* 0x0000000000ff782f */ /* 0x000fe200038c0000 */
[----:B------:R-:W-:Y:S01]  /*2350*/  IMAD.MOV.U32 R52, RZ, RZ, 0x1 ;  /* 0x00000001ff347424 */ /* 0x000fe200078e00ff */
[----:B------:R-:W-:Y:S01]  /*2360*/  UMOV UR5, 0x40 ;  /* 0x0000004000057882 */ /* 0x000fe20000000000 */
[----:B------:R-:W-:Y:S01]  /*2370*/  UVIRTCOUNT.DEALLOC.SMPOOL 0x80 ;  /* 0x000000800000784c */ /* 0x000fe20000000000 */
[----:B------:R-:W-:-:S09]  /*2380*/  ULEA UR5, UR4, UR5, 0x18 ;  /* 0x0000000504057291 */ /* 0x000fd2000f8ec0ff */
[----:B------:R0:W-:Y:S03]  /*2390*/  @P6 STS.U8 [UR5], R52 ;  /* 0x00000034ff006988 */ /* 0x0001e60008000005 */
.L_x_5:
[----:B------:R-:W-:Y:S01]  /*23a0*/  USHF.L.U32 UR4, UR8, 0x15, URZ ;  /* 0x0000001508047899 */ /* 0x000fe200080006ff */
[----:B------:R-:W-:Y:S01]  /*23b0*/  IMAD.IADD R36, R36, 0x1, R37 ;  /* 0x0000000124247824 */ /* 0x000fe200078e0225 */
[----:B------:R-:W-:Y:S01]  /*23c0*/  SEL R37, RZ, 0x1, P1 ;  /* 0x00000001ff257807 */ /* 0x000fe20000800000 */
[----:B------:R-:W-:Y:S01]  /*23d0*/  IMAD.IADD R30, R30, 0x1, R31 ;  /* 0x000000011e1e7824 */ /* 0x000fe200078e021f */
[----:B------:R-:W-:Y:S01]  /*23e0*/  ULOP3.LUT UR4, UR4, 0x600000, URZ, 0xc0, !UPT ;  /* 0x0060000004047892 */ /* 0x000fe2000f8ec0ff */
[----:B0-----:R-:W-:Y:S01]  /*23f0*/  SEL R52, RZ, 0x1, P2 ;  /* 0x00000001ff347807 */ /* 0x001fe20001000000 */
[----:B------:R-:W-:Y:S01]  /*2400*/  IMAD.IADD R32, R32, 0x1, R33 ;  /* 0x0000000120207824 */ /* 0x000fe200078e0221 */
[----:B------:R-:W-:Y:S01]  /*2410*/  VOTEU.ALL UP1, P0 ;  /* 0x0000000000ff7886 */ /* 0x000fe20000020000 */
[----:B------:R-:W-:Y:S01]  /*2420*/  UIADD3 UR11, UPT, UPT, UR9, UR4, URZ ;  /* 0x00000004090b7290 */ /* 0x000fe2000fffe0ff */
[----:B------:R-:W-:Y:S01]  /*2430*/  IMAD.IADD R46, R46, 0x1, R47 ;  /* 0x000000012e2e7824 */ /* 0x000fe200078e022f */
[----:B------:R-:W-:Y:S01]  /*2440*/  LOP3.LUT R30, R30, 0x3, RZ, 0xc0, !PT ;  /* 0x000000031e1e7812 */ /* 0x000fe200078ec0ff */
[----:B------:R-:W-:Y:S01]  /*2450*/  IMAD.IADD R37, R37, 0x1, R42 ;  /* 0x0000000125257824 */ /* 0x000fe200078e022a */
[----:B------:R-:W-:Y:S01]  /*2460*/  LOP3.LUT R32, R32, 0x3, RZ, 0xc0, !PT ;  /* 0x0000000320207812 */ /* 0x000fe200078ec0ff */
[----:B------:R-:W-:Y:S01]  /*2470*/  IMAD.IADD R34, R35, 0x1, R34 ;  /* 0x0000000123227824 */ /* 0x000fe200078e0222 */
[----:B------:R-:W-:Y:S01]  /*2480*/  IADD3 R10, PT, PT, R30, R13, R10 ;  /* 0x0000000d1e0a7210 */ /* 0x000fe20007ffe00a */
[----:B------:R-:W-:Y:S01]  /*2490*/  IMAD.IADD R38, R38, 0x1, R41 ;  /* 0x0000000126267824 */ /* 0x000fe200078e0229 */
[----:B------:R-:W-:Y:S01]  /*24a0*/  UMOV UR5, 0x1 ;  /* 0x0000000100057882 */ /* 0x000fe20000000000 */
[----:B------:R-:W-:Y:S01]  /*24b0*/  STTM.x64 tmem[UR11], RZ ;  /* 0x000000ff000079ed */ /* 0x000fe2000834000b */
[----:B------:R-:W0:Y:S01]  /*24c0*/  FENCE.VIEW.ASYNC.T ;  /* 0x00000000000073c6 */ /* 0x000e220000000200 */
[----:B------:R-:W-:Y:S01]  /*24d0*/  IMAD.IADD R51, R52, 0x1, R51 ;  /* 0x0000000134337824 */ /* 0x000fe200078e0233 */
[----:B------:R-:W-:Y:S01]  /*24e0*/  LOP3.LUT R46, R46, 0x3, RZ, 0xc0, !PT ;  /* 0x000000032e2e7812 */ /* 0x000fe200078ec0ff */
[----:B------:R-:W-:Y:S01]  /*24f0*/  IMAD.IADD R43, R43, 0x1, R44 ;  /* 0x000000012b2b7824 */ /* 0x000fe200078e022c */
[----:B------:R-:W-:Y:S01]  /*2500*/  LOP3.LUT R37, R37, 0x3, RZ, 0xc0, !PT ;  /* 0x0000000325257812 */ /* 0x000fe200078ec0ff */
[----:B------:R-:W1:Y:S01]  /*2510*/  LDC.64 R56, c[0x0][0x3a8] ;  /* 0x0000ea00ff387b82 */ /* 0x000e620000000a00 */
[----:B------:R-:W-:Y:S01]  /*2520*/  LOP3.LUT R34, R34, 0x3, RZ, 0xc0, !PT ;  /* 0x0000000322227812 */ /* 0x000fe200078ec0ff */
[----:B------:R-:W-:-:S02]  /*2530*/  UIADD3 UR6, UPT, UPT, UR10, 0x12000, URZ ;  /* 0x000120000a067890 */ /* 0x000fc4000fffe0ff */
[----:B------:R-:W-:-:S04]  /*2540*/  @!UP1 UIADD3 UR14, UPT, UPT, -UR5, 0x100000, URZ ;  /* 0x00100000050e9890 */ /* 0x000fc8000fffe1ff */
[----:B------:R-:W-:Y:S02]  /*2550*/  @!UP1 USHF.L.U32 UR15, UR14, 0xb, URZ ;  /* 0x0000000b0e0f9899 */ /* 0x000fe400080006ff */
[----:B------:R-:W-:Y:S01]  /*2560*/  @!UP1 USHF.L.U32 UR14, UR14, 0x1, URZ ;  /* 0x000000010e0e9899 */ /* 0x000fe200080006ff */
[----:B------:R-:W-:Y:S01]  /*2570*/  IMAD.IADD R45, R45, 0x1, R48 ;  /* 0x000000012d2d7824 */ /* 0x000fe200078e0230 */
[----:B------:R-:W-:Y:S01]  /*2580*/  IADD3 R6, PT, PT, R32, R9, R6 ;  /* 0x0000000920067210 */ /* 0x000fe20007ffe006 */
[----:B------:R-:W-:Y:S01]  /*2590*/  IMAD.IADD R49, R49, 0x1, R50 ;  /* 0x0000000131317824 */ /* 0x000fe200078e0232 */
[----:B------:R-:W-:Y:S01]  /*25a0*/  LOP3.LUT R38, R38, 0x3, RZ, 0xc0, !PT ;  /* 0x0000000326267812 */ /* 0x000fe200078ec0ff */
[----:B------:R-:W-:Y:S01]  /*25b0*/  IMAD.IADD R39, R39, 0x1, R40 ;  /* 0x0000000127277824 */ /* 0x000fe200078e0228 */
[----:B------:R-:W-:Y:S01]  /*25c0*/  LOP3.LUT R51, R51, 0x3, RZ, 0xc0, !PT ;  /* 0x0000000333337812 */ /* 0x000fe200078ec0ff */
[----:B------:R-:W-:Y:S01]  /*25d0*/  UMOV UR12, UR6 ;  /* 0x00000006000c7c82 */ /* 0x000fe20008000000 */
[----:B------:R-:W-:Y:S01]  /*25e0*/  LOP3.LUT R9, R10, 0xf, RZ, 0xc0, !PT ;  /* 0x0000000f0a097812 */ /* 0x000fe200078ec0ff */
[----:B0-----:R-:W-:Y:S01]  /*25f0*/  VOTEU.ALL UP2, P0 ;  /* 0x0000000000ff7886 */ /* 0x001fe20000040000 */
[----:B------:R-:W-:Y:S01]  /*2600*/  BAR.SYNC.DEFER_BLOCKING 0x0 ;  /* 0x0000000000007b1d */ /* 0x000fe20000010000 */
[----:B------:R-:W-:-:S02]  /*2610*/  LOP3.LUT R43, R43, 0x3, RZ, 0xc0, !PT ;  /* 0x000000032b2b7812 */ /* 0x000fc400078ec0ff */
[----:B------:R-:W-:Y:S01]  /*2620*/  IADD3 R18, PT, PT, R46, R19, R18 ;  /* 0x000000132e127210 */ /* 0x000fe20007ffe012 */
[----:B------:R-:W-:Y:S01]  /*2630*/  IMAD R9, R6, 0x10, R9 ;  /* 0x0000001006097824 */ /* 0x000fe200078e0209 */
[----:B------:R-:W-:Y:S01]  /*2640*/  IADD3 R14, PT, PT, R37, R15, R14 ;  /* 0x0000000f250e7210 */ /* 0x000fe20007ffe00e */
[----:B------:R-:W0:Y:S01]  /*2650*/  LDCU.64 UR24, c[0x0][0x358] ;  /* 0x00006b00ff1877ac */ /* 0x000e220008000a00 */
[----:B------:R-:W-:Y:S01]  /*2660*/  IADD3 R8, PT, PT, R34, R8, R7 ;  /* 0x0000000822087210 */ /* 0x000fe20007ffe007 */
[----:B------:R-:W-:Y:S01]  /*2670*/  IMAD.SHL.U32 R18, R18, 0x100, RZ ;  /* 0x0000010012127824 */ /* 0x000fe200078e00ff */
[----:B------:R-:W-:Y:S01]  /*2680*/  LOP3.LUT R45, R45, 0x3, RZ, 0xc0, !PT ;  /* 0x000000032d2d7812 */ /* 0x000fe200078ec0ff */
[----:B------:R-:W-:Y:S01]  /*2690*/  STL.64 [R1+0x870], R92 ;  /* 0x0008705c01007387 */ /* 0x000fe20000100a00 */
[----:B------:R-:W-:Y:S01]  /*26a0*/  IADD3 R26, PT, PT, R38, R27, R26 ;  /* 0x0000001b261a7210 */ /* 0x000fe20007ffe01a */
[----:B------:R-:W-:Y:S01]  /*26b0*/  IMAD.SHL.U32 R6, R8, 0x100, RZ ;  /* 0x0000010008067824 */ /* 0x000fe200078e00ff */
[----:B------:R-:W-:Y:S01]  /*26c0*/  IADD3 R21, PT, PT, R51, R24, R21 ;  /* 0x0000001833157210 */ /* 0x000fe20007ffe015 */
[----:B-1----:R-:W-:Y:S01]  /*26d0*/  IMAD.MOV.U32 R10, RZ, RZ, R56 ;  /* 0x000000ffff0a7224 */ /* 0x002fe200078e0038 */
[----:B------:R-:W-:Y:S01]  /*26e0*/  IADD3 R16, PT, PT, R43, R17, R16 ;  /* 0x000000112b107210 */ /* 0x000fe20007ffe010 */
[----:B------:R-:W-:Y:S01]  /*26f0*/  IMAD.SHL.U32 R13, R26, 0x100, RZ ;  /* 0x000001001a0d7824 */ /* 0x000fe200078e00ff */
[----:B------:R-:W-:Y:S01]  /*2700*/  LOP3.LUT R7, R14, 0xf, RZ, 0xc0, !PT ;  /* 0x0000000f0e077812 */ /* 0x000fe200078ec0ff */
[----:B------:R-:W-:Y:S01]  /*2710*/  STL [R1+0x868], R52 ;  /* 0x0008683401007387 */ /* 0x000fe20000100800 */
[----:B------:R-:W-:-:S02]  /*2720*/  LOP3.LUT R49, R49, 0x3, RZ, 0xc0, !PT ;  /* 0x0000000331317812 */ /* 0x000fc400078ec0ff */
[----:B------:R-:W-:Y:S01]  /*2730*/  LOP3.LUT R39, R39, 0x3, RZ, 0xc0, !PT ;  /* 0x0000000327277812 */ /* 0x000fe200078ec0ff */
[----:B------:R-:W-:Y:S01]  /*2740*/  IMAD R16, R16, 0x10, R7 ;  /* 0x0000001010107824 */ /* 0x000fe200078e0207 */
[----:B------:R-:W-:Y:S01]  /*2750*/  IADD3 R20, PT, PT, R45, R25, R20 ;  /* 0x000000192d147210 */ /* 0x000fe20007ffe014 */
[----:B------:R-:W1:Y:S02]  /*2760*/  FENCE.VIEW.ASYNC.S ;  /* 0x00000000000073c6 */ /* 0x000e640000000000 */
[----:B-1----:R1:W2:Y:S01]  /*2770*/  @!UP2 SYNCS.EXCH.64 URZ, [UR12], UR14 ;  /* 0x0000000e0cffa5b2 */ /* 0x0022a20008000100 */
[----:B------:R-:W-:Y:S01]  /*2780*/  LOP3.LUT R21, R21, 0xf, RZ, 0xc0, !PT ;  /* 0x0000000f15157812 */ /* 0x000fe200078ec0ff */
[----:B------:R-:W-:Y:S01]  /*2790*/  STL.64 [R1+0x860], R40 ;  /* 0x0008602801007387 */ /* 0x000fe20000100a00 */
[----:B------:R-:W-:Y:S02]  /*27a0*/  LOP3.LUT R36, R36, 0x3, RZ, 0xc0, !PT ;  /* 0x0000000324247812 */ /* 0x000fe400078ec0ff */
[----:B------:R-:W-:Y:S01]  /*27b0*/  IADD3 R22, PT, PT, R49, R23, R22 ;  /* 0x0000001731167210 */ /* 0x000fe20007ffe016 */
[----:B------:R-:W-:Y:S01]  /*27c0*/  IMAD R20, R20, 0x10, R21 ;  /* 0x0000001014147824 */ /* 0x000fe200078e0215 */
[----:B------:R-:W-:Y:S01]  /*27d0*/  IADD3 R11, PT, PT, R39, R12, R11 ;  /* 0x0000000c270b7210 */ /* 0x000fe20007ffe00b */
[----:B------:R-:W-:Y:S01]  /*27e0*/  STL.64 [R1+0x298], R56 ;  /* 0x0002983801007387 */ /* 0x000fe20000100a00 */
[----:B------:R-:W-:-:S02]  /*27f0*/  LOP3.LUT R7, R18, 0xf00, RZ, 0xe2, !PT ;  /* 0x00000f0012077812 */ /* 0x000fc400078ee2ff */
[----:B------:R-:W-:Y:S01]  /*2800*/  LOP3.LUT R6, R6, 0xf00, RZ, 0xe2, !PT ;  /* 0x00000f0006067812 */ /* 0x000fe200078ee2ff */
[----:B-1----:R-:W1:Y:S01]  /*2810*/  LDCU.64 UR14, c[0x0][0x3a8] ;  /* 0x00007500ff0e77ac */ /* 0x002e620008000a00 */
[----:B------:R-:W-:Y:S01]  /*2820*/  IADD3 R28, PT, PT, R36, R29, R28 ;  /* 0x0000001d241c7210 */ /* 0x000fe20007ffe01c */
[----:B------:R-:W-:Y:S01]  /*2830*/  IMAD R7, R22, 0x1000, R7 ;  /* 0x0000100016077824 */ /* 0x000fe200078e0207 */
[----:B------:R-:W-:Y:S01]  /*2840*/  LOP3.LUT R13, R13, 0xf00, RZ, 0xe2, !PT ;  /* 0x00000f000d0d7812 */ /* 0x000fe200078ee2ff */
[----:B------:R-:W-:Y:S01]  /*2850*/  IMAD R6, R11, 0x1000, R6 ;  /* 0x000010000b067824 */ /* 0x000fe200078e0206 */
[----:B------:R-:W-:Y:S02]  /*2860*/  LOP3.LUT R16, R16, 0xff, RZ, 0xc0, !PT ;  /* 0x000000ff10107812 */ /* 0x000fe400078ec0ff */
[----:B------:R-:W-:Y:S01]  /*2870*/  LOP3.LUT R9, R9, 0xff, RZ, 0xc0, !PT ;  /* 0x000000ff09097812 */ /* 0x000fe200078ec0ff */
[----:B------:R-:W-:Y:S01]  /*2880*/  IMAD R13, R28, 0x1000, R13 ;  /* 0x000010001c0d7824 */ /* 0x000fe200078e020d */
[----:B------:R-:W-:Y:S01]  /*2890*/  LOP3.LUT R20, R20, 0xff, RZ, 0xc0, !PT ;  /* 0x000000ff14147812 */ /* 0x000fe200078ec0ff */
[----:B------:R-:W-:Y:S01]  /*28a0*/  IMAD.IADD R7, R7, 0x1, R16 ;  /* 0x0000000107077824 */ /* 0x000fe200078e0210 */
[----:B------:R-:W-:Y:S01]  /*28b0*/  PRMT R64, RZ, 0x7610, R64 ;  /* 0x00007610ff407816 */ /* 0x000fe20000000040 */
[----:B--2---:R-:W-:Y:S01]  /*28c0*/  BAR.SYNC.DEFER_BLOCKING 0x0 ;  /* 0x0000000000007b1d */ /* 0x004fe20000010000 */
[----:B------:R-:W-:Y:S01]  /*28d0*/  IMAD.IADD R6, R6, 0x1, R9 ;  /* 0x0000000106067824 */ /* 0x000fe200078e0209 */
[----:B------:R-:W-:Y:S01]  /*28e0*/  PRMT R63, RZ, 0x7610, R63 ;  /* 0x00007610ff3f7816 */ /* 0x000fe2000000003f */
[----:B------:R-:W-:Y:S01]  /*28f0*/  IMAD.IADD R13, R13, 0x1, R20 ;  /* 0x000000010d0d7824 */ /* 0x000fe200078e0214 */
[----:B------:R-:W-:-:S02]  /*2900*/  PRMT R62, RZ, 0x7610, R62 ;  /* 0x00007610ff3e7816 */ /* 0x000fc4000000003e */
[----:B------:R-:W-:Y:S01]  /*2910*/  PRMT R82, R7, 0x5410, R6 ;  /* 0x0000541007527816 */ /* 0x000fe20000000006 */
[----:B------:R-:W-:Y:S01]  /*2920*/  IMAD.SHL.U32 R7, R10, 0x8, RZ ;  /* 0x000000080a077824 */ /* 0x000fe200078e00ff */
[----:B------:R-:W-:Y:S02]  /*2930*/  LOP3.LUT R58, R13, 0xffff, RZ, 0xc0, !PT ;  /* 0x0000ffff0d3a7812 */ /* 0x000fe400078ec0ff */
[----:B------:R-:W-:Y:S01]  /*2940*/  PRMT R61, RZ, 0x7610, R61 ;  /* 0x00007610ff3d7816 */ /* 0x000fe2000000003d */
[C---:B------:R-:W-:Y:S01]  /*2950*/  IMAD.WIDE R18, R7.reuse, 0x2, R2 ;  /* 0x0000000207127825 */ /* 0x040fe200078e0202 */
[--C-:B------:R-:W-:Y:S02]  /*2960*/  SHF.R.U32.HI R6, RZ, 0x7, R58.reuse ;  /* 0x00000007ff067819 */ /* 0x100fe4000001163a */
[----:B------:R-:W-:Y:S01]  /*2970*/  SHF.R.U32.HI R8, RZ, 0xf, R58 ;  /* 0x0000000fff087819 */ /* 0x000fe2000001163a */
[----:B------:R-:W-:Y:S01]  /*2980*/  IMAD.WIDE R14, R7, 0x2, R4 ;  /* 0x00000002070e7825 */ /* 0x000fe200078e0204 */
[----:B------:R2:W-:Y:S01]  /*2990*/  STL.64 [R1+0x218], R18 ;  /* 0x0002181201007387 */ /* 0x0005e20000100a00 */
[----:B------:R-:W-:-:S02]  /*29a0*/  ISETP.GE.U32.AND P6, PT, R53, 0x7fffffb7, PT ;  /* 0x7fffffb73500780c */ /* 0x000fc40003fc6070 */
[----:B------:R-:W-:Y:S01]  /*29b0*/  IMAD.SHL.U32 R7, R10, 0x10, RZ ;  /* 0x000000100a077824 */ /* 0x000fe200078e00ff */
[----:B0-----:R-:W3:Y:S04]  /*29c0*/  @!P4 LDG.E.U16 R64, desc[UR24][R2.64] ;  /* 0x000000180240c981 */ /* 0x001ee8000c1e1500 */
[----:B------:R-:W4:Y:S01]  /*29d0*/  @!P4 LDG.E.U16 R63, desc[UR24][R4.64] ;  /* 0x00000018043fc981 */ /* 0x000f22000c1e1500 */
[----:B------:R-:W-:-:S03]  /*29e0*/  LOP3.LUT P4, RZ, R6, 0x1, RZ, 0xc0, !PT ;  /* 0x0000000106ff7812 */ /* 0x000fc6000788c0ff */
[----:B------:R2:W3:Y:S04]  /*29f0*/  @!P3 LDG.E.U16 R62, desc[UR24][R18.64] ;  /* 0x00000018123eb981 */ /* 0x0004e8000c1e1500 */
[----:B------:R0:W3:Y:S01]  /*2a00*/  @!P3 LDG.E.U16 R61, desc[UR24][R14.64] ;  /* 0x000000180e3db981 */ /* 0x0000e2000c1e1500 */
[----:B------:R-:W-:Y:S01]  /*2a10*/  LOP3.LUT P3, RZ, R8, 0x1, RZ, 0xc0, !PT ;  /* 0x0000000108ff7812 */ /* 0x000fe2000786c0ff */
[----:B------:R-:W-:Y:S01]  /*2a20*/  IMAD R9, R10, 0x18, RZ ;  /* 0x000000180a097824 */ /* 0x000fe200078e02ff */
[----:B------:R-:W-:Y:S01]  /*2a30*/  PRMT R60, RZ, 0x7610, R60 ;  /* 0x00007610ff3c7816 */ /* 0x000fe2000000003c */
[----:B------:R0:W-:Y:S01]  /*2a40*/  STL.64 [R1+0x210], R14 ;  /* 0x0002100e01007387 */ /* 0x0001e20000100a00 */
[----:B------:R-:W-:Y:S01]  /*2a50*/  PRMT R59, RZ, 0x7610, R59 ;  /* 0x00007610ff3b7816 */ /* 0x000fe2000000003b */
[----:B--2---:R-:W-:Y:S01]  /*2a60*/  IMAD.WIDE R18, R7, 0x2, R2 ;  /* 0x0000000207127825 */ /* 0x004fe200078e0202 */
[----:B------:R-:W-:-:S02]  /*2a70*/  PRMT R70, RZ, 0x7610, R70 ;  /* 0x00007610ff467816 */ /* 0x000fc40000000046 */
[----:B------:R-:W-:Y:S01]  /*2a80*/  PRMT R69, RZ, 0x7610, R69 ;  /* 0x00007610ff457816 */ /* 0x000fe20000000045 */
[----:B------:R-:W-:Y:S01]  /*2a90*/  IMAD.WIDE R16, R7, 0x2, R4 ;  /* 0x0000000207107825 */ /* 0x000fe200078e0204 */
[----:B------:R-:W-:-:S03]  /*2aa0*/  SHF.R.U64 R6, R82, 0x1f, RZ ;  /* 0x0000001f52067819 */ /* 0x000fc600000012ff */
[C---:B------:R-:W-:Y:S01]  /*2ab0*/  IMAD.WIDE R12, R9.reuse, 0x2, R4 ;  /* 0x00000002090c7825 */ /* 0x040fe200078e0204 */
[----:B------:R-:W-:Y:S01]  /*2ac0*/  SHF.R.U64 R7, R82, 0x17, RZ ;  /* 0x0000001752077819 */ /* 0x000fe200000012ff */
[----:B------:R2:W3:Y:S02]  /*2ad0*/  @P3 LDG.E.U16 R60, desc[UR24][R18.64] ;  /* 0x00000018123c3981 */ /* 0x0004e4000c1e1500 */
[----:B0-----:R-:W-:Y:S02]  /*2ae0*/  IMAD.WIDE R14, R9, 0x2, R2 ;  /* 0x00000002090e7825 */ /* 0x001fe400078e0202 */
[----:B------:R0:W3:Y:S01]  /*2af0*/  @P3 LDG.E.U16 R59, desc[UR24][R16.64] ;  /* 0x00000018103b3981 */ /* 0x0000e2000c1e1500 */
[----:B------:R-:W-:-:S03]  /*2b00*/  LOP3.LUT P3, RZ, R6, 0x1, RZ, 0xc0, !PT ;  /* 0x0000000106ff7812 */ /* 0x000fc6000786c0ff */
[----:B------:R0:W3:Y:S04]  /*2b10*/  @P4 LDG.E.U16 R70, desc[UR24][R14.64] ;  /* 0x000000180e464981 */ /* 0x0000e8000c1e1500 */
[----:B------:R0:W3:Y:S01]  /*2b20*/  @P4 LDG.E.U16 R69, desc[UR24][R12.64] ;  /* 0x000000180c454981 */ /* 0x0000e2000c1e1500 */
[----:B------:R-:W-:Y:S01]  /*2b30*/  LOP3.LUT P4, RZ, R7, 0x1, RZ, 0xc0, !PT ;  /* 0x0000000107ff7812 */ /* 0x000fe2000788c0ff */
[C---:B------:R-:W-:Y:S02]  /*2b40*/  IMAD.SHL.U32 R7, R10.reuse, 0x20, RZ ;  /* 0x000000200a077824 */ /* 0x040fe400078e00ff */
[----:B------:R2:W-:Y:S01]  /*2b50*/  STL.64 [R1+0x198], R18 ;  /* 0x0001981201007387 */ /* 0x0005e20000100a00 */
[----:B------:R-:W-:Y:S01]  /*2b60*/  IMAD R9, R10, 0x28, RZ ;  /* 0x000000280a097824 */ /* 0x000fe200078e02ff */
[----:B------:R-:W-:-:S02]  /*2b70*/  PRMT R68, RZ, 0x7610, R68 ;  /* 0x00007610ff447816 */ /* 0x000fc40000000044 */
[----:B------:R0:W-:Y:S01]  /*2b80*/  STL.64 [R1+0x190], R16 ;  /* 0x0001901001007387 */ /* 0x0001e20000100a00 */
[----:B------:R-:W-:Y:S02]  /*2b90*/  PRMT R67, RZ, 0x7610, R67 ;  /* 0x00007610ff437816 */ /* 0x000fe40000000043 */
[----:B------:R-:W-:Y:S01]  /*2ba0*/  PRMT R66, RZ, 0x7610, R66 ;  /* 0x00007610ff427816 */ /* 0x000fe20000000042 */
[----:B------:R1:W-:Y:S01]  /*2bb0*/  STL.64 [R1+0x118], R14 ;  /* 0x0001180e01007387 */ /* 0x0003e20000100a00 */
[----:B------:R-:W-:-:S03]  /*2bc0*/  PRMT R65, RZ, 0x7610, R65 ;  /* 0x00007610ff417816 */ /* 0x000fc60000000041 */
[----:B------:R1:W-:Y:S01]  /*2bd0*/  STL.64 [R1+0x110], R12 ;  /* 0x0001100c01007387 */ /* 0x0003e20000100a00 */
[----:B--2---:R-:W-:Y:S01]  /*2be0*/  IMAD.WIDE R18, R7, 0x2, R2 ;  /* 0x0000000207127825 */ /* 0x004fe200078e0202 */
[----:B------:R-:W-:-:S03]  /*2bf0*/  SHF.R.U64 R6, R82, 0xf, RZ ;  /* 0x0000000f52067819 */ /* 0x000fc600000012ff */
[----:B0-----:R-:W-:Y:S01]  /*2c00*/  IMAD.WIDE R16, R7, 0x2, R4 ;  /* 0x0000000207107825 */ /* 0x001fe200078e0204 */
[----:B------:R-:W-:Y:S01]  /*2c10*/  SHF.R.U64 R7, R82, 0x7, RZ ;  /* 0x0000000752077819 */ /* 0x000fe200000012ff */
[----:B------:R-:W2:Y:S02]  /*2c20*/  @P3 LDG.E.U16 R68, desc[UR24][R18.64] ;  /* 0x0000001812443981 */ /* 0x000ea4000c1e1500 */
[C---:B-1----:R-:W-:Y:S02]  /*2c30*/  IMAD.WIDE R14, R9.reuse, 0x2, R2 ;  /* 0x00000002090e7825 */ /* 0x042fe400078e0202 */
[----:B------:R-:W2:Y:S02]  /*2c40*/  @P3 LDG.E.U16 R67, desc[UR24][R16.64] ;  /* 0x0000001810433981 */ /* 0x000ea4000c1e1500 */
[----:B------:R-:W-:Y:S01]  /*2c50*/  IMAD.WIDE R12, R9, 0x2, R4 ;  /* 0x00000002090c7825 */ /* 0x000fe200078e0204 */
[----:B------:R-:W-:Y:S01]  /*2c60*/  LOP3.LUT P3, RZ, R6, 0x1, RZ, 0xc0, !PT ;  /* 0x0000000106ff7812 */ /* 0x000fe2000786c0ff */
[----:B------:R-:W2:Y:S02]  /*2c70*/  @P4 LDG.E.U16 R66, desc[UR24][R14.64] ;  /* 0x000000180e424981 */ /* 0x000ea4000c1e1500 */
[----:B------:R-:W-:-:S02]  /*2c80*/  IMAD R9, R10, 0x30, RZ ;  /* 0x000000300a097824 */ /* 0x000fc400078e02ff */
[----:B------:R0:W2:Y:S01]  /*2c90*/  @P4 LDG.E.U16 R65, desc[UR24][R12.64] ;  /* 0x000000180c414981 */ /* 0x0000a2000c1e1500 */
[----:B------:R-:W-:Y:S01]  /*2ca0*/  LOP3.LUT P4, RZ, R7, 0x1, RZ, 0xc0, !PT ;  /* 0x0000000107ff7812 */ /* 0x000fe2000788c0ff */
[----:B------:R-:W-:Y:S02]  /*2cb0*/  IMAD.WIDE R6, R9, 0x2, R2 ;  /* 0x0000000209067825 */ /* 0x000fe400078e0202 */
[----:B------:R-:W-:Y:S04]  /*2cc0*/  STL.64 [R1+0x98], R18 ;  /* 0x0000981201007387 */ /* 0x000fe80000100a00 */
[----:B------:R-:W-:Y:S04]  /*2cd0*/  STL.64 [R1+0x90], R16 ;  /* 0x0000901001007387 */ /* 0x000fe80000100a00 */
[----:B------:R-:W-:Y:S04]  /*2ce0*/  STL.64 [R1+0x18], R14 ;  /* 0x0000180e01007387 */ /* 0x000fe80000100a00 */
[----:B------:R-:W-:Y:S04]  /*2cf0*/  STL.64 [R1+0x10], R12 ;  /* 0x0000100c01007387 */ /* 0x000fe80000100a00 */
[----:B------:R-:W-:Y:S04]  /*2d00*/  STL [R1+0x6e4], R6 ;  /* 0x0006e40601007387 */ /* 0x000fe80000100800 */
        /* <DEDUP_REMOVED lines=8> */
[----:B------:R-:W-:Y:S01]  /*2d90*/  STL [R1+0x750], R7 ;  /* 0x0007500701007387 */ /* 0x000fe20000100800 */
[----:B------:R-:W-:-:S03]  /*2da0*/  PRMT R74, RZ, 0x7610, R74 ;  /* 0x00007610ff4a7816 */ /* 0x000fc6000000004a */
        /* <DEDUP_REMOVED lines=9> */
[----:B------:R-:W2:Y:S04]  /*2e40*/  @P3 LDG.E.U16 R74, desc[UR24][R6.64] ;  /* 0x00000018064a3981 */ /* 0x000ea8000c1e1500 */
[----:B------:R1:W-:Y:S04]  /*2e50*/  STL [R1+0x7e4], R7 ;  /* 0x0007e40701007387 */ /* 0x0003e80000100800 */
[----:B-1----:R-:W2:Y:S01]  /*2e60*/  LDL.LU R7, [R1+0x298] ;  /* 0x0002980001077983 */ /* 0x002ea20000300800 */
[----:B0-----:R-:W-:Y:S01]  /*2e70*/  IMAD R13, R10, 0x38, RZ ;  /* 0x000000380a0d7824 */ /* 0x001fe200078e02ff */
[----:B------:R-:W-:-:S02]  /*2e80*/  PRMT R72, RZ, 0x7610, R72 ;  /* 0x00007610ff487816 */ /* 0x000fc40000000048 */
[----:B------:R-:W-:Y:S01]  /*2e90*/  PRMT R71, RZ, 0x7610, R71 ;  /* 0x00007610ff477816 */ /* 0x000fe20000000047 */
[----:B------:R-:W-:-:S04]  /*2ea0*/  IMAD.WIDE R10, R13, 0x2, R2 ;  /* 0x000000020d0a7825 */ /* 0x000fc800078e0202 */
[----:B------:R-:W-:Y:S01]  /*2eb0*/  IMAD.WIDE R12, R13, 0x2, R4 ;  /* 0x000000020d0c7825 */ /* 0x000fe200078e0204 */
[----:B------:R-:W3:Y:S03]  /*2ec0*/  @P4 LDG.E.U16 R72, desc[UR24][R10.64] ;  /* 0x000000180a484981 */ /* 0x000ee6000c1e1500 */
[----:B------:R-:W-:Y:S01]  /*2ed0*/  VIADD R15, R54, 0xfffffff5 ;  /* 0xfffffff5360f7836 */ /* 0x000fe20000000000 */
[----:B------:R-:W3:Y:S01]  /*2ee0*/  @P4 LDG.E.U16 R71, desc[UR24][R12.64] ;  /* 0x000000180c474981 */ /* 0x000ee2000c1e1500 */
[----:B------:R-:W-:-:S03]  /*2ef0*/  PRMT R73, RZ, 0x7610, R73 ;  /* 0x00007610ff497816 */ /* 0x000fc60000000049 */
[----:B------:R-:W-:Y:S01]  /*2f00*/  ISETP.GE.U32.AND P4, PT, R15, 0x7fffffb6, PT ;  /* 0x7fffffb60f00780c */ /* 0x000fe20003f86070 */
[----:B------:R-:W-:Y:S01]  /*2f10*/  IMAD.WIDE R8, R9, 0x2, R4 ;  /* 0x0000000209087825 */ /* 0x000fe200078e0204 */
[----:B------:R-:W-:Y:S02]  /*2f20*/  PRMT R75, RZ, 0x7610, R75 ;  /* 0x00007610ff4b7816 */ /* 0x000fe4000000004b */
[----:B------:R-:W-:Y:S01]  /*2f30*/  PRMT R84, RZ, 0x7610, R84 ;  /* 0x00007610ff547816 */ /* 0x000fe20000000054 */
[----:B------:R-:W-:Y:S01]  /*2f40*/  VIADD R14, R54, 0xfffffffd ;  /* 0xfffffffd360e7836 */ /* 0x000fe20000000000 */
[----:B------:R-:W-:Y:S01]  /*2f50*/  PRMT R77, RZ, 0x7610, R77 ;  /* 0x00007610ff4d7816 */ /* 0x000fe2000000004d */
[----:B------:R-:W3:Y:S01]  /*2f60*/  @P3 LDG.E.U16 R73, desc[UR24][R8.64] ;  /* 0x0000001808493981 */ /* 0x000ee2000c1e1500 */
[----:B------:R-:W-:Y:S02]  /*2f70*/  PRMT R76, RZ, 0x7610, R76 ;  /* 0x00007610ff4c7816 */ /* 0x000fe4000000004c */
[----:B------:R-:W-:Y:S01]  /*2f80*/  SHF.R.U32.HI R16, RZ, 0xe, R58 ;  /* 0x0000000eff107819 */ /* 0x000fe2000001163a */
[----:B------:R-:W-:Y:S01]  /*2f90*/  STL.64 [R1+0x6e8], R8 ;  /* 0x0006e80801007387 */ /* 0x000fe20000100a00 */
[----:B------:R-:W-:-:S02]  /*2fa0*/  ISETP.GE.U32.AND P3, PT, R14, 0x7fffffbe, PT ;  /* 0x7fffffbe0e00780c */ /* 0x000fc40003f66070 */
[----:B------:R-:W-:Y:S01]  /*2fb0*/  SHF.R.U32.HI R14, RZ, 0x6, R58 ;  /* 0x00000006ff0e7819 */ /* 0x000fe2000001163a */
[----:B------:R-:W-:Y:S04]  /*2fc0*/  STL [R1+0x7f0], R8 ;  /* 0x0007f00801007387 */ /* 0x000fe80000100800 */
[----:B------:R-:W-:Y:S04]  /*2fd0*/  STL [R1+0x7ec], R9 ;  /* 0x0007ec0901007387 */ /* 0x000fe80000100800 */
[----:B------:R-:W-:Y:S04]  /*2fe0*/  STL.64 [R1+0x6f8], R10 ;  /* 0x0006f80a01007387 */ /* 0x000fe80000100a00 */
[----:B------:R-:W-:Y:S04]  /*2ff0*/  STL [R1+0x820], R11 ;  /* 0x0008200b01007387 */ /* 0x000fe80000100800 */
[----:B------:R-:W-:Y:S04]  /*3000*/  STL [R1+0x7f4], R10 ;  /* 0x0007f40a01007387 */ /* 0x000fe80000100800 */
[----:B------:R-:W-:Y:S01]  /*3010*/  STL.64 [R1+0x708], R12 ;  /* 0x0007080c01007387 */ /* 0x000fe20000100a00 */
[----:B------:R-:W-:-:S03]  /*3020*/  PRMT R83, RZ, 0x7610, R83 ;  /* 0x00007610ff537816 */ /* 0x000fc60000000053 */
[----:B------:R-:W-:Y:S01]  /*3030*/  STL [R1+0x828], R12 ;  /* 0x0008280c01007387 */ /* 0x000fe20000100800 */
[----:B------:R-:W-:-:S03]  /*3040*/  PRMT R81, RZ, 0x7610, R81 ;  /* 0x00007610ff517816 */ /* 0x000fc60000000051 */
[----:B------:R-:W-:Y:S01]  /*3050*/  STL [R1+0x824], R13 ;  /* 0x0008240d01007387 */ /* 0x000fe20000100800 */
[----:B------:R-:W-:Y:S02]  /*3060*/  PRMT R80, RZ, 0x7610, R80 ;  /* 0x00007610ff507816 */ /* 0x000fe40000000050 */
[----:B------:R-:W-:Y:S02]  /*3070*/  PRMT R79, RZ, 0x7610, R79 ;  /* 0x00007610ff4f7816 */ /* 0x000fe4000000004f */
[----:B------:R-:W-:Y:S02]  /*3080*/  PRMT R78, RZ, 0x7610, R78 ;  /* 0x00007610ff4e7816 */ /* 0x000fe4000000004e */
[----:B------:R-:W-:Y:S01]  /*3090*/  PRMT R26, RZ, 0x7610, R26 ;  /* 0x00007610ff1a7816 */ /* 0x000fe2000000001a */
[----:B--2---:R-:W-:-:S04]  /*30a0*/  IMAD R15, R7, 0x9, RZ ;  /* 0x00000009070f7824 */ /* 0x004fc800078e02ff */
[----:B------:R-:W-:-:S04]  /*30b0*/  IMAD.WIDE R20, R15, 0x2, R2 ;  /* 0x000000020f147825 */ /* 0x000fc800078e0202 */
[----:B------:R-:W-:Y:S01]  /*30c0*/  IMAD.WIDE R18, R15, 0x2, R4 ;  /* 0x000000020f127825 */ /* 0x000fe200078e0204 */
[----:B------:R-:W2:Y:S03]  /*30d0*/  @!P6 LDG.E.U16 R75, desc[UR24][R20.64] ;  /* 0x00000018144be981 */ /* 0x000ea6000c1e1500 */
[C---:B------:R-:W-:Y:S01]  /*30e0*/  IMAD.WIDE R46, R7.reuse, 0x2, R2 ;  /* 0x00000002072e7825 */ /* 0x040fe200078e0202 */
[----:B------:R-:W2:Y:S03]  /*30f0*/  @!P6 LDG.E.U16 R84, desc[UR24][R18.64] ;  /* 0x000000181254e981 */ /* 0x000ea6000c1e1500 */
[C---:B------:R-:W-:Y:S01]  /*3100*/  IMAD.WIDE R22, R7.reuse, 0x2, R4 ;  /* 0x0000000207167825 */ /* 0x040fe200078e0204 */
[----:B------:R-:W-:Y:S01]  /*3110*/  LOP3.LUT P6, RZ, R16, 0x1, RZ, 0xc0, !PT ;  /* 0x0000000110ff7812 */ /* 0x000fe200078cc0ff */
[----:B------:R0:W2:Y:S02]  /*3120*/  @!P5 LDG.E.U16 R77, desc[UR24][R46.64] ;  /* 0x000000182e4dd981 */ /* 0x0000a4000c1e1500 */
[----:B------:R-:W-:-:S02]  /*3130*/  IMAD R15, R7, 0x11, RZ ;  /* 0x00000011070f7824 */ /* 0x000fc400078e02ff */
[----:B------:R1:W2:Y:S01]  /*3140*/  @!P5 LDG.E.U16 R76, desc[UR24][R22.64] ;  /* 0x00000018164cd981 */ /* 0x0002a2000c1e1500 */
[----:B------:R-:W-:Y:S01]  /*3150*/  LOP3.LUT P5, RZ, R14, 0x1, RZ, 0xc0, !PT ;  /* 0x000000010eff7812 */ /* 0x000fe200078ac0ff */
[----:B------:R-:W-:Y:S02]  /*3160*/  IMAD R16, R7, 0x19, RZ ;  /* 0x0000001907107824 */ /* 0x000fe400078e02ff */
[----:B------:R0:W-:Y:S01]  /*3170*/  STL.64 [R1+0x288], R46 ;  /* 0x0002882e01007387 */ /* 0x0001e20000100a00 */
[----:B------:R-:W-:-:S03]  /*3180*/  SHF.R.U64 R14, R82, 0x1e, RZ ;  /* 0x0000001e520e7819 */ /* 0x000fc600000012ff */
[----:B------:R1:W-:Y:S04]  /*3190*/  STL.64 [R1+0x280], R22 ;  /* 0x0002801601007387 */ /* 0x0003e80000100a00 */
[----:B------:R3:W-:Y:S01]  /*31a0*/  STL.64 [R1+0x208], R20 ;  /* 0x0002081401007387 */ /* 0x0007e20000100a00 */
[----:B0-----:R-:W-:-:S03]  /*31b0*/  IMAD.WIDE R46, R15, 0x2, R2 ;  /* 0x000000020f2e7825 */ /* 0x001fc600078e0202 */
[----:B------:R0:W-:Y:S01]  /*31c0*/  STL.64 [R1+0x200], R18 ;  /* 0x0002001201007387 */ /* 0x0001e20000100a00 */
[----:B-1----:R-:W-:Y:S01]  /*31d0*/  IMAD.WIDE R22, R15, 0x2, R4 ;  /* 0x000000020f167825 */ /* 0x002fe200078e0204 */
[----:B------:R-:W-:Y:S02]  /*31e0*/  SHF.R.U64 R15, R82, 0x16, RZ ;  /* 0x00000016520f7819 */ /* 0x000fe400000012ff */
[----:B------:R1:W2:Y:S01]  /*31f0*/  @P6 LDG.E.U16 R83, desc[UR24][R46.64] ;  /* 0x000000182e536981 */ /* 0x0002a2000c1e1500 */
[----:B---3--:R-:W-:-:S03]  /*3200*/  IMAD.WIDE R20, R16, 0x2, R2 ;  /* 0x0000000210147825 */ /* 0x008fc600078e0202 */
[----:B------:R-:W3:Y:S01]  /*3210*/  @P6 LDG.E.U16 R81, desc[UR24][R22.64] ;  /* 0x0000001816516981 */ /* 0x000ee2000c1e1500 */
[----:B0-----:R-:W-:Y:S01]  /*3220*/  IMAD.WIDE R18, R16, 0x2, R4 ;  /* 0x0000000210127825 */ /* 0x001fe200078e0204 */
[----:B------:R-:W-:Y:S02]  /*3230*/  LOP3.LUT P6, RZ, R14, 0x1, RZ, 0xc0, !PT ;  /* 0x000000010eff7812 */ /* 0x000fe400078cc0ff */
[----:B------:R-:W2:Y:S04]  /*3240*/  @P5 LDG.E.U16 R80, desc[UR24][R20.64] ;  /* 0x0000001814505981 */ /* 0x000ea8000c1e1500 */
[----:B------:R-:W2:Y:S01]  /*3250*/  @P5 LDG.E.U16 R79, desc[UR24][R18.64] ;  /* 0x00000018124f5981 */ /* 0x000ea2000c1e1500 */
[----:B------:R-:W-:Y:S01]  /*3260*/  LOP3.LUT P5, RZ, R15, 0x1, RZ, 0xc0, !PT ;  /* 0x000000010fff7812 */ /* 0x000fe200078ac0ff */
[----:B------:R-:W-:-:S02]  /*3270*/  IMAD R15, R7, 0x21, RZ ;  /* 0x00000021070f7824 */ /* 0x000fc400078e02ff */
[----:B------:R1:W-:Y:S01]  /*3280*/  STL.64 [R1+0x188], R46 ;  /* 0x0001882e01007387 */ /* 0x0003e20000100a00 */
[----:B------:R-:W-:-:S03]  /*3290*/  IMAD R24, R7, 0xa, RZ ;  /* 0x0000000a07187824 */ /* 0x000fc600078e02ff */
[----:B------:R-:W-:Y:S04]  /*32a0*/  STL.64 [R1+0x180], R22 ;  /* 0x0001801601007387 */ /* 0x000fe80000100a00 */
[----:B------:R-:W-:Y:S01]  /*32b0*/  STL.64 [R1+0x108], R20 ;  /* 0x0001081401007387 */ /* 0x000fe20000100a00 */
[----:B-1----:R-:W-:-:S03]  /*32c0*/  IMAD.WIDE R46, R15, 0x2, R2 ;  /* 0x000000020f2e7825 */ /* 0x002fc600078e0202 */
[----:B------:R-:W-:Y:S04]  /*32d0*/  STL.64 [R1+0x100], R18 ;  /* 0x0001001201007387 */ /* 0x000fe80000100a00 */
[----:B------:R0:W-:Y:S04]  /*32e0*/  STL.64 [R1+0x88], R46 ;  /* 0x0000882e01007387 */ /* 0x0001e80000100a00 */
[----:B------:R0:W2:Y:S02]  /*32f0*/  @P6 LDG.E.U16 R78, desc[UR24][R46.64] ;  /* 0x000000182e4e6981 */ /* 0x0000a4000c1e1500 */
[----:B0-----:R-:W-:-:S05]  /*3300*/  IMAD.WIDE R46, R24, 0x2, R4 ;  /* 0x00000002182e7825 */ /* 0x001fca00078e0204 */
[----:B------:R-:W2:Y:S01]  /*3310*/  @!P4 LDG.E.U16 R26, desc[UR24][R46.64] ;  /* 0x000000182e1ac981 */ /* 0x000ea2000c1e1500 */
[----:B------:R-:W-:Y:S01]  /*3320*/  PRMT R91, RZ, 0x7610, R91 ;  /* 0x00007610ff5b7816 */ /* 0x000fe2000000005b */
[----:B------:R-:W-:Y:S01]  /*3330*/  IMAD.WIDE R22, R15, 0x2, R4 ;  /* 0x000000020f167825 */ /* 0x000fe200078e0204 */
[----:B------:R-:W-:-:S03]  /*3340*/  SHF.R.U64 R14, R82, 0xe, RZ ;  /* 0x0000000e520e7819 */ /* 0x000fc600000012ff */
[----:B------:R-:W-:Y:S01]  /*3350*/  IMAD R16, R7, 0x29, RZ ;  /* 0x0000002907107824 */ /* 0x000fe200078e02ff */
[----:B------:R-:W-:Y:S01]  /*3360*/  PRMT R90, RZ, 0x7610, R90 ;  /* 0x00007610ff5a7816 */ /* 0x000fe2000000005a */
[----:B------:R0:W3:Y:S01]  /*3370*/  @P6 LDG.E.U16 R91, desc[UR24][R22.64] ;  /* 0x00000018165b6981 */ /* 0x0000e2000c1e1500 */
[----:B------:R-:W-:Y:S01]  /*3380*/  PRMT R89, RZ, 0x7610, R89 ;  /* 0x00007610ff597816 */ /* 0x000fe20000000059 */
[----:B------:R-:W-:Y:S01]  /*3390*/  IMAD.WIDE R20, R16, 0x2, R2 ;  /* 0x0000000210147825 */ /* 0x000fe200078e0202 */
[----:B------:R-:W-:-:S03]  /*33a0*/  LOP3.LUT P6, RZ, R14, 0x1, RZ, 0xc0, !PT ;  /* 0x000000010eff7812 */ /* 0x000fc600078cc0ff */
[----:B------:R-:W-:Y:S01]  /*33b0*/  IMAD.WIDE R18, R16, 0x2, R4 ;  /* 0x0000000210127825 */ /* 0x000fe200078e0204 */
[----:B------:R-:W-:Y:S01]  /*33c0*/  SHF.R.U64 R15, R82, 0x6, RZ ;  /* 0x00000006520f7819 */ /* 0x000fe200000012ff */
[----:B------:R1:W3:Y:S02]  /*33d0*/  @P5 LDG.E.U16 R90, desc[UR24][R20.64] ;  /* 0x00000018145a5981 */ /* 0x0002e4000c1e1500 */
[----:B------:R-:W-:Y:S02]  /*33e0*/  IMAD R16, R7, 0x31, RZ ;  /* 0x0000003107107824 */ /* 0x000fe400078e02ff */
[----:B------:R0:W3:Y:S01]  /*33f0*/  @P5 LDG.E.U16 R89, desc[UR24][R18.64] ;  /* 0x0000001812595981 */ /* 0x0000e2000c1e1500 */
[----:B------:R-:W-:Y:S01]  /*3400*/  LOP3.LUT P5, RZ, R15, 0x1, RZ, 0xc0, !PT ;  /* 0x000000010fff7812 */ /* 0x000fe200078ac0ff */
[C---:B------:R-:W-:Y:S01]  /*3410*/  IMAD.WIDE R14, R16.reuse, 0x2, R2 ;  /* 0x00000002100e7825 */ /* 0x040fe200078e0202 */
[----:B------:R-:W-:Y:S01]  /*3420*/  PRMT R88, RZ, 0x7610, R88 ;  /* 0x00007610ff587816 */ /* 0x000fe20000000058 */
[----:B------:R0:W-:Y:S01]  /*3430*/  STL.64 [R1+0x80], R22 ;  /* 0x0000801601007387 */ /* 0x0001e20000100a00 */
[----:B------:R-:W-:Y:S01]  /*3440*/  PRMT R87, RZ, 0x7610, R87 ;  /* 0x00007610ff577816 */ /* 0x000fe20000000057 */
[----:B------:R-:W-:-:S02]  /*3450*/  IMAD.WIDE R16, R16, 0x2, R4 ;  /* 0x0000000210107825 */ /* 0x000fc400078e0204 */
[----:B------:R1:W-:Y:S04]  /*3460*/  STL.64 [R1+0x8], R20 ;  /* 0x0000081401007387 */ /* 0x0003e80000100a00 */
[----:B------:R4:W-:Y:S01]  /*3470*/  STL.64 [R1], R18 ;  /* 0x0000001201007387 */ /* 0x0009e20000100a00 */
[----:B0-----:R-:W-:-:S03]  /*3480*/  VIADD R23, R54, 0xfffffffc ;  /* 0xfffffffc36177836 */ /* 0x001fc60000000000 */
[----:B------:R-:W3:Y:S01]  /*3490*/  @P6 LDG.E.U16 R88, desc[UR24][R14.64] ;  /* 0x000000180e586981 */ /* 0x000ee2000c1e1500 */
[----:B-1----:R-:W-:-:S03]  /*34a0*/  IMAD R20, R7, 0x39, RZ ;  /* 0x0000003907147824 */ /* 0x002fc600078e02ff */
[----:B------:R-:W3:Y:S01]  /*34b0*/  @P6 LDG.E.U16 R87, desc[UR24][R16.64] ;  /* 0x0000001810576981 */ /* 0x000ee2000c1e1500 */
[----:B------:R-:W-:Y:S01]  /*34c0*/  ISETP.GE.U32.AND P6, PT, R23, 0x7fffffbd, PT ;  /* 0x7fffffbd1700780c */ /* 0x000fe20003fc6070 */
[----:B------:R-:W-:Y:S02]  /*34d0*/  IMAD.SHL.U32 R23, R7, 0x2, RZ ;  /* 0x0000000207177824 */ /* 0x000fe400078e00ff */
[----:B------:R-:W-:Y:S01]  /*34e0*/  STL.64 [R1+0x718], R14 ;  /* 0x0007180e01007387 */ /* 0x000fe20000100a00 */
[C---:B----4-:R-:W-:Y:S01]  /*34f0*/  IMAD.WIDE R18, R20.reuse, 0x2, R2 ;  /* 0x0000000214127825 */ /* 0x050fe200078e0202 */
[----:B------:R-:W-:Y:S02]  /*3500*/  PRMT R86, RZ, 0x7610, R86 ;  /* 0x00007610ff567816 */ /* 0x000fe40000000056 */
[----:B------:R-:W-:Y:S01]  /*3510*/  STL [R1+0x830], R14 ;  /* 0x0008300e01007387 */ /* 0x000fe20000100800 */
[----:B------:R-:W-:Y:S01]  /*3520*/  PRMT R85, RZ, 0x7610, R85 ;  /* 0x00007610ff557816 */ /* 0x000fe20000000055 */
[----:B------:R-:W-:-:S02]  /*3530*/  IMAD.WIDE R20, R20, 0x2, R4 ;  /* 0x0000000214147825 */ /* 0x000fc400078e0204 */
[----:B------:R-:W-:Y:S01]  /*3540*/  STL [R1+0x82c], R15 ;  /* 0x00082c0f01007387 */ /* 0x000fe20000100800 */
[----:B------:R-:W-:Y:S01]  /*3550*/  PRMT R49, RZ, 0x7610, R49 ;  /* 0x00007610ff317816 */ /* 0x000fe20000000031 */
[----:B------:R-:W-:Y:S02]  /*3560*/  VIADD R22, R54, 0xfffffff4 ;  /* 0xfffffff436167836 */ /* 0x000fe40000000000 */
[----:B------:R-:W-:Y:S01]  /*3570*/  STL [R1+0x724], R17 ;  /* 0x0007241101007387 */ /* 0x000fe20000100800 */
[C---:B------:R-:W-:Y:S01]  /*3580*/  IMAD.WIDE R92, R23.reuse, 0x2, R2 ;  /* 0x00000002175c7825 */ /* 0x040fe200078e0202 */
[----:B------:R-:W-:Y:S02]  /*3590*/  PRMT R51, RZ, 0x7610, R51 ;  /* 0x00007610ff337816 */ /* 0x000fe40000000033 */
[----:B------:R-:W-:Y:S01]  /*35a0*/  STL [R1+0x834], R17 ;  /* 0x0008341101007387 */ /* 0x000fe20000100800 */
[----:B------:R-:W-:-:S03]  /*35b0*/  IMAD.WIDE R56, R23, 0x2, R4 ;  /* 0x0000000217387825 */ /* 0x000fc600078e0204 */
[----:B------:R-:W-:Y:S01]  /*35c0*/  STL [R1+0x754], R16 ;  /* 0x0007541001007387 */ /* 0x000fe20000100800 */
[----:B------:R-:W-:Y:S01]  /*35d0*/  IMAD.WIDE R52, R24, 0x2, R2 ;  /* 0x0000000218347825 */ /* 0x000fe200078e0202 */
[----:B------:R-:W-:Y:S02]  /*35e0*/  PRMT R50, RZ, 0x7610, R50 ;  /* 0x00007610ff327816 */ /* 0x000fe40000000032 */
[----:B------:R-:W-:Y:S01]  /*35f0*/  STL.64 [R1+0x728], R18 ;  /* 0x0007281201007387 */ /* 0x000fe20000100a00 */
[----:B------:R-:W-:-:S03]  /*3600*/  SHF.R.U32.HI R23, RZ, 0xd, R58 ;  /* 0x0000000dff177819 */ /* 0x000fc6000001163a */
[----:B------:R-:W-:Y:S04]  /*3610*/  STL [R1+0x848], R18 ;  /* 0x0008481201007387 */ /* 0x000fe80000100800 */
[----:B------:R-:W-:Y:S04]  /*3620*/  STL [R1+0x844], R19 ;  /* 0x0008441301007387 */ /* 0x000fe80000100800 */
[----:B------:R-:W4:Y:S04]  /*3630*/  @P5 LDG.E.U16 R86, desc[UR24][R18.64] ;  /* 0x0000001812565981 */ /* 0x000f28000c1e1500 */
[----:B------:R-:W3:Y:S01]  /*3640*/  @P5 LDG.E.U16 R85, desc[UR24][R20.64] ;  /* 0x0000001814555981 */ /* 0x000ee2000c1e1500 */
[----:B------:R-:W-:-:S03]  /*3650*/  ISETP.GE.U32.AND P5, PT, R22, 0x7fffffb5, PT ;  /* 0x7fffffb51600780c */ /* 0x000fc60003fa6070 */
[----:B------:R-:W-:Y:S01]  /*3660*/  STL.64 [R1+0x738], R20 ;  /* 0x0007381401007387 */ /* 0x000fe20000100a00 */
[----:B------:R-:W-:-:S03]  /*3670*/  SHF.R.U32.HI R22, RZ, 0x5, R58 ;  /* 0x00000005ff167819 */ /* 0x000fc6000001163a */
[----:B------:R0:W-:Y:S04]  /*3680*/  STL.64 [R1+0x278], R92 ;  /* 0x0002785c01007387 */ /* 0x0001e80000100a00 */
[----:B------:R-:W-:Y:S04]  /*3690*/  STL.64 [R1+0x270], R56 ;  /* 0x0002703801007387 */ /* 0x000fe80000100a00 */
[----:B------:R-:W3:Y:S04]  /*36a0*/  @!P3 LDG.E.U16 R49, desc[UR24][R92.64] ;  /* 0x000000185c31b981 */ /* 0x000ee8000c1e1500 */
[----:B------:R1:W3:Y:S01]  /*36b0*/  @!P4 LDG.E.U16 R51, desc[UR24][R52.64] ;  /* 0x000000183433c981 */ /* 0x0002e2000c1e1500 */
[----:B------:R-:W-:Y:S01]  /*36c0*/  LOP3.LUT P4, RZ, R23, 0x1, RZ, 0xc0, !PT ;  /* 0x0000000117ff7812 */ /* 0x000fe2000788c0ff */
[----:B------:R-:W-:-:S02]  /*36d0*/  IMAD R23, R7, 0x12, RZ ;  /* 0x0000001207177824 */ /* 0x000fc400078e02ff */
[----:B------:R1:W3:Y:S01]  /*36e0*/  @!P3 LDG.E.U16 R50, desc[UR24][R56.64] ;  /* 0x000000183832b981 */ /* 0x0002e2000c1e1500 */
[----:B------:R-:W-:-:S03]  /*36f0*/  LOP3.LUT P3, RZ, R22, 0x1, RZ, 0xc0, !PT ;  /* 0x0000000116ff7812 */ /* 0x000fc6000786c0ff */
[----:B0-----:R-:W3:Y:S01]  /*3700*/  LDL.LU.64 R92, [R1+0x870] ;  /* 0x00087000015c7983 */ /* 0x001ee20000300a00 */
[----:B------:R-:W-:-:S03]  /*3710*/  IMAD R24, R7, 0x1a, RZ ;  /* 0x0000001a07187824 */ /* 0x000fc600078e02ff */
[----:B------:R1:W-:Y:S01]  /*3720*/  STL.64 [R1+0x1f8], R52 ;  /* 0x0001f83401007387 */ /* 0x0003e20000100a00 */
[----:B------:R-:W-:-:S03]  /*3730*/  PRMT R32, RZ, 0x7610, R32 ;  /* 0x00007610ff207816 */ /* 0x000fc60000000020 */
[----:B------:R0:W-:Y:S01]  /*3740*/  STL.64 [R1+0x1f0], R46 ;  /* 0x0001f02e01007387 */ /* 0x0001e20000100a00 */
[----:B------:R-:W-:Y:S01]  /*3750*/  PRMT R25, RZ, 0x7610, R25 ;  /* 0x00007610ff197816 */ /* 0x000fe20000000019 */
[----:B-1----:R-:W-:-:S04]  /*3760*/  IMAD.WIDE R52, R23, 0x2, R2 ;  /* 0x0000000217347825 */ /* 0x002fc800078e0202 */
[C---:B0-----:R-:W-:Y:S01]  /*3770*/  IMAD.WIDE R46, R24.reuse, 0x2, R2 ;  /* 0x00000002182e7825 */ /* 0x041fe200078e0202 */
[----:B------:R-:W-:Y:S04]  /*3780*/  STL.64 [R1+0x178], R52 ;  /* 0x0001783401007387 */ /* 0x000fe80000100a00 */
[----:B------:R-:W4:Y:S04]  /*3790*/  @P3 LDG.E.U16 R32, desc[UR24][R46.64] ;  /* 0x000000182e203981 */ /* 0x000f28000c1e1500 */
[----:B--2---:R0:W-:Y:S02]  /*37a0*/  STL [R1+0x30], R26 ;  /* 0x0000301a01007387 */ /* 0x0041e40000100800 */
[----:B0-----:R-:W-:-:S05]  /*37b0*/  IMAD.WIDE R26, R24, 0x2, R4 ;  /* 0x00000002181a7825 */ /* 0x001fca00078e0204 */
[----:B------:R-:W2:Y:S01]  /*37c0*/  @P3 LDG.E.U16 R25, desc[UR24][R26.64] ;  /* 0x000000181a193981 */ /* 0x000ea2000c1e1500 */
[----:B------:R-:W-:Y:S01]  /*37d0*/  IMAD.WIDE R56, R23, 0x2, R4 ;  /* 0x0000000217387825 */ /* 0x000fe200078e0204 */
[C---:B------:R-:W-:Y:S02]  /*37e0*/  SHF.R.U64 R22, R82.reuse, 0x1d, RZ ;  /* 0x0000001d52167819 */ /* 0x040fe400000012ff */
[----:B------:R-:W-:Y:S02]  /*37f0*/  SHF.R.U64 R23, R82, 0x15, RZ ;  /* 0x0000001552177819 */ /* 0x000fe400000012ff */
[----:B------:R-:W-:Y:S02]  /*3800*/  STL.64 [R1+0x170], R56 ;  /* 0x0001703801007387 */ /* 0x000fe40000100a00 */
[----:B------:R-:W-:Y:S01]  /*3810*/  LOP3.LUT P3, RZ, R23, 0x1, RZ, 0xc0, !PT ;  /* 0x0000000117ff7812 */ /* 0x000fe2000786c0ff */
[----:B------:R-:W-:Y:S01]  /*3820*/  IMAD R24, R7, 0x2a, RZ ;  /* 0x0000002a07187824 */ /* 0x000fe200078e02ff */
[----:B------:R-:W-:-:S02]  /*3830*/  PRMT R28, RZ, 0x7610, R28 ;  /* 0x00007610ff1c7816 */ /* 0x000fc4000000001c */
[----:B------:R-:W-:Y:S02]  /*3840*/  PRMT R29, RZ, 0x7610, R29 ;  /* 0x00007610ff1d7816 */ /* 0x000fe4000000001d */
[----:B------:R-:W-:Y:S02]  /*3850*/  PRMT R30, RZ, 0x7610, R30 ;  /* 0x00007610ff1e7816 */ /* 0x000fe4000000001e */
[----:B------:R-:W-:Y:S02]  /*3860*/  PRMT R31, RZ, 0x7610, R31 ;  /* 0x00007610ff1f7816 */ /* 0x000fe4000000001f */
[----:B---3--:R-:W-:Y:S02]  /*3870*/  PRMT R93, RZ, 0x7610, R93 ;  /* 0x00007610ff5d7816 */ /* 0x008fe4000000005d */
[----:B------:R-:W-:-:S04]  /*3880*/  PRMT R92, RZ, 0x7610, R92 ;  /* 0x00007610ff5c7816 */ /* 0x000fc8000000005c */
[----:B------:R-:W3:Y:S04]  /*3890*/  @P4 LDG.E.U16 R93, desc[UR24][R52.64] ;  /* 0x00000018345d4981 */ /* 0x000ee8000c1e1500 */
[----:B------:R-:W3:Y:S01]  /*38a0*/  @P4 LDG.E.U16 R92, desc[UR24][R56.64] ;  /* 0x00000018385c4981 */ /* 0x000ee2000c1e1500 */
[----:B------:R-:W-:Y:S01]  /*38b0*/  LOP3.LUT P4, RZ, R22, 0x1, RZ, 0xc0, !PT ;  /* 0x0000000116ff7812 */ /* 0x000fe2000788c0ff */
[----:B------:R-:W-:Y:S02]  /*38c0*/  IMAD R22, R7, 0x22, RZ ;  /* 0x0000002207167824 */ /* 0x000fe400078e02ff */
[----:B------:R-:W3:Y:S04]  /*38d0*/  LDL.LU R52, [R1+0x868] ;  /* 0x0008680001347983 */ /* 0x000ee80000300800 */
[----:B------:R0:W-:Y:S04]  /*38e0*/  STL.64 [R1+0xf8], R46 ;  /* 0x0000f82e01007387 */ /* 0x0001e80000100a00 */
[----:B------:R-:W-:Y:S04]  /*38f0*/  STL.64 [R1+0xf0], R26 ;  /* 0x0000f01a01007387 */ /* 0x000fe80000100a00 */
[----:B----4-:R1:W-:Y:S01]  /*3900*/  STL [R1+0xa4], R32 ;  /* 0x0000a42001007387 */ /* 0x0103e20000100800 */
[----:B0-----:R-:W-:-:S05]  /*3910*/  IMAD.WIDE R46, R22, 0x2, R2 ;  /* 0x00000002162e7825 */ /* 0x001fca00078e0202 */
[----:B------:R-:W-:Y:S01]  /*3920*/  STL.64 [R1+0x78], R46 ;  /* 0x0000782e01007387 */ /* 0x000fe20000100a00 */
[----:B-1----:R-:W-:-:S03]  /*3930*/  IMAD.WIDE R32, R22, 0x2, R4 ;  /* 0x0000000216207825 */ /* 0x002fc600078e0204 */
[----:B------:R-:W4:Y:S01]  /*3940*/  @P4 LDG.E.U16 R31, desc[UR24][R46.64] ;  /* 0x000000182e1f4981 */ /* 0x000f22000c1e1500 */
[----:B------:R-:W-:-:S03]  /*3950*/  IMAD.WIDE R22, R24, 0x2, R2 ;  /* 0x0000000218167825 */ /* 0x000fc600078e0202 */
[----:B------:R0:W3:Y:S04]  /*3960*/  @P4 LDG.E.U16 R30, desc[UR24][R32.64] ;  /* 0x00000018201e4981 */ /* 0x0000e8000c1e1500 */
[----:B------:R-:W3:Y:S04]  /*3970*/  @P3 LDG.E.U16 R29, desc[UR24][R22.64] ;  /* 0x00000018161d3981 */ /* 0x000ee8000c1e1500 */
[----:B--2---:R1:W-:Y:S02]  /*3980*/  STL [R1+0xa0], R25 ;  /* 0x0000a01901007387 */ /* 0x0043e40000100800 */
[----:B-1----:R-:W-:-:S05]  /*3990*/  IMAD.WIDE R24, R24, 0x2, R4 ;  /* 0x0000000218187825 */ /* 0x002fca00078e0204 */
[----:B------:R-:W2:Y:S01]  /*39a0*/  @P3 LDG.E.U16 R28, desc[UR24][R24.64] ;  /* 0x00000018181c3981 */ /* 0x000ea2000c1e1500 */
[C---:B------:R-:W-:Y:S02]  /*39b0*/  SHF.R.U64 R27, R82.reuse, 0x5, RZ ;  /* 0x00000005521b7819 */ /* 0x040fe400000012ff */
[----:B------:R-:W-:Y:S01]  /*39c0*/  SHF.R.U64 R26, R82, 0xd, RZ ;  /* 0x0000000d521a7819 */ /* 0x000fe200000012ff */
[----:B------:R0:W-:Y:S01]  /*39d0*/  STL.64 [R1+0x70], R32 ;  /* 0x0000702001007387 */ /* 0x0001e20000100a00 */
[----:B------:R-:W-:-:S03]  /*39e0*/  LOP3.LUT P3, RZ, R27, 0x1, RZ, 0xc0, !PT ;  /* 0x000000011bff7812 */ /* 0x000fc6000786c0ff */
[----:B------:R-:W-:Y:S01]  /*39f0*/  STL.64 [R1+0x748], R22 ;  /* 0x0007481601007387 */ /* 0x000fe20000100a00 */
[----:B------:R-:W-:-:S03]  /*3a00*/  LOP3.LUT P4, RZ, R26, 0x1, RZ, 0xc0, !PT ;  /* 0x000000011aff7812 */ /* 0x000fc6000788c0ff */
[----:B------:R-:W-:Y:S04]  /*3a10*/  STL [R1+0x75c], R25 ;  /* 0x00075c1901007387 */ /* 0x000fe80000100800 */
[----:B------:R-:W-:Y:S01]  /*3a20*/  STL [R1+0x7f8], R25 ;  /* 0x0007f81901007387 */ /* 0x000fe20000100800 */
[----:B0-----:R-:W-:-:S03]  /*3a30*/  IMAD R32, R7, 0x3a, RZ ;  /* 0x0000003a07207824 */ /* 0x001fc600078e02ff */
[----:B------:R-:W-:Y:S01]  /*3a40*/  STL [R1+0x78c], R24 ;  /* 0x00078c1801007387 */ /* 0x000fe20000100800 */
[----:B------:R-:W-:Y:S02]  /*3a50*/  PRMT R35, RZ, 0x7610, R35 ;  /* 0x00007610ff237816 */ /* 0x000fe40000000023 */
[----:B------:R-:W-:Y:S02]  /*3a60*/  PRMT R40, RZ, 0x7610, R40 ;  /* 0x00007610ff287816 */ /* 0x000fe40000000028 */
[----:B------:R-:W-:Y:S01]  /*3a70*/  PRMT R41, RZ, 0x7610, R41 ;  /* 0x00007610ff297816 */ /* 0x000fe20000000029 */
[----:B------:R-:W-:Y:S01]  /*3a80*/  IMAD R34, R7, 0x3, RZ ;  /* 0x0000000307227824 */ /* 0x000fe200078e02ff */
[----:B------:R-:W-:Y:S02]  /*3a90*/  PRMT R43, RZ, 0x7610, R43 ;  /* 0x00007610ff2b7816 */ /* 0x000fe4000000002b */
[----:B------:R-:W-:Y:S01]  /*3aa0*/  PRMT R42, RZ, 0x7610, R42 ;  /* 0x00007610ff2a7816 */ /* 0x000fe2000000002a */
[----:B------:R-:W-:-:S05]  /*3ab0*/  IMAD.WIDE R46, R34, 0x2, R2 ;  /* 0x00000002222e7825 */ /* 0x000fca00078e0202 */
[----:B------:R-:W4:Y:S04]  /*3ac0*/  @!P6 LDG.E.U16 R42, desc[UR24][R46.64] ;  /* 0x000000182e2ae981 */ /* 0x000f28000c1e1500 */
[----:B--2---:R0:W-:Y:S04]  /*3ad0*/  STL [R1+0x20], R28 ;  /* 0x0000201c01007387 */ /* 0x0041e80000100800 */
[----:B---3--:R1:W-:Y:S04]  /*3ae0*/  STL [R1+0x24], R29 ;  /* 0x0000241d01007387 */ /* 0x0083e80000100800 */
[----:B------:R-:W-:Y:S01]  /*3af0*/  STL [R1+0x28], R30 ;  /* 0x0000281e01007387 */ /* 0x000fe20000100800 */
[----:B0-----:R-:W-:-:S03]  /*3b00*/  IMAD R28, R7, 0x32, RZ ;  /* 0x00000032071c7824 */ /* 0x001fc600078e02ff */
[----:B----4-:R0:W-:Y:S01]  /*3b10*/  STL [R1+0x2c], R31 ;  /* 0x00002c1f01007387 */ /* 0x0101e20000100800 */
[----:B------:R-:W-:-:S04]  /*3b20*/  IMAD.WIDE R26, R28, 0x2, R2 ;  /* 0x000000021c1a7825 */ /* 0x000fc800078e0202 */
[----:B-1----:R-:W-:Y:S01]  /*3b30*/  IMAD.WIDE R28, R28, 0x2, R4 ;  /* 0x000000021c1c7825 */ /* 0x002fe200078e0204 */
[----:B------:R-:W2:Y:S03]  /*3b40*/  @P4 LDG.E.U16 R43, desc[UR24][R26.64] ;  /* 0x000000181a2b4981 */ /* 0x000ea6000c1e1500 */
[C---:B0-----:R-:W-:Y:S01]  /*3b50*/  IMAD.WIDE R30, R32.reuse, 0x2, R2 ;  /* 0x00000002201e7825 */ /* 0x041fe200078e0202 */
[----:B------:R-:W3:Y:S03]  /*3b60*/  @P4 LDG.E.U16 R41, desc[UR24][R28.64] ;  /* 0x000000181c294981 */ /* 0x000ee6000c1e1500 */
[----:B------:R-:W-:Y:S01]  /*3b70*/  IMAD.WIDE R32, R32, 0x2, R4 ;  /* 0x0000000220207825 */ /* 0x000fe200078e0204 */
[----:B------:R-:W4:Y:S04]  /*3b80*/  @P3 LDG.E.U16 R35, desc[UR24][R30.64] ;  /* 0x000000181e233981 */ /* 0x000f28000c1e1500 */
[----:B------:R-:W2:Y:S04]  /*3b90*/  @P3 LDG.E.U16 R40, desc[UR24][R32.64] ;  /* 0x0000001820283981 */ /* 0x000ea8000c1e1500 */
[----:B------:R-:W-:Y:S04]  /*3ba0*/  STL.64 [R1+0x760], R26 ;  /* 0x0007601a01007387 */ /* 0x000fe80000100a00 */
[----:B------:R-:W-:Y:S04]  /*3bb0*/  STL [R1+0x800], R26 ;  /* 0x0008001a01007387 */ /* 0x000fe80000100800 */
[----:B------:R-:W-:Y:S04]  /*3bc0*/  STL [R1+0x7fc], R27 ;  /* 0x0007fc1b01007387 */ /* 0x000fe80000100800 */
[----:B------:R-:W-:Y:S04]  /*3bd0*/  STL.64 [R1+0x770], R28 ;  /* 0x0007701c01007387 */ /* 0x000fe80000100a00 */
[----:B------:R-:W-:Y:S04]  /*3be0*/  STL [R1+0x804], R29 ;  /* 0x0008041d01007387 */ /* 0x000fe80000100800 */
[----:B------:R-:W-:Y:S04]  /*3bf0*/  STL.64 [R1+0x780], R30 ;  /* 0x0007801e01007387 */ /* 0x000fe80000100a00 */
[----:B------:R-:W-:Y:S01]  /*3c00*/  STL.64 [R1+0x808], R30 ;  /* 0x0008081e01007387 */ /* 0x000fe20000100a00 */
[----:B------:R-:W-:Y:S01]  /*3c10*/  PRMT R18, RZ, 0x7610, R18 ;  /* 0x00007610ff127816 */ /* 0x000fe20000000012 */
[----:B------:R-:W-:Y:S01]  /*3c20*/  VIADD R36, R54, 0xfffffffb ;  /* 0xfffffffb36247836 */ /* 0x000fe20000000000 */
[----:B------:R-:W-:-:S02]  /*3c30*/  PRMT R19, RZ, 0x7610, R19 ;  /* 0x00007610ff137816 */ /* 0x000fc40000000013 */
[----:B------:R-:W-:Y:S02]  /*3c40*/  PRMT R52, RZ, 0x7610, R52 ;  /* 0x00007610ff347816 */ /* 0x000fe40000000034 */
[----:B------:R-:W-:Y:S01]  /*3c50*/  ISETP.GE.U32.AND P3, PT, R36, 0x7fffffbc, PT ;  /* 0x7fffffbc2400780c */ /* 0x000fe20003f66070 */
[----:B------:R-:W-:Y:S01]  /*3c60*/  IMAD R36, R7, 0x13, RZ ;  /* 0x0000001307247824 */ /* 0x000fe200078e02ff */
[----:B------:R-:W-:Y:S02]  /*3c70*/  PRMT R38, RZ, 0x7610, R38 ;  /* 0x00007610ff267816 */ /* 0x000fe40000000026 */
[----:B------:R-:W-:Y:S01]  /*3c80*/  PRMT R39, RZ, 0x7610, R39 ;  /* 0x00007610ff277816 */ /* 0x000fe20000000027 */
[----:B----4-:R-:W-:Y:S04]  /*3c90*/  STL [R1+0xac], R35 ;  /* 0x0000ac2301007387 */ /* 0x010fe80000100800 */
[----:B------:R-:W-:Y:S04]  /*3ca0*/  STL.64 [R1+0x798], R32 ;  /* 0x0007982001007387 */ /* 0x000fe80000100a00 */
[----:B--2---:R-:W-:Y:S04]  /*3cb0*/  STL [R1+0xa8], R40 ;  /* 0x0000a82801007387 */ /* 0x004fe80000100800 */
[----:B---3--:R0:W-:Y:S02]  /*3cc0*/  STL [R1+0xb0], R41 ;  /* 0x0000b02901007387 */ /* 0x0081e40000100800 */
[----:B0-----:R-:W-:Y:S01]  /*3cd0*/  IMAD.WIDE R40, R34, 0x2, R4 ;  /* 0x0000000222287825 */ /* 0x001fe200078e0204 */
[----:B------:R-:W-:-:S04]  /*3ce0*/  SHF.R.U32.HI R34, RZ, 0xc, R58 ;  /* 0x0000000cff227819 */ /* 0x000fc8000001163a */
[----:B------:R0:W2:Y:S01]  /*3cf0*/  @!P6 LDG.E.U16 R18, desc[UR24][R40.64] ;  /* 0x000000182812e981 */ /* 0x0000a2000c1e1500 */
[----:B------:R-:W-:Y:S01]  /*3d00*/  LOP3.LUT P6, RZ, R34, 0x1, RZ, 0xc0, !PT ;  /* 0x0000000122ff7812 */ /* 0x000fe200078cc0ff */
[----:B------:R-:W-:Y:S02]  /*3d10*/  IMAD R34, R7, 0xb, RZ ;  /* 0x0000000b07227824 */ /* 0x000fe400078e02ff */
[----:B------:R-:W-:Y:S04]  /*3d20*/  STL.64 [R1+0x268], R46 ;  /* 0x0002682e01007387 */ /* 0x000fe80000100a00 */
[----:B------:R0:W-:Y:S01]  /*3d30*/  STL.64 [R1+0x260], R40 ;  /* 0x0002602801007387 */ /* 0x0001e20000100a00 */
[----:B------:R-:W-:-:S03]  /*3d40*/  IMAD.WIDE R56, R34, 0x2, R4 ;  /* 0x0000000222387825 */ /* 0x000fc600078e0204 */
[----:B------:R-:W-:Y:S04]  /*3d50*/  STL [R1+0xb4], R43 ;  /* 0x0000b42b01007387 */ /* 0x000fe80000100800 */
[----:B------:R-:W3:Y:S01]  /*3d60*/  @!P5 LDG.E.U16 R52, desc[UR24][R56.64] ;  /* 0x000000183834d981 */ /* 0x000ee2000c1e1500 */
[----:B0-----:R-:W-:-:S05]  /*3d70*/  IMAD.WIDE R40, R34, 0x2, R2 ;  /* 0x0000000222287825 */ /* 0x001fca00078e0202 */
[----:B------:R-:W2:Y:S01]  /*3d80*/  @!P5 LDG.E.U16 R19, desc[UR24][R40.64] ;  /* 0x000000182813d981 */ /* 0x000ea2000c1e1500 */
[----:B------:R-:W-:-:S03]  /*3d90*/  IMAD.WIDE R46, R36, 0x2, R2 ;  /* 0x00000002242e7825 */ /* 0x000fc600078e0202 */
[----:B------:R0:W-:Y:S04]  /*3da0*/  STL.64 [R1+0x1e8], R40 ;  /* 0x0001e82801007387 */ /* 0x0001e80000100a00 */
[----:B------:R1:W-:Y:S04]  /*3db0*/  STL [R1+0xb8], R42 ;  /* 0x0000b82a01007387 */ /* 0x0003e80000100800 */
[----:B------:R-:W-:Y:S04]  /*3dc0*/  STL.64 [R1+0x1e0], R56 ;  /* 0x0001e03801007387 */ /* 0x000fe80000100a00 */
[----:B0-----:R-:W4:Y:S01]  /*3dd0*/  LDL.LU.64 R40, [R1+0x860] ;  /* 0x0008600001287983 */ /* 0x001f220000300a00 */
[----:B-1----:R-:W-:-:S03]  /*3de0*/  IMAD.WIDE R42, R36, 0x2, R4 ;  /* 0x00000002242a7825 */ /* 0x002fc600078e0204 */
[----:B------:R-:W4:Y:S04]  /*3df0*/  @P6 LDG.E.U16 R39, desc[UR24][R46.64] ;  /* 0x000000182e276981 */ /* 0x000f28000c1e1500 */
[----:B------:R0:W4:Y:S01]  /*3e00*/  @P6 LDG.E.U16 R38, desc[UR24][R42.64] ;  /* 0x000000182a266981 */ /* 0x000122000c1e1500 */
[----:B------:R-:W-:-:S05]  /*3e10*/  VIADD R35, R54, 0xfffffff3 ;  /* 0xfffffff336237836 */ /* 0x000fca0000000000 */
[----:B------:R-:W-:Y:S02]  /*3e20*/  ISETP.GE.U32.AND P4, PT, R35, 0x7fffffb4, PT ;  /* 0x7fffffb42300780c */ /* 0x000fe40003f86070 */
[----:B------:R-:W-:Y:S02]  /*3e30*/  SHF.R.U32.HI R35, RZ, 0x4, R58 ;  /* 0x00000004ff237819 */ /* 0x000fe4000001163a */
[----:B------:R-:W-:Y:S02]  /*3e40*/  SHF.R.U64 R34, R82, 0x1c, RZ ;  /* 0x0000001c52227819 */ /* 0x000fe400000012ff */
[----:B------:R-:W-:Y:S01]  /*3e50*/  LOP3.LUT P5, RZ, R35, 0x1, RZ, 0xc0, !PT ;  /* 0x0000000123ff7812 */ /* 0x000fe200078ac0ff */
[C---:B------:R-:W-:Y:S01]  /*3e60*/  IMAD R35, R7.reuse, 0x1b, RZ ;  /* 0x0000001b07237824 */ /* 0x040fe200078e02ff */
[----:B------:R-:W-:Y:S01]  /*3e70*/  LOP3.LUT P6, RZ, R34, 0x1, RZ, 0xc0, !PT ;  /* 0x0000000122ff7812 */ /* 0x000fe200078cc0ff */
[----:B------:R-:W-:Y:S01]  /*3e80*/  IMAD R36, R7, 0x23, RZ ;  /* 0x0000002307247824 */ /* 0x000fe200078e02ff */
[----:B------:R-:W-:Y:S01]  /*3e90*/  PRMT R37, RZ, 0x7610, R37 ;  /* 0x00007610ff257816 */ /* 0x000fe20000000025 */
[----:B--2---:R-:W-:Y:S04]  /*3ea0*/  STL.64 [R1+0x850], R18 ;  /* 0x0008501201007387 */ /* 0x004fe80000100a00 */
[----:B------:R-:W-:Y:S04]  /*3eb0*/  STL.64 [R1+0x168], R46 ;  /* 0x0001682e01007387 */ /* 0x000fe80000100a00 */
[----:B------:R-:W-:Y:S04]  /*3ec0*/  STL.64 [R1+0x160], R42 ;  /* 0x0001602a01007387 */ /* 0x000fe80000100a00 */
[----:B---3--:R1:W-:Y:S01]  /*3ed0*/  STL [R1+0x2cc], R52 ;  /* 0x0002cc3401007387 */ /* 0x0083e20000100800 */
[----:B----4-:R-:W-:Y:S01]  /*3ee0*/  PRMT R40, RZ, 0x7610, R40 ;  /* 0x00007610ff287816 */ /* 0x010fe20000000028 */
[----:B-1----:R-:W-:-:S05]  /*3ef0*/  IMAD.WIDE R52, R35, 0x2, R2 ;  /* 0x0000000223347825 */ /* 0x002fca00078e0202 */
[----:B------:R-:W-:Y:S01]  /*3f00*/  STL.64 [R1+0xe8], R52 ;  /* 0x0000e83401007387 */ /* 0x000fe20000100a00 */
[----:B0-----:R-:W-:-:S03]  /*3f10*/  IMAD.WIDE R42, R36, 0x2, R2 ;  /* 0x00000002242a7825 */ /* 0x001fc600078e0202 */
[----:B------:R-:W-:Y:S04]  /*3f20*/  STL [R1+0x2c4], R38 ;  /* 0x0002c42601007387 */ /* 0x000fe80000100800 */
[----:B------:R0:W-:Y:S04]  /*3f30*/  STL [R1+0x2c8], R39 ;  /* 0x0002c82701007387 */ /* 0x0001e80000100800 */
[----:B------:R-:W2:Y:S01]  /*3f40*/  @P6 LDG.E.U16 R40, desc[UR24][R42.64] ;  /* 0x000000182a286981 */ /* 0x000ea2000c1e1500 */
[----:B0-----:R-:W-:Y:S01]  /*3f50*/  IMAD.WIDE R38, R36, 0x2, R4 ;  /* 0x0000000224267825 */ /* 0x001fe200078e0204 */
[----:B------:R-:W-:-:S04]  /*3f60*/  PRMT R41, RZ, 0x7610, R41 ;  /* 0x00007610ff297816 */ /* 0x000fc80000000029 */
[----:B------:R-:W3:Y:S01]  /*3f70*/  @P6 LDG.E.U16 R37, desc[UR24][R38.64] ;  /* 0x0000001826256981 */ /* 0x000ee2000c1e1500 */
[----:B------:R-:W-:-:S05]  /*3f80*/  IMAD.WIDE R46, R35, 0x2, R4 ;  /* 0x00000002232e7825 */ /* 0x000fca00078e0204 */
[----:B------:R-:W4:Y:S01]  /*3f90*/  @P5 LDG.E.U16 R41, desc[UR24][R46.64] ;  /* 0x000000182e295981 */ /* 0x000f22000c1e1500 */
[----:B------:R-:W-:Y:S02]  /*3fa0*/  PRMT R48, RZ, 0x7610, R48 ;  /* 0x00007610ff307816 */ /* 0x000fe40000000030 */
[----:B------:R-:W-:-:S04]  /*3fb0*/  SHF.R.U64 R34, R82, 0x14, RZ ;  /* 0x0000001452227819 */ /* 0x000fc800000012ff */
[----:B------:R-:W4:Y:S01]  /*3fc0*/  @P5 LDG.E.U16 R48, desc[UR24][R52.64] ;  /* 0x0000001834305981 */ /* 0x000f22000c1e1500 */
[----:B------:R-:W-:Y:S01]  /*3fd0*/  LOP3.LUT P5, RZ, R34, 0x1, RZ, 0xc0, !PT ;  /* 0x0000000122ff7812 */ /* 0x000fe200078ac0ff */
[----:B------:R-:W-:Y:S01]  /*3fe0*/  IMAD R36, R7, 0x2b, RZ ;  /* 0x0000002b07247824 */ /* 0x000fe200078e02ff */
[----:B------:R-:W-:Y:S01]  /*3ff0*/  SHF.R.U64 R35, R82, 0xc, RZ ;  /* 0x0000000c52237819 */ /* 0x000fe200000012ff */
[----:B------:R-:W-:Y:S01]  /*4000*/  STL.64 [R1+0xe0], R46 ;  /* 0x0000e02e01007387 */ /* 0x000fe20000100a00 */
[----:B------:R-:W-:-:S03]  /*4010*/  PRMT R44, RZ, 0x7610, R44 ;  /* 0x00007610ff2c7816 */ /* 0x000fc6000000002c */
[----:B------:R-:W-:Y:S01]  /*4020*/  STL.64 [R1+0x68], R42 ;  /* 0x0000682a01007387 */ /* 0x000fe20000100a00 */
[----:B------:R-:W-:Y:S01]  /*4030*/  LOP3.LUT P6, RZ, R35, 0x1, RZ, 0xc0, !PT ;  /* 0x0000000123ff7812 */ /* 0x000fe200078cc0ff */
[----:B------:R-:W-:Y:S02]  /*4040*/  IMAD.WIDE R34, R36, 0x2, R2 ;  /* 0x0000000224227825 */ /* 0x000fe400078e0202 */
[----:B------:R-:W-:Y:S01]  /*4050*/  STL.64 [R1+0x60], R38 ;  /* 0x0000602601007387 */ /* 0x000fe20000100a00 */
[----:B------:R-:W-:Y:S02]  /*4060*/  PRMT R45, RZ, 0x7610, R45 ;  /* 0x00007610ff2d7816 */ /* 0x000fe4000000002d */
[----:B------:R-:W-:Y:S02]  /*4070*/  PRMT R18, RZ, 0x7610, R18 ;  /* 0x00007610ff127816 */ /* 0x000fe40000000012 */
[----:B------:R-:W-:Y:S02]  /*4080*/  PRMT R19, RZ, 0x7610, R19 ;  /* 0x00007610ff137816 */ /* 0x000fe40000000013 */
[----:B------:R-:W4:Y:S04]  /*4090*/  @P5 LDG.E.U16 R45, desc[UR24][R34.64] ;  /* 0x00000018222d5981 */ /* 0x000f28000c1e1500 */
[----:B--2---:R0:W-:Y:S04]  /*40a0*/  STL [R1+0x2ec], R40 ;  /* 0x0002ec2801007387 */ /* 0x0041e80000100800 */
[----:B---3--:R1:W-:Y:S01]  /*40b0*/  STL [R1+0x2e8], R37 ;  /* 0x0002e82501007387 */ /* 0x0083e20000100800 */
[----:B0-----:R-:W-:-:S02]  /*40c0*/  IMAD R40, R7, 0x33, RZ ;  /* 0x0000003307287824 */ /* 0x001fc400078e02ff */
[----:B-1----:R-:W-:Y:S01]  /*40d0*/  IMAD.WIDE R36, R36, 0x2, R4 ;  /* 0x0000000224247825 */ /* 0x002fe200078e0204 */
[----:B----4-:R0:W-:Y:S04]  /*40e0*/  STL [R1+0x2f0], R41 ;  /* 0x0002f02901007387 */ /* 0x0101e80000100800 */
[----:B------:R-:W2:Y:S01]  /*40f0*/  @P5 LDG.E.U16 R44, desc[UR24][R36.64] ;  /* 0x00000018242c5981 */ /* 0x000ea2000c1e1500 */
[----:B------:R-:W-:-:S04]  /*4100*/  IMAD.WIDE R38, R40, 0x2, R2 ;  /* 0x0000000228267825 */ /* 0x000fc800078e0202 */
[----:B0-----:R-:W-:Y:S01]  /*4110*/  IMAD.WIDE R40, R40, 0x2, R4 ;  /* 0x0000000228287825 */ /* 0x001fe200078e0204 */
[----:B------:R-:W3:Y:S04]  /*4120*/  @P6 LDG.E.U16 R19, desc[UR24][R38.64] ;  /* 0x0000001826136981 */ /* 0x000ee8000c1e1500 */
[----:B------:R-:W4:Y:S01]  /*4130*/  @P6 LDG.E.U16 R18, desc[UR24][R40.64] ;  /* 0x0000001828126981 */ /* 0x000f22000c1e1500 */
[----:B------:R-:W-:-:S03]  /*4140*/  SHF.R.U64 R42, R82, 0x4, RZ ;  /* 0x00000004522a7819 */ /* 0x000fc600000012ff */
[----:B------:R-:W-:Y:S01]  /*4150*/  STL.64 [R1+0x7a8], R34 ;  /* 0x0007a82201007387 */ /* 0x000fe20000100a00 */
[----:B------:R-:W-:-:S03]  /*4160*/  LOP3.LUT P6, RZ, R42, 0x1, RZ, 0xc0, !PT ;  /* 0x000000012aff7812 */ /* 0x000fc600078cc0ff */
[----:B------:R-:W-:Y:S01]  /*4170*/  STL.64 [R1+0x7b8], R36 ;  /* 0x0007b82401007387 */ /* 0x000fe20000100a00 */
[----:B------:R-:W-:-:S03]  /*4180*/  VIADD R43, R54, 0xfffffffa ;  /* 0xfffffffa362b7836 */ /* 0x000fc60000000000 */
[----:B------:R-:W-:Y:S04]  /*4190*/  STL.64 [R1+0x7c8], R38 ;  /* 0x0007c82601007387 */ /* 0x000fe80000100a00 */
[----:B------:R-:W-:Y:S04]  /*41a0*/  STL [R1+0x7d8], R40 ;  /* 0x0007d82801007387 */ /* 0x000fe80000100800 */
[----:B------:R0:W-:Y:S04]  /*41b0*/  STL [R1+0x1a0], R48 ;  /* 0x0001a03001007387 */ /* 0x0001e80000100800 */
[----:B------:R-:W-:Y:S01]  /*41c0*/  STL [R1+0x7d4], R41 ;  /* 0x0007d42901007387 */ /* 0x000fe20000100800 */
[----:B------:R-:W-:-:S02]  /*41d0*/  ISETP.GE.U32.AND P5, PT, R43, 0x7fffffbb, PT ;  /* 0x7fffffbb2b00780c */ /* 0x000fc40003fa6070 */
[----:B------:R-:W-:Y:S01]  /*41e0*/  PRMT R17, RZ, 0x7610, R17 ;  /* 0x00007610ff117816 */ /* 0x000fe20000000011 */
[----:B------:R-:W-:Y:S01]  /*41f0*/  IMAD.SHL.U32 R47, R7, 0x4, RZ ;  /* 0x00000004072f7824 */ /* 0x000fe200078e00ff */
[----:B------:R-:W-:Y:S02]  /*4200*/  PRMT R14, RZ, 0x7610, R14 ;  /* 0x00007610ff0e7816 */ /* 0x000fe4000000000e */
[----:B------:R-:W-:Y:S01]  /*4210*/  PRMT R15, RZ, 0x7610, R15 ;  /* 0x00007610ff0f7816 */ /* 0x000fe2000000000f */
[----:B------:R-:W-:Y:S01]  /*4220*/  IMAD.WIDE R52, R47, 0x2, R2 ;  /* 0x000000022f347825 */ /* 0x000fe200078e0202 */
[----:B------:R-:W-:-:S04]  /*4230*/  SHF.R.U32.HI R46, RZ, 0xb, R58 ;  /* 0x0000000bff2e7819 */ /* 0x000fc8000001163a */
[----:B------:R1:W3:Y:S01]  /*4240*/  @!P3 LDG.E.U16 R14, desc[UR24][R52.64] ;  /* 0x00000018340eb981 */ /* 0x0002e2000c1e1500 */
[----:B0-----:R-:W-:Y:S01]  /*4250*/  VIADD R48, R54, 0xfffffff2 ;  /* 0xfffffff236307836 */ /* 0x001fe20000000000 */
[----:B------:R-:W-:Y:S02]  /*4260*/  PRMT R12, RZ, 0x7610, R12 ;  /* 0x00007610ff0c7816 */ /* 0x000fe4000000000c */
[----:B------:R-:W-:Y:S01]  /*4270*/  PRMT R13, RZ, 0x7610, R13 ;  /* 0x00007610ff0d7816 */ /* 0x000fe2000000000d */
[----:B--2---:R0:W-:Y:S04]  /*4280*/  STL [R1+0x2bc], R44 ;  /* 0x0002bc2c01007387 */ /* 0x0041e80000100800 */
[----:B------:R2:W-:Y:S01]  /*4290*/  STL [R1+0x2c0], R45 ;  /* 0x0002c02d01007387 */ /* 0x0005e20000100800 */
[----:B0-----:R-:W-:-:S04]  /*42a0*/  IMAD R44, R7, 0x3b, RZ ;  /* 0x0000003b072c7824 */ /* 0x001fc800078e02ff */
[C---:B------:R-:W-:Y:S01]  /*42b0*/  IMAD.WIDE R42, R44.reuse, 0x2, R2 ;  /* 0x000000022c2a7825 */ /* 0x040fe200078e0202 */
[----:B----4-:R-:W-:Y:S03]  /*42c0*/  STL [R1+0x2b4], R18 ;  /* 0x0002b41201007387 */ /* 0x010fe60000100800 */
[--C-:B--2---:R-:W-:Y:S01]  /*42d0*/  IMAD.WIDE R44, R44, 0x2, R4.reuse ;  /* 0x000000022c2c7825 */ /* 0x104fe200078e0204 */
[----:B---3--:R0:W-:Y:S04]  /*42e0*/  STL [R1+0x2b8], R19 ;  /* 0x0002b81301007387 */ /* 0x0081e80000100800 */
[----:B------:R-:W2:Y:S01]  /*42f0*/  @P6 LDG.E.U16 R17, desc[UR24][R44.64] ;  /* 0x000000182c116981 */ /* 0x000ea2000c1e1500 */
[----:B0-----:R-:W-:-:S05]  /*4300*/  IMAD.WIDE R18, R47, 0x2, R4 ;  /* 0x000000022f127825 */ /* 0x001fca00078e0204 */
[----:B------:R0:W3:Y:S01]  /*4310*/  @!P3 LDG.E.U16 R15, desc[UR24][R18.64] ;  /* 0x00000018120fb981 */ /* 0x0000e2000c1e1500 */
[----:B------:R-:W-:Y:S01]  /*4320*/  LOP3.LUT P3, RZ, R46, 0x1, RZ, 0xc0, !PT ;  /* 0x000000012eff7812 */ /* 0x000fe2000786c0ff */
[----:B------:R-:W-:-:S04]  /*4330*/  IMAD R46, R7, 0xc, RZ ;  /* 0x0000000c072e7824 */ /* 0x000fc800078e02ff */
[----:B------:R-:W-:-:S04]  /*4340*/  IMAD.WIDE R56, R46, 0x2, R2 ;  /* 0x000000022e387825 */ /* 0x000fc800078e0202 */
[----:B------:R-:W-:Y:S01]  /*4350*/  IMAD.WIDE R54, R46, 0x2, R4 ;  /* 0x000000022e367825 */ /* 0x000fe200078e0204 */
[----:B------:R-:W4:Y:S04]  /*4360*/  @!P4 LDG.E.U16 R12, desc[UR24][R56.64] ;  /* 0x00000018380cc981 */ /* 0x000f28000c1e1500 */
[----:B------:R-:W4:Y:S01]  /*4370*/  @!P4 LDG.E.U16 R13, desc[UR24][R54.64] ;  /* 0x00000018360dc981 */ /* 0x000f22000c1e1500 */
[----:B------:R-:W-:-:S06]  /*4380*/  PRMT R22, RZ, 0x7610, R22 ;  /* 0x00007610ff167816 */ /* 0x000fcc0000000016 */
[----:B------:R-:W4:Y:S01]  /*4390*/  @P6 LDG.E.U16 R22, desc[UR24][R42.64] ;  /* 0x000000182a166981 */ /* 0x000f22000c1e1500 */
[----:B------:R-:W-:-:S03]  /*43a0*/  ISETP.GE.U32.AND P6, PT, R48, 0x7fffffb3, PT ;  /* 0x7fffffb33000780c */ /* 0x000fc60003fc6070 */
[----:B------:R-:W-:Y:S01]  /*43b0*/  STL [R1+0x7e0], R42 ;  /* 0x0007e02a01007387 */ /* 0x000fe20000100800 */
[----:B------:R-:W-:-:S03]  /*43c0*/  IMAD R48, R7, 0x14, RZ ;  /* 0x0000001407307824 */ /* 0x000fc600078e02ff */
[----:B------:R1:W-:Y:S04]  /*43d0*/  STL.64 [R1+0x258], R52 ;  /* 0x0002583401007387 */ /* 0x0003e80000100a00 */
[----:B------:R-:W-:Y:S01]  /*43e0*/  STL [R1+0x7dc], R43 ;  /* 0x0007dc2b01007387 */ /* 0x000fe20000100800 */
[----:B------:R-:W-:-:S03]  /*43f0*/  PRMT R11, RZ, 0x7610, R11 ;  /* 0x00007610ff0b7816 */ /* 0x000fc6000000000b */
[----:B------:R0:W-:Y:S01]  /*4400*/  STL.64 [R1+0x250], R18 ;  /* 0x0002501201007387 */ /* 0x0001e20000100a00 */
[----:B------:R-:W-:Y:S01]  /*4410*/  SHF.R.U64 R46, R82, 0x1b, RZ ;  /* 0x0000001b522e7819 */ /* 0x000fe200000012ff */
[----:B-1----:R-:W-:-:S05]  /*4420*/  IMAD.WIDE R52, R48, 0x2, R2 ;  /* 0x0000000230347825 */ /* 0x002fca00078e0202 */
[----:B------:R1:W4:Y:S01]  /*4430*/  @P3 LDG.E.U16 R11, desc[UR24][R52.64] ;  /* 0x00000018340b3981 */ /* 0x000322000c1e1500 */
[----:B0-----:R-:W-:Y:S01]  /*4440*/  IMAD.WIDE R18, R48, 0x2, R4 ;  /* 0x0000000230127825 */ /* 0x001fe200078e0204 */
[----:B------:R-:W-:-:S03]  /*4450*/  PRMT R29, RZ, 0x7610, R29 ;  /* 0x00007610ff1d7816 */ /* 0x000fc6000000001d */
[----:B------:R-:W-:Y:S01]  /*4460*/  IMAD R48, R7, 0x24, RZ ;  /* 0x0000002407307824 */ /* 0x000fe200078e02ff */
[----:B--2---:R-:W-:Y:S04]  /*4470*/  STL [R1+0x838], R17 ;  /* 0x0008381101007387 */ /* 0x004fe80000100800 */
[----:B------:R0:W-:Y:S02]  /*4480*/  STL.64 [R1+0x810], R44 ;  /* 0x0008102c01007387 */ /* 0x0001e40000100a00 */
[----:B0-----:R-:W-:Y:S02]  /*4490*/  PRMT R45, RZ, 0x7610, R45 ;  /* 0x00007610ff2d7816 */ /* 0x001fe4000000002d */
[----:B------:R-:W-:Y:S04]  /*44a0*/  STL [R1+0x83c], R14 ;  /* 0x00083c0e01007387 */ /* 0x000fe80000100800 */
[----:B------:R0:W2:Y:S01]  /*44b0*/  @P3 LDG.E.U16 R45, desc[UR24][R18.64] ;  /* 0x00000018122d3981 */ /* 0x0000a2000c1e1500 */
[----:B------:R-:W-:-:S03]  /*44c0*/  LOP3.LUT P3, RZ, R46, 0x1, RZ, 0xc0, !PT ;  /* 0x000000012eff7812 */ /* 0x000fc6000786c0ff */
[----:B---3--:R-:W-:Y:S04]  /*44d0*/  STL [R1+0x840], R15 ;  /* 0x0008400f01007387 */ /* 0x008fe80000100800 */
[----:B------:R-:W-:Y:S04]  /*44e0*/  STL.64 [R1+0x1d8], R56 ;  /* 0x0001d83801007387 */ /* 0x000fe80000100a00 */
[----:B------:R-:W-:Y:S04]  /*44f0*/  STL.64 [R1+0x1d0], R54 ;  /* 0x0001d03601007387 */ /* 0x000fe80000100a00 */
[----:B------:R-:W-:Y:S04]  /*4500*/  STL.64 [R1+0x158], R52 ;  /* 0x0001583401007387 */ /* 0x000fe80000100a00 */
[----:B----4-:R3:W-:Y:S02]  /*4510*/  STL.64 [R1+0x858], R12 ;  /* 0x0008580c01007387 */ /* 0x0107e40000100a00 */
[----:B---3--:R-:W-:-:S05]  /*4520*/  IMAD.WIDE R12, R48, 0x2, R4 ;  /* 0x00000002300c7825 */ /* 0x008fca00078e0204 */
[----:B------:R-:W3:Y:S01]  /*4530*/  @P3 LDG.E.U16 R29, desc[UR24][R12.64] ;  /* 0x000000180c1d3981 */ /* 0x000ee2000c1e1500 */
[----:B------:R-:W-:-:S04]  /*4540*/  SHF.R.U32.HI R47, RZ, 0x3, R58 ;  /* 0x00000003ff2f7819 */ /* 0x000fc8000001163a */
[----:B------:R-:W-:Y:S01]  /*4550*/  LOP3.LUT P4, RZ, R47, 0x1, RZ, 0xc0, !PT ;  /* 0x000000012fff7812 */ /* 0x000fe2000788c0ff */
[----:B------:R-:W-:Y:S01]  /*4560*/  IMAD R47, R7, 0x1c, RZ ;  /* 0x0000001c072f7824 */ /* 0x000fe200078e02ff */
[----:B------:R-:W-:Y:S01]  /*4570*/  STL [R1+0x1a8], R22 ;  /* 0x0001a81601007387 */ /* 0x000fe20000100800 */
[----:B------:R-:W-:Y:S02]  /*4580*/  PRMT R44, RZ, 0x7610, R44 ;  /* 0x00007610ff2c7816 */ /* 0x000fe4000000002c */
[----:B------:R-:W-:Y:S01]  /*4590*/  PRMT R31, RZ, 0x7610, R31 ;  /* 0x00007610ff1f7816 */ /* 0x000fe2000000001f */
[----:B------:R0:W-:Y:S01]  /*45a0*/  STL.64 [R1+0x150], R18 ;  /* 0x0001501201007387 */ /* 0x0001e20000100a00 */
[----:B-1----:R-:W-:Y:S01]  /*45b0*/  IMAD.WIDE R52, R47, 0x2, R2 ;  /* 0x000000022f347825 */ /* 0x002fe200078e0202 */
[----:B------:R-:W-:Y:S02]  /*45c0*/  SHF.R.U64 R46, R82, 0x13, RZ ;  /* 0x00000013522e7819 */ /* 0x000fe400000012ff */
[----:B------:R-:W-:Y:S01]  /*45d0*/  PRMT R30, RZ, 0x7610, R30 ;  /* 0x00007610ff1e7816 */ /* 0x000fe2000000001e */
[----:B------:R-:W-:-:S02]  /*45e0*/  IMAD.WIDE R14, R48, 0x2, R2 ;  /* 0x00000002300e7825 */ /* 0x000fc400078e0202 */
[----:B------:R1:W4:Y:S02]  /*45f0*/  @P4 LDG.E.U16 R44, desc[UR24][R52.64] ;  /* 0x00000018342c4981 */ /* 0x000324000c1e1500 */
[----:B0-----:R-:W-:Y:S01]  /*4600*/  IMAD.WIDE R18, R47, 0x2, R4 ;  /* 0x000000022f127825 */ /* 0x001fe200078e0204 */
[----:B------:R-:W-:Y:S01]  /*4610*/  SHF.R.U64 R47, R82, 0xb, RZ ;  /* 0x0000000b522f7819 */ /* 0x000fe200000012ff */
[----:B------:R1:W-:Y:S04]  /*4620*/  STL.64 [R1+0xd8], R52 ;  /* 0x0000d83401007387 */ /* 0x0003e80000100a00 */
[----:B------:R0:W2:Y:S01]  /*4630*/  @P4 LDG.E.U16 R31, desc[UR24][R18.64] ;  /* 0x00000018121f4981 */ /* 0x0000a2000c1e1500 */
[----:B------:R-:W-:Y:S01]  /*4640*/  LOP3.LUT P4, RZ, R46, 0x1, RZ, 0xc0, !PT ;  /* 0x000000012eff7812 */ /* 0x000fe2000788c0ff */
[----:B------:R-:W-:-:S02]  /*4650*/  IMAD R48, R7, 0x2c, RZ ;  /* 0x0000002c07307824 */ /* 0x000fc400078e02ff */
[----:B------:R0:W2:Y:S01]  /*4660*/  @P3 LDG.E.U16 R30, desc[UR24][R14.64] ;  /* 0x000000180e1e3981 */ /* 0x0000a2000c1e1500 */
[----:B------:R-:W-:Y:S01]  /*4670*/  LOP3.LUT P3, RZ, R47, 0x1, RZ, 0xc0, !PT ;  /* 0x000000012fff7812 */ /* 0x000fe2000786c0ff */
[----:B------:R-:W-:Y:S01]  /*4680*/  IMAD.WIDE R46, R48, 0x2, R2 ;  /* 0x00000002302e7825 */ /* 0x000fe200078e0202 */
[----:B------:R-:W-:Y:S01]  /*4690*/  PRMT R26, RZ, 0x7610, R26 ;  /* 0x00007610ff1a7816 */ /* 0x000fe2000000001a */
[----:B------:R0:W-:Y:S01]  /*46a0*/  STL.64 [R1+0xd0], R18 ;  /* 0x0000d01201007387 */ /* 0x0001e20000100a00 */
[----:B------:R-:W-:Y:S01]  /*46b0*/  PRMT R27, RZ, 0x7610, R27 ;  /* 0x00007610ff1b7816 */ /* 0x000fe2000000001b */
[----:B-1----:R-:W-:Y:S01]  /*46c0*/  IMAD R52, R7, 0x34, RZ ;  /* 0x0000003407347824 */ /* 0x002fe200078e02ff */
[----:B------:R-:W-:Y:S01]  /*46d0*/  SHF.R.U64 R54, R82, 0x3, RZ ;  /* 0x0000000352367819 */ /* 0x000fe200000012ff */
[----:B------:R-:W-:Y:S01]  /*46e0*/  IMAD.MOV.U32 R43, RZ, RZ, R50 ;  /* 0x000000ffff2b7224 */ /* 0x000fe200078e0032 */
[----:B------:R-:W-:Y:S01]  /*46f0*/  PRMT R25, RZ, 0x7610, R25 ;  /* 0x00007610ff197816 */ /* 0x000fe20000000019 */
[----:B------:R-:W2:Y:S01]  /*4700*/  @P4 LDG.E.U16 R26, desc[UR24][R46.64] ;  /* 0x000000182e1a4981 */ /* 0x000ea2000c1e1500 */
[----:B0-----:R-:W-:-:S02]  /*4710*/  IMAD.MOV.U32 R19, RZ, RZ, R49 ;  /* 0x000000ffff137224 */ /* 0x001fc400078e0031 */
[----:B------:R-:W-:Y:S01]  /*4720*/  IMAD.WIDE R48, R48, 0x2, R4 ;  /* 0x0000000230307825 */ /* 0x000fe200078e0204 */
[----:B------:R-:W-:-:S03]  /*4730*/  PRMT R10, RZ, 0x7610, R10 ;  /* 0x00007610ff0a7816 */ /* 0x000fc6000000000a */
[----:B------:R-:W-:Y:S01]  /*4740*/  IMAD.MOV.U32 R18, RZ, RZ, R51 ;  /* 0x000000ffff127224 */ /* 0x000fe200078e0033 */
[----:B------:R-:W2:Y:S01]  /*4750*/  @P4 LDG.E.U16 R27, desc[UR24][R48.64] ;  /* 0x00000018301b4981 */ /* 0x000ea2000c1e1500 */
[----:B------:R-:W-:Y:S01]  /*4760*/  IMAD.WIDE R50, R52, 0x2, R2 ;  /* 0x0000000234327825 */ /* 0x000fe200078e0202 */
[----:B------:R-:W-:-:S03]  /*4770*/  LOP3.LUT P4, RZ, R54, 0x1, RZ, 0xc0, !PT ;  /* 0x0000000136ff7812 */ /* 0x000fc6000788c0ff */
[----:B------:R-:W-:Y:S01]  /*4780*/  IMAD.WIDE R52, R52, 0x2, R4 ;  /* 0x0000000234347825 */ /* 0x000fe200078e0204 */
[----:B------:R-:W-:Y:S01]  /*4790*/  SHF.R.U32.HI R55, RZ, 0x1, R58 ;  /* 0x00000001ff377819 */ /* 0x000fe2000001163a */
[----:B------:R-:W2:Y:S02]  /*47a0*/  @P3 LDG.E.U16 R25, desc[UR24][R50.64] ;  /* 0x0000001832193981 */ /* 0x000ea4000c1e1500 */
[----:B------:R-:W-:Y:S02]  /*47b0*/  IMAD R56, R7, 0x3c, RZ ;  /* 0x0000003c07387824 */ /* 0x000fe400078e02ff */
[----:B------:R-:W2:Y:S01]  /*47c0*/  @P3 LDG.E.U16 R10, desc[UR24][R52.64] ;  /* 0x00000018340a3981 */ /* 0x000ea2000c1e1500 */
[----:B------:R-:W-:Y:S01]  /*47d0*/  LOP3.LUT P3, RZ, R55, 0x1, RZ, 0xc0, !PT ;  /* 0x0000000137ff7812 */ /* 0x000fe2000786c0ff */
[C---:B------:R-:W-:Y:S01]  /*47e0*/  IMAD.WIDE R54, R56.reuse, 0x2, R2 ;  /* 0x0000000238367825 */ /* 0x040fe200078e0202 */
[----:B------:R-:W-:Y:S01]  /*47f0*/  PRMT R8, RZ, 0x7610, R8 ;  /* 0x00007610ff087816 */ /* 0x000fe20000000008 */
[----:B------:R-:W-:Y:S01]  /*4800*/  STL.64 [R1+0x58], R14 ;  /* 0x0000580e01007387 */ /* 0x000fe20000100a00 */
[----:B------:R-:W-:Y:S01]  /*4810*/  PRMT R23, RZ, 0x7610, R23 ;  /* 0x00007610ff177816 */ /* 0x000fe20000000017 */
[----:B------:R-:W-:-:S02]  /*4820*/  IMAD.WIDE R56, R56, 0x2, R4 ;  /* 0x0000000238387825 */ /* 0x000fc400078e0204 */
[----:B------:R0:W-:Y:S01]  /*4830*/  STL.64 [R1+0x50], R12 ;  /* 0x0000500c01007387 */ /* 0x0001e20000100a00 */
[----:B------:R-:W-:Y:S02]  /*4840*/  PRMT R9, RZ, 0x7610, R9 ;  /* 0x00007610ff097816 */ /* 0x000fe40000000009 */
[----:B------:R-:W-:Y:S01]  /*4850*/  PRMT R6, RZ, 0x7610, R6 ;  /* 0x00007610ff067816 */ /* 0x000fe20000000006 */
[----:B------:R-:W2:Y:S04]  /*4860*/  @P4 LDG.E.U16 R8, desc[UR24][R54.64] ;  /* 0x0000001836084981 */ /* 0x000ea8000c1e1500 */
[----:B------:R-:W2:Y:S01]  /*4870*/  @P4 LDG.E.U16 R23, desc[UR24][R56.64] ;  /* 0x0000001838174981 */ /* 0x000ea2000c1e1500 */
[----:B0-----:R-:W-:Y:S01]  /*4880*/  IMAD R13, R7, 0x5, RZ ;  /* 0x00000005070d7824 */ /* 0x001fe200078e02ff */
[----:B------:R-:W-:-:S03]  /*4890*/  SHF.R.U32.HI R12, RZ, 0x2, R58 ;  /* 0x00000002ff0c7819 */ /* 0x000fc6000001163a */
[----:B------:R-:W-:Y:S01]  /*48a0*/  IMAD.WIDE R14, R13, 0x2, R4 ;  /* 0x000000020d0e7825 */ /* 0x000fe200078e0204 */
[----:B------:R-:W-:-:S03]  /*48b0*/  LOP3.LUT P4, RZ, R12, 0x1, RZ, 0xc0, !PT ;  /* 0x000000010cff7812 */ /* 0x000fc6000788c0ff */
[----:B------:R-:W-:Y:S01]  /*48c0*/  IMAD R12, R7, 0xd, RZ ;  /* 0x0000000d070c7824 */ /* 0x000fe200078e02ff */
[----:B------:R-:W2:Y:S01]  /*48d0*/  @!P5 LDG.E.U16 R6, desc[UR24][R14.64] ;  /* 0x000000180e06d981 */ /* 0x000ea2000c1e1500 */
[----:B------:R-:W-:Y:S02]  /*48e0*/  PRMT R41, RZ, 0x7610, R41 ;  /* 0x00007610ff297816 */ /* 0x000fe40000000029 */
[----:B------:R-:W-:Y:S02]  /*48f0*/  PRMT R40, RZ, 0x7610, R40 ;  /* 0x00007610ff287816 */ /* 0x000fe40000000028 */
[----:B------:R-:W-:Y:S02]  /*4900*/  PRMT R39, RZ, 0x7610, R39 ;  /* 0x00007610ff277816 */ /* 0x000fe40000000027 */
[----:B------:R-:W-:Y:S02]  /*4910*/  SHF.R.U32.HI R22, RZ, 0x8, R58 ;  /* 0x00000008ff167819 */ /* 0x000fe4000001163a */
[----:B------:R-:W-:-:S02]  /*4920*/  PRMT R38, RZ, 0x7610, R38 ;  /* 0x00007610ff267816 */ /* 0x000fc40000000026 */
[----:B------:R-:W-:Y:S02]  /*4930*/  PRMT R37, RZ, 0x7610, R37 ;  /* 0x00007610ff257816 */ /* 0x000fe40000000025 */
[----:B------:R-:W-:Y:S01]  /*4940*/  PRMT R36, RZ, 0x7610, R36 ;  /* 0x00007610ff247816 */ /* 0x000fe20000000024 */
[----:B------:R-:W-:Y:S01]  /*4950*/  IMAD.MOV.U32 R17, RZ, RZ, R43 ;  /* 0x000000ffff117224 */ /* 0x000fe200078e002b */
[----:B---3--:R0:W-:Y:S02]  /*4960*/  STL.64 [R1+0x818], R28 ;  /* 0x0008181c01007387 */ /* 0x0081e40000100a00 */
[----:B0-----:R-:W-:Y:S01]  /*4970*/  IMAD.WIDE R28, R13, 0x2, R2 ;  /* 0x000000020d1c7825 */ /* 0x001fe200078e0202 */
[----:B------:R-:W-:-:S04]  /*4980*/  SHF.R.U32.HI R13, RZ, 0xa, R58 ;  /* 0x0000000aff0d7819 */ /* 0x000fc8000001163a */
[----:B------:R0:W-:Y:S04]  /*4990*/  STL.64 [R1+0x248], R28 ;  /* 0x0002481c01007387 */ /* 0x0001e80000100a00 */
[----:B------:R0:W3:Y:S01]  /*49a0*/  @!P5 LDG.E.U16 R9, desc[UR24][R28.64] ;  /* 0x000000181c09d981 */ /* 0x0000e2000c1e1500 */
[----:B------:R-:W-:-:S03]  /*49b0*/  LOP3.LUT P5, RZ, R13, 0x1, RZ, 0xc0, !PT ;  /* 0x000000010dff7812 */ /* 0x000fc600078ac0ff */
[----:B------:R1:W-:Y:S01]  /*49c0*/  STL.64 [R1+0x240], R14 ;  /* 0x0002400e01007387 */ /* 0x0003e20000100a00 */
[----:B0-----:R-:W-:-:S04]  /*49d0*/  IMAD.WIDE R28, R12, 0x2, R2 ;  /* 0x000000020c1c7825 */ /* 0x001fc800078e0202 */
[----:B-1----:R-:W-:Y:S01]  /*49e0*/  IMAD.WIDE R14, R12, 0x2, R4 ;  /* 0x000000020c0e7825 */ /* 0x002fe200078e0204 */
[----:B------:R-:W-:Y:S03]  /*49f0*/  STL.64 [R1+0x1c8], R28 ;  /* 0x0001c81c01007387 */ /* 0x000fe60000100a00 */
[----:B------:R-:W-:Y:S01]  /*4a00*/  IMAD R12, R7, 0x15, RZ ;  /* 0x00000015070c7824 */ /* 0x000fe200078e02ff */
[----:B------:R0:W-:Y:S04]  /*4a10*/  STL.64 [R1+0x1c0], R14 ;  /* 0x0001c00e01007387 */ /* 0x0001e80000100a00 */
[----:B------:R0:W2:Y:S01]  /*4a20*/  @!P6 LDG.E.U16 R41, desc[UR24][R14.64] ;  /* 0x000000180e29e981 */ /* 0x0000a2000c1e1500 */
[----:B------:R-:W-:Y:S01]  /*4a30*/  SHF.R.U32.HI R58, RZ, 0x9, R58 ;  /* 0x00000009ff3a7819 */ /* 0x000fe2000001163a */
[----:B0-----:R-:W-:-:S04]  /*4a40*/  IMAD.WIDE R14, R12, 0x2, R2 ;  /* 0x000000020c0e7825 */ /* 0x001fc800078e0202 */
[----:B------:R-:W-:Y:S01]  /*4a50*/  IMAD.WIDE R12, R12, 0x2, R4 ;  /* 0x000000020c0c7825 */ /* 0x000fe200078e0204 */
[----:B------:R0:W2:Y:S04]  /*4a60*/  @P5 LDG.E.U16 R40, desc[UR24][R14.64] ;  /* 0x000000180e285981 */ /* 0x0000a8000c1e1500 */
[----:B------:R1:W2:Y:S01]  /*4a70*/  @P5 LDG.E.U16 R39, desc[UR24][R12.64] ;  /* 0x000000180c275981 */ /* 0x0002a2000c1e1500 */
[----:B------:R-:W-:Y:S01]  /*4a80*/  LOP3.LUT P5, RZ, R58, 0x1, RZ, 0xc0, !PT ;  /* 0x000000013aff7812 */ /* 0x000fe200078ac0ff */
[----:B------:R-:W-:Y:S02]  /*4a90*/  IMAD R58, R7, 0x1d, RZ ;  /* 0x0000001d073a7824 */ /* 0x000fe400078e02ff */
[----:B------:R0:W-:Y:S04]  /*4aa0*/  STL.64 [R1+0x148], R14 ;  /* 0x0001480e01007387 */ /* 0x0001e80000100a00 */
[----:B------:R1:W-:Y:S01]  /*4ab0*/  STL.64 [R1+0x140], R12 ;  /* 0x0001400c01007387 */ /* 0x0003e20000100a00 */
[----:B0-----:R-:W-:-:S04]  /*4ac0*/  IMAD.WIDE R14, R58, 0x2, R2 ;  /* 0x000000023a0e7825 */ /* 0x001fc800078e0202 */
[----:B-1----:R-:W-:Y:S01]  /*4ad0*/  IMAD.WIDE R12, R58, 0x2, R4 ;  /* 0x000000023a0c7825 */ /* 0x002fe200078e0204 */
[----:B------:R-:W-:Y:S01]  /*4ae0*/  SHF.R.U64 R58, R82, 0x1a, RZ ;  /* 0x0000001a523a7819 */ /* 0x000fe200000012ff */
        /* <DEDUP_REMOVED lines=8> */
[----:B------:R0:W-:Y:S04]  /*4b70*/  STL.64 [R1+0x48], R14 ;  /* 0x0000480e01007387 */ /* 0x0001e80000100a00 */
[----:B------:R0:W2:Y:S04]  /*4b80*/  @P4 LDG.E.U16 R36, desc[UR24][R14.64] ;  /* 0x000000180e244981 */ /* 0x0000a8000c1e1500 */
[----:B------:R1:W-:Y:S01]  /*4b90*/  STL.64 [R1+0x40], R12 ;  /* 0x0000400c01007387 */ /* 0x0003e20000100a00 */
[----:B0-----:R-:W-:-:S03]  /*4ba0*/  IMAD.MOV.U32 R14, RZ, RZ, R19 ;  /* 0x000000ffff0e7224 */ /* 0x001fc600078e0013 */
[----:B------:R-:W2:Y:S04]  /*4bb0*/  LDL.LU R19, [R1+0x30] ;  /* 0x0000300001137983 */ /* 0x000ea80000300800 */
[----:B------:R-:W2:Y:S01]  /*4bc0*/  LDL.LU R43, [R1+0x2a0] ;  /* 0x0002a000012b7983 */ /* 0x000ea20000300800 */
[----:B------:R-:W-:-:S04]  /*4bd0*/  @!UP1 UIADD3 UR4, UPT, UPT, -UR5, 0x100000, URZ ;  /* 0x0010000005049890 */ /* 0x000fc8000fffe1ff */
[----:B------:R-:W-:Y:S02]  /*4be0*/  @!UP1 USHF.L.U32 UR5, UR4, 0xb, URZ ;  /* 0x0000000b04059899 */ /* 0x000fe400080006ff */
[----:B------:R-:W-:Y:S01]  /*4bf0*/  @!UP1 USHF.L.U32 UR4, UR4, 0x1, URZ ;  /* 0x0000000104049899 */ /* 0x000fe200080006ff */
[----:B------:R-:W-:Y:S01]  /*4c00*/  PRMT R35, RZ, 0x7610, R35 ;  /* 0x00007610ff237816 */ /* 0x000fe20000000023 */
[----:B------:R-:W-:Y:S01]  /*4c10*/  VOTEU.ALL UP1, P0 ;  /* 0x0000000000ff7886 */ /* 0x000fe20000020000 */
[----:B------:R-:W-:-:S04]  /*4c20*/  SHF.R.U64 R58, R82, 0x12, RZ ;  /* 0x00000012523a7819 */ /* 0x000fc800000012ff */
[----:B------:R1:W3:Y:S01]  /*4c30*/  @P4 LDG.E.U16 R35, desc[UR24][R12.64] ;  /* 0x000000180c234981 */ /* 0x0002e2000c1e1500 */
[----:B------:R-:W-:-:S04]  /*4c40*/  LOP3.LUT P4, RZ, R58, 0x1, RZ, 0xc0, !PT ;  /* 0x000000013aff7812 */ /* 0x000fc8000788c0ff */
[----:B------:R0:W2:Y:S01]  /*4c50*/  @!UP1 SYNCS.EXCH.64 URZ, [UR10+0x12008], UR4 ;  /* 0x012008040aff95b2 */ /* 0x0000a20008000100 */
[----:B------:R0:W-:Y:S01]  /*4c60*/  STS.U16 [R0+UR10+0x800], R60 ;  /* 0x0008003c00007988 */ /* 0x0001e2000800040a */
[----:B-1----:R-:W-:-:S03]  /*4c70*/  LOP3.LUT R12, R0, 0x10, RZ, 0x3c, !PT ;  /* 0x00000010000c7812 */ /* 0x002fc600078e3cff */
[----:B------:R-:W-:Y:S04]  /*4c80*/  STS.U16 [R0+UR10], R64 ;  /* 0x0000004000007988 */ /* 0x000fe8000800040a */
[----:B------:R-:W-:Y:S01]  /*4c90*/  STS.U16 [R0+UR10+0x4000], R63 ;  /* 0x0040003f00007988 */ /* 0x000fe2000800040a */
[----:B0-----:R-:W-:Y:S01]  /*4ca0*/  IMAD R60, R7, 0x2d, RZ ;  /* 0x0000002d073c7824 */ /* 0x001fe200078e02ff */
[----:B------:R-:W-:Y:S01]  /*4cb0*/  PRMT R34, RZ, 0x7610, R34 ;  /* 0x00007610ff227816 */ /* 0x000fe20000000022 */
[----:B------:R-:W0:Y:S01]  /*4cc0*/  LDCU UR4, c[0x0][0x3b0] ;  /* 0x00007600ff0477ac */ /* 0x000e220008000800 */
[----:B------:R-:W-:Y:S04]  /*4cd0*/  STS.U16 [R0+UR10+0x400], R62 ;  /* 0x0004003e00007988 */ /* 0x000fe8000800040a */
[----:B------:R-:W-:Y:S04]  /*4ce0*/  STS.U16 [R0+UR10+0x4400], R61 ;  /* 0x0044003d00007988 */ /* 0x000fe8000800040a */
[----:B------:R1:W-:Y:S04]  /*4cf0*/  STS.U16 [R0+UR10+0x4800], R59 ;  /* 0x0048003b00007988 */ /* 0x0003e8000800040a */
[----:B------:R-:W-:Y:S04]  /*4d00*/  STS.U16 [R0+UR10+0xc00], R70 ;  /* 0x000c004600007988 */ /* 0x000fe8000800040a */
[----:B------:R-:W-:Y:S04]  /*4d10*/  STS.U16 [R0+UR10+0x4c00], R69 ;  /* 0x004c004500007988 */ /* 0x000fe8000800040a */
[----:B------:R-:W-:Y:S04]  /*4d20*/  STS.U16 [R0+UR10+0x1000], R68 ;  /* 0x0010004400007988 */ /* 0x000fe8000800040a */
[----:B------:R-:W-:Y:S04]  /*4d30*/  STS.U16 [R0+UR10+0x5000], R67 ;  /* 0x0050004300007988 */ /* 0x000fe8000800040a */
[----:B------:R-:W-:Y:S04]  /*4d40*/  STS.U16 [R0+UR10+0x1400], R66 ;  /* 0x0014004200007988 */ /* 0x000fe8000800040a */
[----:B------:R-:W-:Y:S04]  /*4d50*/  STS.U16 [R0+UR10+0x5400], R65 ;  /* 0x0054004100007988 */ /* 0x000fe8000800040a */
[----:B------:R-:W-:Y:S04]  /*4d60*/  STS.U16 [R0+UR10+0x1800], R74 ;  /* 0x0018004a00007988 */ /* 0x000fe8000800040a */
[----:B------:R-:W-:Y:S04]  /*4d70*/  STS.U16 [R0+UR10+0x5800], R73 ;  /* 0x0058004900007988 */ /* 0x000fe8000800040a */
[----:B------:R0:W-:Y:S04]  /*4d80*/  STS.U16 [R0+UR10+0x1c00], R72 ;  /* 0x001c004800007988 */ /* 0x0001e8000800040a */
[----:B------:R-:W-:Y:S01]  /*4d90*/  STS.U16 [R0+UR10+0x5c00], R71 ;  /* 0x005c004700007988 */ /* 0x000fe2000800040a */
[----:B------:R-:W-:-:S03]  /*4da0*/  PRMT R33, RZ, 0x7610, R33 ;  /* 0x00007610ff217816 */ /* 0x000fc60000000021 */
[----:B------:R-:W-:Y:S01]  /*4db0*/  STS.U16 [R12+UR10+0x80], R77 ;  /* 0x0000804d0c007988 */ /* 0x000fe2000800040a */
[----:B-1----:R-:W-:-:S03]  /*4dc0*/  IMAD.WIDE R58, R60, 0x2, R2 ;  /* 0x000000023c3a7825 */ /* 0x002fc600078e0202 */
[----:B------:R-:W-:Y:S01]  /*4dd0*/  STS.U16 [R12+UR10+0x4080], R76 ;  /* 0x0040804c0c007988 */ /* 0x000fe2000800040a */
[----:B------:R-:W-:-:S03]  /*4de0*/  IMAD.WIDE R60, R60, 0x2, R4 ;  /* 0x000000023c3c7825 */ /* 0x000fc600078e0204 */
[----:B------:R-:W-:Y:S01]  /*4df0*/  STS.U16 [R12+UR10+0x480], R75 ;  /* 0x0004804b0c007988 */ /* 0x000fe2000800040a */
[----:B------:R-:W-:-:S03]  /*4e00*/  PRMT R42, RZ, 0x7610, R42 ;  /* 0x00007610ff2a7816 */ /* 0x000fc6000000002a */
[----:B------:R-:W-:Y:S01]  /*4e10*/  STS.U16 [R12+UR10+0x4480], R84 ;  /* 0x004480540c007988 */ /* 0x000fe2000800040a */
[----:B------:R-:W-:-:S03]  /*4e20*/  SHF.R.U64 R62, R82, 0xa, RZ ;  /* 0x0000000a523e7819 */ /* 0x000fc600000012ff */
[----:B------:R-:W-:Y:S04]  /*4e30*/  STS.U16 [R12+UR10+0x880], R83 ;  /* 0x000880530c007988 */ /* 0x000fe8000800040a */
[----:B------:R-:W-:Y:S04]  /*4e40*/  STS.U16 [R12+UR10+0x4880], R81 ;  /* 0x004880510c007988 */ /* 0x000fe8000800040a */
[----:B------:R-:W-:Y:S04]  /*4e50*/  STS.U16 [R12+UR10+0xc80], R80 ;  /* 0x000c80500c007988 */ /* 0x000fe8000800040a */
[----:B------:R-:W-:Y:S04]  /*4e60*/  STS.U16 [R12+UR10+0x4c80], R79 ;  /* 0x004c804f0c007988 */ /* 0x000fe8000800040a */
[----:B------:R-:W-:Y:S04]  /*4e70*/  STS.U16 [R12+UR10+0x1080], R78 ;  /* 0x0010804e0c007988 */ /* 0x000fe8000800040a */
[----:B------:R-:W3:Y:S04]  /*4e80*/  @P4 LDG.E.U16 R34, desc[UR24][R58.64] ;  /* 0x000000183a224981 */ /* 0x000ee8000c1e1500 */
[----:B------:R-:W3:Y:S01]  /*4e90*/  @P4 LDG.E.U16 R33, desc[UR24][R60.64] ;  /* 0x000000183c214981 */ /* 0x000ee2000c1e1500 */
[----:B------:R-:W-:-:S03]  /*4ea0*/  LOP3.LUT P4, RZ, R62, 0x1, RZ, 0xc0, !PT ;  /* 0x000000013eff7812 */ /* 0x000fc6000788c0ff */
[----:B------:R-:W-:Y:S04]  /*4eb0*/  STS.U16 [R12+UR10+0x5080], R91 ;  /* 0x0050805b0c007988 */ /* 0x000fe8000800040a */
[----:B0-----:R-:W3:Y:S01]  /*4ec0*/  LDL.LU R72, [R1+0xa4] ;  /* 0x0000a40001487983 */ /* 0x001ee20000300800 */
[----:B------:R-:W-:-:S03]  /*4ed0*/  IMAD R64, R7, 0x35, RZ ;  /* 0x0000003507407824 */ /* 0x000fc600078e02ff */
[----:B------:R-:W-:Y:S04]  /*4ee0*/  STS.U16 [R12+UR10+0x1480], R90 ;  /* 0x0014805a0c007988 */ /* 0x000fe8000800040a */
[----:B------:R-:W4:Y:S04]  /*4ef0*/  LDL.LU R73, [R1+0xa0] ;  /* 0x0000a00001497983 */ /* 0x000f280000300800 */
[----:B------:R0:W4:Y:S04]  /*4f00*/  @!P6 LDG.E.U16 R42, desc[UR24][R28.64] ;  /* 0x000000181c2ae981 */ /* 0x000128000c1e1500 */
[----:B------:R-:W-:Y:S04]  /*4f10*/  STS.U16 [R12+UR10+0x5480], R89 ;  /* 0x005480590c007988 */ /* 0x000fe8000800040a */
[----:B------:R-:W4:Y:S04]  /*4f20*/  LDL.LU R74, [R1+0x2c] ;  /* 0x00002c00014a7983 */ /* 0x000f280000300800 */
[----:B------:R-:W-:Y:S04]  /*4f30*/  STS.U16 [R12+UR10+0x1880], R88 ;  /* 0x001880580c007988 */ /* 0x000fe8000800040a */
[----:B------:R-:W4:Y:S04]  /*4f40*/  LDL.LU R28, [R1+0x28] ;  /* 0x00002800011c7983 */ /* 0x000f280000300800 */
[----:B------:R-:W-:Y:S04]  /*4f50*/  STS.U16 [R12+UR10+0x5880], R87 ;  /* 0x005880570c007988 */ /* 0x000fe8000800040a */
[----:B------:R-:W4:Y:S01]  /*4f60*/  LDL.LU R29, [R1+0x24] ;  /* 0x00002400011d7983 */ /* 0x000f220000300800 */
[----:B------:R-:W-:-:S03]  /*4f70*/  PRMT R32, RZ, 0x7610, R32 ;  /* 0x00007610ff207816 */ /* 0x000fc60000000020 */
[----:B------:R-:W-:Y:S01]  /*4f80*/  STS.U16 [R12+UR10+0x1c80], R86 ;  /* 0x001c80560c007988 */ /* 0x000fe2000800040a */
[----:B------:R-:W-:Y:S01]  /*4f90*/  PRMT R16, RZ, 0x7610, R16 ;  /* 0x00007610ff107816 */ /* 0x000fe20000000010 */
[C---:B------:R-:W-:Y:S02]  /*4fa0*/  IMAD.WIDE R62, R64.reuse, 0x2, R2 ;  /* 0x00000002403e7825 */ /* 0x040fe400078e0202 */
[----:B------:R1:W-:Y:S02]  /*4fb0*/  STS.U16 [R12+UR10+0x5c80], R85 ;  /* 0x005c80550c007988 */ /* 0x0003e4000800040a */
[----:B------:R-:W-:Y:S01]  /*4fc0*/  IMAD.WIDE R64, R64, 0x2, R4 ;  /* 0x0000000240407825 */ /* 0x000fe200078e0204 */
[----:B------:R-:W-:Y:S01]  /*4fd0*/  SHF.R.U64 R66, R82, 0x2, RZ ;  /* 0x0000000252427819 */ /* 0x000fe200000012ff */
[----:B------:R-:W4:Y:S04]  /*4fe0*/  LDL.LU R13, [R1+0x20] ;  /* 0x00002000010d7983 */ /* 0x000f280000300800 */
[----:B------:R-:W4:Y:S01]  /*4ff0*/  LDL.LU R15, [R1+0xb4] ;  /* 0x0000b400010f7983 */ /* 0x000f220000300800 */
[----:B-1----:R-:W-:-:S03]  /*5000*/  LOP3.LUT R12, R0, 0x20, RZ, 0x3c, !PT ;  /* 0x00000020000c7812 */ /* 0x002fc600078e3cff */
[----:B------:R-:W4:Y:S04]  /*5010*/  @P4 LDG.E.U16 R32, desc[UR24][R62.64] ;  /* 0x000000183e204981 */ /* 0x000f28000c1e1500 */
[----:B------:R1:W-:Y:S04]  /*5020*/  STS.U16 [R12+UR10+0x100], R14 ;  /* 0x0001000e0c007988 */ /* 0x0003e8000800040a */
[----:B------:R0:W-:Y:S04]  /*5030*/  STS.U16 [R12+UR10+0x4100], R17 ;  /* 0x004100110c007988 */ /* 0x0001e8000800040a */
[----:B------:R-:W4:Y:S01]  /*5040*/  @P4 LDG.E.U16 R16, desc[UR24][R64.64] ;  /* 0x0000001840104981 */ /* 0x000f22000c1e1500 */
[----:B------:R-:W-:-:S03]  /*5050*/  LOP3.LUT P4, RZ, R66, 0x1, RZ, 0xc0, !PT ;  /* 0x0000000142ff7812 */ /* 0x000fc6000788c0ff */
[----:B-1----:R-:W4:Y:S04]  /*5060*/  LDL.LU R14, [R1+0xb0] ;  /* 0x0000b000010e7983 */ /* 0x002f280000300800 */
[----:B------:R1:W-:Y:S04]  /*5070*/  STS.U16 [R12+UR10+0x500], R18 ;  /* 0x000500120c007988 */ /* 0x0003e8000800040a */
[----:B0-----:R-:W4:Y:S01]  /*5080*/  LDL.LU R17, [R1+0xac] ;  /* 0x0000ac0001117983 */ /* 0x001f220000300800 */
[----:B------:R-:W-:-:S03]  /*5090*/  IMAD R68, R7, 0x3d, RZ ;  /* 0x0000003d07447824 */ /* 0x000fc600078e02ff */
[----:B-1----:R-:W4:Y:S01]  /*50a0*/  LDL.LU R18, [R1+0xa8] ;  /* 0x0000a80001127983 */ /* 0x002f220000300800 */
[----:B------:R-:W-:Y:S01]  /*50b0*/  PRMT R24, RZ, 0x7610, R24 ;  /* 0x00007610ff187816 */ /* 0x000fe20000000018 */
[----:B------:R-:W-:Y:S01]  /*50c0*/  IMAD.WIDE R66, R68, 0x2, R2 ;  /* 0x0000000244427825 */ /* 0x000fe200078e0202 */
[----:B------:R-:W-:-:S03]  /*50d0*/  PRMT R21, RZ, 0x7610, R21 ;  /* 0x00007610ff157816 */ /* 0x000fc60000000015 */
[----:B------:R-:W-:Y:S01]  /*50e0*/  IMAD.WIDE R68, R68, 0x2, R4 ;  /* 0x0000000244447825 */ /* 0x000fe200078e0204 */
[----:B------:R-:W4:Y:S04]  /*50f0*/  @P4 LDG.E.U16 R24, desc[UR24][R66.64] ;  /* 0x0000001842184981 */ /* 0x000f28000c1e1500 */
[----:B------:R-:W4:Y:S01]  /*5100*/  @P4 LDG.E.U16 R21, desc[UR24][R68.64] ;  /* 0x0000001844154981 */ /* 0x000f22000c1e1500 */
[----:B--2---:R-:W-:-:S05]  /*5110*/  VIADD R70, R43, 0xfffffff9 ;  /* 0xfffffff92b467836 */ /* 0x004fca0000000000 */
[----:B------:R-:W-:Y:S01]  /*5120*/  ISETP.GE.U32.AND P4, PT, R70, 0x7fffffba, PT ;  /* 0x7fffffba4600780c */ /* 0x000fe20003f86070 */
[----:B------:R-:W-:-:S04]  /*5130*/  IMAD R70, R7, 0x6, RZ ;  /* 0x0000000607467824 */ /* 0x000fc800078e02ff */
[----:B------:R-:W-:-:S04]  /*5140*/  IMAD.WIDE R78, R70, 0x2, R2 ;  /* 0x00000002464e7825 */ /* 0x000fc800078e0202 */
[----:B------:R-:W-:Y:S01]  /*5150*/  IMAD.WIDE R76, R70, 0x2, R4 ;  /* 0x00000002464c7825 */ /* 0x000fe200078e0204 */
[----:B------:R-:W-:Y:S04]  /*5160*/  STL.64 [R1+0x238], R78 ;  /* 0x0002384e01007387 */ /* 0x000fe80000100a00 */
[----:B------:R0:W-:Y:S04]  /*5170*/  STS.U16 [R12+UR10+0x4500], R19 ;  /* 0x004500130c007988 */ /* 0x0001e8000800040a */
[----:B------:R-:W-:Y:S04]  /*5180*/  STL.64 [R1+0x230], R76 ;  /* 0x0002304c01007387 */ /* 0x000fe80000100a00 */
[----:B0-----:R-:W2:Y:S01]  /*5190*/  LDL.LU R19, [R1+0xb8] ;  /* 0x0000b80001137983 */ /* 0x001ea20000300800 */
[----:B------:R-:W-:-:S03]  /*51a0*/  PRMT R20, RZ, 0x7610, R20 ;  /* 0x00007610ff147816 */ /* 0x000fc60000000014 */
[----:B------:R0:W-:Y:S01]  /*51b0*/  STS.U16 [R12+UR10+0x900], R93 ;  /* 0x0009005d0c007988 */ /* 0x0001e2000800040a */
[----:B------:R-:W-:-:S03]  /*51c0*/  VIADD R70, R43, 0xfffffff1 ;  /* 0xfffffff12b467836 */ /* 0x000fc60000000000 */
[----:B------:R-:W2:Y:S01]  /*51d0*/  @!P4 LDG.E.U16 R20, desc[UR24][R78.64] ;  /* 0x000000184e14c981 */ /* 0x000ea2000c1e1500 */
[----:B0-----:R-:W-:-:S03]  /*51e0*/  PRMT R93, RZ, 0x7610, R93 ;  /* 0x00007610ff5d7816 */ /* 0x001fc6000000005d */
[----:B------:R0:W-:Y:S04]  /*51f0*/  STS.U16 [R12+UR10+0x4900], R92 ;  /* 0x0049005c0c007988 */ /* 0x0001e8000800040a */
[----:B------:R-:W2:Y:S01]  /*5200*/  @!P4 LDG.E.U16 R93, desc[UR24][R76.64] ;  /* 0x000000184c5dc981 */ /* 0x000ea2000c1e1500 */
[----:B------:R-:W-:Y:S01]  /*5210*/  ISETP.GE.U32.AND P4, PT, R70, 0x7fffffb2, PT ;  /* 0x7fffffb24600780c */ /* 0x000fe20003f86070 */
[----:B------:R-:W-:Y:S01]  /*5220*/  IMAD R70, R7, 0xe, RZ ;  /* 0x0000000e07467824 */ /* 0x000fe200078e02ff */
[----:B------:R-:W-:Y:S02]  /*5230*/  PRMT R91, RZ, 0x7610, R91 ;  /* 0x00007610ff5b7816 */ /* 0x000fe4000000005b */
[----:B0-----:R-:W-:Y:S02]  /*5240*/  PRMT R92, RZ, 0x7610, R92 ;  /* 0x00007610ff5c7816 */ /* 0x001fe4000000005c */
[----:B------:R-:W-:-:S02]  /*5250*/  PRMT R90, RZ, 0x7610, R90 ;  /* 0x00007610ff5a7816 */ /* 0x000fc4000000005a */
[----:B------:R-:W-:Y:S02]  /*5260*/  PRMT R89, RZ, 0x7610, R89 ;  /* 0x00007610ff597816 */ /* 0x000fe40000000059 */
[----:B------:R-:W-:Y:S02]  /*5270*/  PRMT R88, RZ, 0x7610, R88 ;  /* 0x00007610ff587816 */ /* 0x000fe40000000058 */
[----:B------:R-:W-:Y:S02]  /*5280*/  PRMT R87, RZ, 0x7610, R87 ;  /* 0x00007610ff577816 */ /* 0x000fe40000000057 */
[----:B------:R-:W-:Y:S02]  /*5290*/  PRMT R86, RZ, 0x7610, R86 ;  /* 0x00007610ff567816 */ /* 0x000fe40000000056 */
[----:B------:R-:W-:Y:S01]  /*52a0*/  PRMT R85, RZ, 0x7610, R85 ;  /* 0x00007610ff557816 */ /* 0x000fe20000000055 */
[----:B---3--:R-:W-:Y:S04]  /*52b0*/  STS.U16 [R12+UR10+0xd00], R72 ;  /* 0x000d00480c007988 */ /* 0x008fe8000800040a */
[----:B----4-:R0:W-:Y:S04]  /*52c0*/  STS.U16 [R12+UR10+0x4d00], R73 ;  /* 0x004d00490c007988 */ /* 0x0101e8000800040a */
[----:B------:R-:W-:Y:S01]  /*52d0*/  STS.U16 [R12+UR10+0x1100], R74 ;  /* 0x0011004a0c007988 */ /* 0x000fe2000800040a */
[----:B0-----:R-:W-:-:S05]  /*52e0*/  IMAD.WIDE R72, R70, 0x2, R2 ;  /* 0x0000000246487825 */ /* 0x001fca00078e0202 */
[----:B------:R-:W3:Y:S04]  /*52f0*/  @!P4 LDG.E.U16 R92, desc[UR24][R72.64] ;  /* 0x00000018485cc981 */ /* 0x000ee8000c1e1500 */
[----:B------:R-:W-:Y:S04]  /*5300*/  STS.U16 [R12+UR10+0x5100], R28 ;  /* 0x0051001c0c007988 */ /* 0x000fe8000800040a */
[----:B------:R0:W-:Y:S02]  /*5310*/  STS.U16 [R12+UR10+0x1500], R29 ;  /* 0x0015001d0c007988 */ /* 0x0001e4000800040a */
[----:B0-----:R-:W-:Y:S01]  /*5320*/  IMAD.WIDE R28, R70, 0x2, R4 ;  /* 0x00000002461c7825 */ /* 0x001fe200078e0204 */
[----:B------:R-:W-:Y:S01]  /*5330*/  SHF.R.U64 R70, R82, 0x19, RZ ;  /* 0x0000001952467819 */ /* 0x000fe200000012ff */
[----:B------:R-:W-:Y:S04]  /*5340*/  STS.U16 [R12+UR10+0x5500], R13 ;  /* 0x0055000d0c007988 */ /* 0x000fe8000800040a */
[----:B------:R-:W4:Y:S01]  /*5350*/  @!P4 LDG.E.U16 R91, desc[UR24][R28.64] ;  /* 0x000000181c5bc981 */ /* 0x000f22000c1e1500 */
[----:B------:R-:W-:Y:S01]  /*5360*/  LOP3.LUT P4, RZ, R70, 0x1, RZ, 0xc0, !PT ;  /* 0x0000000146ff7812 */ /* 0x000fe2000788c0ff */
[----:B------:R-:W-:-:S02]  /*5370*/  IMAD R70, R7, 0x16, RZ ;  /* 0x0000001607467824 */ /* 0x000fc400078e02ff */
[----:B------:R-:W-:Y:S04]  /*5380*/  STS.U16 [R12+UR10+0x1900], R15 ;  /* 0x0019000f0c007988 */ /* 0x000fe8000800040a */
[----:B------:R-:W-:Y:S04]  /*5390*/  STL.64 [R1+0x1b8], R72 ;  /* 0x0001b84801007387 */ /* 0x000fe80000100a00 */
[----:B------:R0:W-:Y:S04]  /*53a0*/  STS.U16 [R12+UR10+0x5900], R14 ;  /* 0x0059000e0c007988 */ /* 0x0001e8000800040a */
[----:B------:R-:W-:Y:S01]  /*53b0*/  STS.U16 [R12+UR10+0x1d00], R17 ;  /* 0x001d00110c007988 */ /* 0x000fe2000800040a */
[----:B0-----:R-:W-:-:S03]  /*53c0*/  IMAD.WIDE R14, R70, 0x2, R2 ;  /* 0x00000002460e7825 */ /* 0x001fc600078e0202 */
[----:B------:R0:W-:Y:S04]  /*53d0*/  STS.U16 [R12+UR10+0x5d00], R18 ;  /* 0x005d00120c007988 */ /* 0x0001e8000800040a */
[----:B------:R1:W3:Y:S01]  /*53e0*/  @P5 LDG.E.U16 R90, desc[UR24][R14.64] ;  /* 0x000000180e5a5981 */ /* 0x0002e2000c1e1500 */
[----:B0-----:R-:W-:Y:S01]  /*53f0*/  IMAD.WIDE R12, R70, 0x2, R4 ;  /* 0x00000002460c7825 */ /* 0x001fe200078e0204 */
[----:B------:R-:W-:-:S04]  /*5400*/  SHF.R.U64 R70, R82, 0x11, RZ ;  /* 0x0000001152467819 */ /* 0x000fc800000012ff */
[----:B------:R0:W3:Y:S01]  /*5410*/  @P5 LDG.E.U16 R89, desc[UR24][R12.64] ;  /* 0x000000180c595981 */ /* 0x0000e2000c1e1500 */
[----:B------:R-:W-:Y:S01]  /*5420*/  LOP3.LUT P5, RZ, R70, 0x1, RZ, 0xc0, !PT ;  /* 0x0000000146ff7812 */ /* 0x000fe200078ac0ff */
[----:B------:R-:W-:Y:S02]  /*5430*/  IMAD R70, R7, 0x1e, RZ ;  /* 0x0000001e07467824 */ /* 0x000fe400078e02ff */
[----:B------:R-:W-:Y:S04]  /*5440*/  STL.64 [R1+0x1b0], R28 ;  /* 0x0001b01c01007387 */ /* 0x000fe80000100a00 */
[----:B------:R1:W-:Y:S04]  /*5450*/  STL.64 [R1+0x138], R14 ;  /* 0x0001380e01007387 */ /* 0x0003e80000100a00 */
[----:B------:R0:W-:Y:S04]  /*5460*/  STL.64 [R1+0x130], R12 ;  /* 0x0001300c01007387 */ /* 0x0001e80000100a00 */
[----:B------:R-:W3:Y:S01]  /*5470*/  LDL.LU R74, [R1+0x2cc] ;  /* 0x0002cc00014a7983 */ /* 0x000ee20000300800 */
[----:B-1----:R-:W-:-:S04]  /*5480*/  IMAD.WIDE R14, R70, 0x2, R2 ;  /* 0x00000002460e7825 */ /* 0x002fc800078e0202 */
[----:B0-----:R-:W-:Y:S01]  /*5490*/  IMAD.WIDE R12, R70, 0x2, R4 ;  /* 0x00000002460c7825 */ /* 0x001fe200078e0204 */
[----:B------:R0:W-:Y:S01]  /*54a0*/  STL.64 [R1+0xb8], R14 ;  /* 0x0000b80e01007387 */ /* 0x0001e20000100a00 */
[----:B------:R-:W-:-:S03]  /*54b0*/  LOP3.LUT R28, R0, 0x30, RZ, 0x3c, !PT ;  /* 0x00000030001c7812 */ /* 0x000fc600078e3cff */
[----:B------:R-:W3:Y:S01]  /*54c0*/  LDL.LU R75, [R1+0x2c8] ;  /* 0x0002c800014b7983 */ /* 0x000ee20000300800 */
[----:B------:R-:W-:-:S03]  /*54d0*/  IMAD R70, R7, 0x26, RZ ;  /* 0x0000002607467824 */ /* 0x000fc600078e02ff */
[----:B------:R-:W3:Y:S04]  /*54e0*/  LDL.LU R76, [R1+0x2c4] ;  /* 0x0002c400014c7983 */ /* 0x000ee80000300800 */
[----:B------:R1:W-:Y:S04]  /*54f0*/  STL.64 [R1+0xb0], R12 ;  /* 0x0000b00c01007387 */ /* 0x0003e80000100a00 */
[----:B------:R-:W3:Y:S04]  /*5500*/  @P3 LDG.E.U16 R88, desc[UR24][R14.64] ;  /* 0x000000180e583981 */ /* 0x000ee8000c1e1500 */
[----:B------:R-:W3:Y:S04]  /*5510*/  LDL.LU R77, [R1+0x1a0] ;  /* 0x0001a000014d7983 */ /* 0x000ee80000300800 */
[----:B------:R1:W3:Y:S04]  /*5520*/  @P3 LDG.E.U16 R87, desc[UR24][R12.64] ;  /* 0x000000180c573981 */ /* 0x0002e8000c1e1500 */
[----:B0-----:R-:W3:Y:S04]  /*5530*/  LDL.LU R15, [R1+0x2f0] ;  /* 0x0002f000010f7983 */ /* 0x001ee80000300800 */
[----:B------:R-:W3:Y:S01]  /*5540*/  LDL.LU R14, [R1+0x2ec] ;  /* 0x0002ec00010e7983 */ /* 0x000ee20000300800 */
[----:B-1----:R-:W-:-:S03]  /*5550*/  IMAD.WIDE R12, R70, 0x2, R2 ;  /* 0x00000002460c7825 */ /* 0x002fc600078e0202 */
[----:B------:R-:W3:Y:S04]  /*5560*/  LDL.LU R17, [R1+0x2e8] ;  /* 0x0002e80001117983 */ /* 0x000ee80000300800 */
[----:B------:R-:W3:Y:S04]  /*5570*/  LDL.LU R78, [R1+0x2c0] ;  /* 0x0002c000014e7983 */ /* 0x000ee80000300800 */
[----:B------:R-:W3:Y:S04]  /*5580*/  LDL.LU R79, [R1+0x2bc] ;  /* 0x0002bc00014f7983 */ /* 0x000ee80000300800 */
[----:B------:R-:W3:Y:S04]  /*5590*/  LDL.LU R80, [R1+0x2b8] ;  /* 0x0002b80001507983 */ /* 0x000ee80000300800 */
[----:B------:R-:W3:Y:S04]  /*55a0*/  LDL.LU R81, [R1+0x2b4] ;  /* 0x0002b40001517983 */ /* 0x000ee80000300800 */
[----:B------:R-:W3:Y:S04]  /*55b0*/  LDL.LU R29, [R1+0x1a8] ;  /* 0x0001a800011d7983 */ /* 0x000ee80000300800 */
[----:B------:R0:W-:Y:S04]  /*55c0*/  STL.64 [R1+0x38], R12 ;  /* 0x0000380c01007387 */ /* 0x0001e80000100a00 */
[----:B------:R-:W3:Y:S04]  /*55d0*/  @P4 LDG.E.U16 R86, desc[UR24][R12.64] ;  /* 0x000000180c564981 */ /* 0x000ee8000c1e1500 */
[----:B0-----:R-:W3:Y:S04]  /*55e0*/  LDL.LU.64 R12, [R1+0x858] ;  /* 0x00085800010c7983 */ /* 0x001ee80000300a00 */
[----:B--2---:R0:W-:Y:S02]  /*55f0*/  STS.U16 [R28+UR10+0x180], R19 ;  /* 0x000180131c007988 */ /* 0x0041e4000800040a */
[----:B0-----:R-:W-:-:S05]  /*5600*/  IMAD.WIDE R18, R70, 0x2, R4 ;  /* 0x0000000246127825 */ /* 0x001fca00078e0204 */
[----:B------:R0:W-:Y:S04]  /*5610*/  STL.64 [R1+0x30], R18 ;  /* 0x0000301201007387 */ /* 0x0001e80000100a00 */
[----:B------:R1:W2:Y:S04]  /*5620*/  @P4 LDG.E.U16 R85, desc[UR24][R18.64] ;  /* 0x0000001812554981 */ /* 0x0002a8000c1e1500 */
[----:B0-----:R-:W2:Y:S04]  /*5630*/  LDL.LU.64 R18, [R1+0x850] ;  /* 0x0008500001127983 */ /* 0x001ea80000300a00 */
[----:B--2---:R0:W-:Y:S04]  /*5640*/  STS.U16 [R28+UR10+0x4180], R18 ;  /* 0x004180121c007988 */ /* 0x0041e8000800040a */
[----:B------:R2:W-:Y:S04]  /*5650*/  STS.U16 [R28+UR10+0x580], R19 ;  /* 0x000580131c007988 */ /* 0x0005e8000800040a */
[----:B---3--:R-:W-:Y:S04]  /*5660*/  STS.U16 [R28+UR10+0x4580], R74 ;  /* 0x0045804a1c007988 */ /* 0x008fe8000800040a */
[----:B------:R-:W-:Y:S04]  /*5670*/  STS.U16 [R28+UR10+0x980], R75 ;  /* 0x0009804b1c007988 */ /* 0x000fe8000800040a */
[----:B------:R-:W-:Y:S04]  /*5680*/  STS.U16 [R28+UR10+0x4980], R76 ;  /* 0x0049804c1c007988 */ /* 0x000fe8000800040a */
[----:B0-----:R-:W3:Y:S04]  /*5690*/  LDL.LU R18, [R1+0x848] ;  /* 0x0008480001127983 */ /* 0x001ee80000300800 */
[----:B------:R-:W-:Y:S04]  /*56a0*/  STS.U16 [R28+UR10+0xd80], R77 ;  /* 0x000d804d1c007988 */ /* 0x000fe8000800040a */
[----:B--2---:R-:W1:Y:S04]  /*56b0*/  LDL.LU R19, [R1+0x844] ;  /* 0x0008440001137983 */ /* 0x004e680000300800 */
[----:B------:R0:W-:Y:S04]  /*56c0*/  STS.U16 [R28+UR10+0x4d80], R15 ;  /* 0x004d800f1c007988 */ /* 0x0001e8000800040a */
[----:B------:R2:W-:Y:S04]  /*56d0*/  STS.U16 [R28+UR10+0x1180], R14 ;  /* 0x0011800e1c007988 */ /* 0x0005e8000800040a */
[----:B------:R4:W-:Y:S04]  /*56e0*/  STS.U16 [R28+UR10+0x5180], R17 ;  /* 0x005180111c007988 */ /* 0x0009e8000800040a */
[----:B0-----:R-:W3:Y:S04]  /*56f0*/  LDL.LU R15, [R1+0x840] ;  /* 0x00084000010f7983 */ /* 0x001ee80000300800 */
[----:B--2---:R-:W2:Y:S04]  /*5700*/  LDL.LU R14, [R1+0x83c] ;  /* 0x00083c00010e7983 */ /* 0x004ea80000300800 */
[----:B----4-:R-:W4:Y:S04]  /*5710*/  LDL.LU R17, [R1+0x838] ;  /* 0x0008380001117983 */ /* 0x010f280000300800 */
[----:B------:R-:W-:Y:S04]  /*5720*/  STS.U16 [R28+UR10+0x1580], R78 ;  /* 0x0015804e1c007988 */ /* 0x000fe8000800040a */
[----:B------:R-:W-:Y:S04]  /*5730*/  STS.U16 [R28+UR10+0x5580], R79 ;  /* 0x0055804f1c007988 */ /* 0x000fe8000800040a */
[----:B------:R-:W-:Y:S04]  /*5740*/  STS.U16 [R28+UR10+0x1980], R80 ;  /* 0x001980501c007988 */ /* 0x000fe8000800040a */
[----:B------:R-:W-:Y:S04]  /*5750*/  STS.U16 [R28+UR10+0x5980], R81 ;  /* 0x005980511c007988 */ /* 0x000fe8000800040a */
[----:B------:R-:W-:Y:S04]  /*5760*/  STS.U16 [R28+UR10+0x1d80], R29 ;  /* 0x001d801d1c007988 */ /* 0x000fe8000800040a */
[----:B----4-:R0:W-:Y:S02]  /*5770*/  STS.U16 [R28+UR10+0x5d80], R17 ;  /* 0x005d80111c007988 */ /* 0x0101e4000800040a */
[----:B0-----:R-:W-:-:S02]  /*5780*/  LOP3.LUT R28, R0, 0x40, RZ, 0x3c, !PT ;  /* 0x00000040001c7812 */ /* 0x001fc400078e3cff */
[----:B------:R-:W4:Y:S04]  /*5790*/  LDL.LU R17, [R1+0x834] ;  /* 0x0008340001117983 */ /* 0x000f280000300800 */
[----:B--2---:R0:W-:Y:S04]  /*57a0*/  STS.U16 [R28+UR10+0x200], R14 ;  /* 0x0002000e1c007988 */ /* 0x0041e8000800040a */
[----:B---3--:R2:W-:Y:S04]  /*57b0*/  STS.U16 [R28+UR10+0x4200], R15 ;  /* 0x0042000f1c007988 */ /* 0x0085e8000800040a */
[----:B0-----:R-:W3:Y:S04]  /*57c0*/  LDL.LU R14, [R1+0x830] ;  /* 0x00083000010e7983 */ /* 0x001ee80000300800 */
[----:B--2---:R-:W2:Y:S01]  /*57d0*/  LDL.LU R15, [R1+0x82c] ;  /* 0x00082c00010f7983 */ /* 0x004ea20000300800 */
[----:B------:R-:W-:Y:S01]  /*57e0*/  IMAD R72, R7, 0x2e, RZ ;  /* 0x0000002e07487824 */ /* 0x000fe200078e02ff */
[----:B------:R-:W-:-:S02]  /*57f0*/  PRMT R84, RZ, 0x7610, R84 ;  /* 0x00007610ff547816 */ /* 0x000fc40000000054 */
[----:B------:R-:W-:Y:S01]  /*5800*/  PRMT R83, RZ, 0x7610, R83 ;  /* 0x00007610ff537816 */ /* 0x000fe20000000053 */
[----:B------:R-:W-:Y:S01]  /*5810*/  IMAD.WIDE R70, R72, 0x2, R2 ;  /* 0x0000000248467825 */ /* 0x000fe200078e0202 */
[----:B------:R-:W-:-:S03]  /*5820*/  SHF.R.U64 R74, R82, 0x9, RZ ;  /* 0x00000009524a7819 */ /* 0x000fc600000012ff */
[----:B------:R-:W-:Y:S01]  /*5830*/  IMAD.WIDE R72, R72, 0x2, R4 ;  /* 0x0000000248487825 */ /* 0x000fe200078e0204 */
[----:B------:R-:W-:Y:S01]  /*5840*/  LOP3.LUT P3, RZ, R74, 0x1, RZ, 0xc0, !PT ;  /* 0x000000014aff7812 */ /* 0x000fe2000786c0ff */
[----:B------:R-:W3:Y:S02]  /*5850*/  @P5 LDG.E.U16 R84, desc[UR24][R70.64] ;  /* 0x0000001846545981 */ /* 0x000ee4000c1e1500 */
[----:B------:R-:W-:Y:S02]  /*5860*/  VIADD R78, R43, 0xfffffff8 ;  /* 0xfffffff82b4e7836 */ /* 0x000fe40000000000 */
[----:B------:R-:W3:Y:S01]  /*5870*/  @P5 LDG.E.U16 R83, desc[UR24][R72.64] ;  /* 0x0000001848535981 */ /* 0x000ee2000c1e1500 */
[----:B------:R-:W-:Y:S02]  /*5880*/  IMAD R76, R7, 0x36, RZ ;  /* 0x00000036074c7824 */ /* 0x000fe400078e02ff */
[----:B------:R-:W-:Y:S02]  /*5890*/  ISETP.GE.U32.AND P5, PT, R78, 0x7fffffb9, PT ;  /* 0x7fffffb94e00780c */ /* 0x000fe40003fa6070 */
[----:B------:R-:W-:Y:S01]  /*58a0*/  SHF.R.U64 R78, R82, 0x1, RZ ;  /* 0x00000001524e7819 */ /* 0x000fe200000012ff */
[----:B------:R-:W-:Y:S01]  /*58b0*/  IMAD.WIDE R74, R76, 0x2, R2 ;  /* 0x000000024c4a7825 */ /* 0x000fe200078e0202 */
[----:B-1----:R-:W-:-:S02]  /*58c0*/  PRMT R19, RZ, 0x7610, R19 ;  /* 0x00007610ff137816 */ /* 0x002fc40000000013 */
[----:B------:R-:W-:Y:S01]  /*58d0*/  PRMT R18, RZ, 0x7610, R18 ;  /* 0x00007610ff127816 */ /* 0x000fe20000000012 */
[----:B------:R-:W-:Y:S01]  /*58e0*/  IMAD.WIDE R76, R76, 0x2, R4 ;  /* 0x000000024c4c7825 */ /* 0x000fe200078e0204 */
[----:B------:R-:W-:Y:S01]  /*58f0*/  LOP3.LUT P4, RZ, R78, 0x1, RZ, 0xc0, !PT ;  /* 0x000000014eff7812 */ /* 0x000fe2000788c0ff */
[----:B------:R0:W-:Y:S02]  /*5900*/  STS.U16 [R28+UR10+0x600], R12 ;  /* 0x0006000c1c007988 */ /* 0x0001e4000800040a */
[----:B------:R-:W-:Y:S02]  /*5910*/  VIADD R78, R43, 0xfffffff0 ;  /* 0xfffffff02b4e7836 */ /* 0x000fe40000000000 */
[----:B------:R-:W-:Y:S01]  /*5920*/  IMAD R80, R7, 0x3e, RZ ;  /* 0x0000003e07507824 */ /* 0x000fe200078e02ff */
[----:B------:R1:W-:Y:S04]  /*5930*/  STS.U16 [R28+UR10+0x4600], R13 ;  /* 0x0046000d1c007988 */ /* 0x0003e8000800040a */
[----:B------:R-:W3:Y:S04]  /*5940*/  @P3 LDG.E.U16 R19, desc[UR24][R74.64] ;  /* 0x000000184a133981 */ /* 0x000ee8000c1e1500 */
[----:B------:R-:W3:Y:S01]  /*5950*/  @P3 LDG.E.U16 R18, desc[UR24][R76.64] ;  /* 0x000000184c123981 */ /* 0x000ee2000c1e1500 */
[----:B------:R-:W-:Y:S01]  /*5960*/  ISETP.GE.U32.AND P3, PT, R78, 0x7fffffb1, PT ;  /* 0x7fffffb14e00780c */ /* 0x000fe20003f66070 */
[----:B------:R-:W-:-:S02]  /*5970*/  IMAD.WIDE R78, R80, 0x2, R2 ;  /* 0x00000002504e7825 */ /* 0x000fc400078e0202 */
[----:B------:R1:W-:Y:S02]  /*5980*/  STS.U16 [R28+UR10+0xa00], R11 ;  /* 0x000a000b1c007988 */ /* 0x0003e4000800040a */
[----:B------:R-:W-:Y:S02]  /*5990*/  IMAD.WIDE R80, R80, 0x2, R4 ;  /* 0x0000000250507825 */ /* 0x000fe400078e0204 */
[----:B0-----:R-:W3:Y:S04]  /*59a0*/  LDL.LU R12, [R1+0x828] ;  /* 0x00082800010c7983 */ /* 0x001ee80000300800 */
[----:B------:R-:W-:Y:S04]  /*59b0*/  STS.U16 [R28+UR10+0x4a00], R45 ;  /* 0x004a002d1c007988 */ /* 0x000fe8000800040a */
[----:B-1----:R-:W3:Y:S04]  /*59c0*/  LDL.LU R13, [R1+0x824] ;  /* 0x00082400010d7983 */ /* 0x002ee80000300800 */
[----:B------:R-:W-:Y:S04]  /*59d0*/  STS.U16 [R28+UR10+0xe00], R44 ;  /* 0x000e002c1c007988 */ /* 0x000fe8000800040a */
[----:B------:R-:W-:Y:S04]  /*59e0*/  STS.U16 [R28+UR10+0x4e00], R31 ;  /* 0x004e001f1c007988 */ /* 0x000fe8000800040a */
[----:B------:R0:W-:Y:S04]  /*59f0*/  STS.U16 [R28+UR10+0x1200], R30 ;  /* 0x0012001e1c007988 */ /* 0x0001e8000800040a */
[----:B------:R-:W3:Y:S01]  /*5a00*/  LDL.LU R11, [R1+0x820] ;  /* 0x00082000010b7983 */ /* 0x000ee20000300800 */
[----:B0-----:R-:W-:Y:S01]  /*5a10*/  SHF.R.U64 R28, R82, 0x18, RZ ;  /* 0x00000018521c7819 */ /* 0x001fe200000012ff */
[----:B------:R-:W-:Y:S01]  /*5a20*/  IMAD R30, R7, 0x7, RZ ;  /* 0x00000007071e7824 */ /* 0x000fe200078e02ff */
[----:B----4-:R-:W-:-:S06]  /*5a30*/  PRMT R17, RZ, 0x7610, R17 ;  /* 0x00007610ff117816 */ /* 0x010fcc0000000011 */
[----:B------:R-:W4:Y:S01]  /*5a40*/  @P4 LDG.E.U16 R17, desc[UR24][R78.64] ;  /* 0x000000184e114981 */ /* 0x000f22000c1e1500 */
[----:B--2---:R-:W-:Y:S02]  /*5a50*/  PRMT R15, RZ, 0x7610, R15 ;  /* 0x00007610ff0f7816 */ /* 0x004fe4000000000f */
[----:B---3--:R-:W-:-:S04]  /*5a60*/  PRMT R14, RZ, 0x7610, R14 ;  /* 0x00007610ff0e7816 */ /* 0x008fc8000000000e */
[----:B------:R-:W2:Y:S01]  /*5a70*/  @P4 LDG.E.U16 R15, desc[UR24][R80.64] ;  /* 0x00000018500f4981 */ /* 0x000ea2000c1e1500 */
[----:B------:R-:W-:Y:S01]  /*5a80*/  LOP3.LUT P4, RZ, R28, 0x1, RZ, 0xc0, !PT ;  /* 0x000000011cff7812 */ /* 0x000fe2000788c0ff */
[----:B------:R-:W-:-:S05]  /*5a90*/  IMAD.WIDE R28, R30, 0x2, R2 ;  /* 0x000000021e1c7825 */ /* 0x000fca00078e0202 */
[----:B------:R0:W-:Y:S04]  /*5aa0*/  STL.64 [R1+0x228], R28 ;  /* 0x0002281c01007387 */ /* 0x0001e80000100a00 */
[----:B------:R-:W3:Y:S04]  /*5ab0*/  @!P5 LDG.E.U16 R14, desc[UR24][R28.64] ;  /* 0x000000181c0ed981 */ /* 0x000ee8000c1e1500 */
[----:B0-----:R-:W2:Y:S01]  /*5ac0*/  LDL.LU.64 R28, [R1+0x818] ;  /* 0x00081800011c7983 */ /* 0x001ea20000300a00 */
[----:B------:R-:W-:Y:S01]  /*5ad0*/  IMAD.WIDE R44, R30, 0x2, R4 ;  /* 0x000000021e2c7825 */ /* 0x000fe200078e0204 */
[----:B------:R-:W-:-:S02]  /*5ae0*/  SHF.R.U64 R30, R82, 0x10, RZ ;  /* 0x00000010521e7819 */ /* 0x000fc400000012ff */
[----:B------:R-:W-:-:S04]  /*5af0*/  SHF.R.U64 R82, R82, 0x8, RZ ;  /* 0x0000000852527819 */ /* 0x000fc800000012ff */
[----:B------:R-:W-:Y:S02]  /*5b00*/  LOP3.LUT P6, RZ, R82, 0x1, RZ, 0xc0, !PT ;  /* 0x0000000152ff7812 */ /* 0x000fe400078cc0ff */
[----:B------:R-:W-:Y:S01]  /*5b10*/  LOP3.LUT R82, R0, 0x40, RZ, 0x3c, !PT ;  /* 0x0000004000527812 */ /* 0x000fe200078e3cff */
[----:B------:R0:W-:Y:S01]  /*5b20*/  STL.64 [R1+0x220], R44 ;  /* 0x0002202c01007387 */ /* 0x0001e20000100a00 */
[----:B------:R-:W-:-:S06]  /*5b30*/  PRMT R13, RZ, 0x7610, R13 ;  /* 0x00007610ff0d7816 */ /* 0x000fcc000000000d */
[----:B------:R0:W3:Y:S01]  /*5b40*/  @!P5 LDG.E.U16 R13, desc[UR24][R44.64] ;  /* 0x000000182c0dd981 */ /* 0x0000e2000c1e1500 */
[----:B------:R-:W-:Y:S01]  /*5b50*/  LOP3.LUT P5, RZ, R30, 0x1, RZ, 0xc0, !PT ;  /* 0x000000011eff7812 */ /* 0x000fe200078ac0ff */
[----:B------:R-:W-:Y:S01]  /*5b60*/  IMAD R30, R7, 0xf, RZ ;  /* 0x0000000f071e7824 */ /* 0x000fe200078e02ff */
[----:B------:R-:W-:-:S03]  /*5b70*/  PRMT R12, RZ, 0x7610, R12 ;  /* 0x00007610ff0c7816 */ /* 0x000fc6000000000c */
[----:B0-----:R-:W-:Y:S01]  /*5b80*/  IMAD.WIDE R44, R30, 0x2, R2 ;  /* 0x000000021e2c7825 */ /* 0x001fe200078e0202 */
[----:B------:R-:W-:-:S03]  /*5b90*/  PRMT R11, RZ, 0x7610, R11 ;  /* 0x00007610ff0b7816 */ /* 0x000fc6000000000b */
[----:B------:R-:W-:Y:S01]  /*5ba0*/  IMAD.WIDE R30, R30, 0x2, R4 ;  /* 0x000000021e1e7825 */ /* 0x000fe200078e0204 */
[----:B------:R0:W-:Y:S04]  /*5bb0*/  STL.64 [R1+0x1a8], R44 ;  /* 0x0001a82c01007387 */ /* 0x0001e80000100a00 */
[----:B------:R-:W3:Y:S04]  /*5bc0*/  @!P3 LDG.E.U16 R12, desc[UR24][R44.64] ;  /* 0x000000182c0cb981 */ /* 0x000ee8000c1e1500 */
[----:B------:R1:W3:Y:S04]  /*5bd0*/  @!P3 LDG.E.U16 R11, desc[UR24][R30.64] ;  /* 0x000000181e0bb981 */ /* 0x0002e8000c1e1500 */
[----:B0-----:R-:W5:Y:S04]  /*5be0*/  LDL.LU.64 R44, [R1+0x810] ;  /* 0x00081000012c7983 */ /* 0x001f680000300a00 */
[----:B------:R0:W-:Y:S04]  /*5bf0*/  STL.64 [R1+0x1a0], R30 ;  /* 0x0001a01e01007387 */ /* 0x0001e80000100a00 */
[----:B0-----:R-:W1:Y:S04]  /*5c00*/  LDL.LU.64 R30, [R1+0x808] ;  /* 0x00080800011e7983 */ /* 0x001e680000300a00 */
[----:B--2---:R0:W-:Y:S04]  /*5c10*/  STS.U16 [R82+UR10+0x5200], R29 ;  /* 0x0052001d52007988 */ /* 0x0041e8000800040a */
[----:B------:R2:W-:Y:S04]  /*5c20*/  STS.U16 [R82+UR10+0x1600], R26 ;  /* 0x0016001a52007988 */ /* 0x0005e8000800040a */
[----:B------:R-:W-:Y:S04]  /*5c30*/  STS.U16 [R82+UR10+0x5600], R27 ;  /* 0x0056001b52007988 */ /* 0x000fe8000800040a */
[----:B------:R-:W-:Y:S04]  /*5c40*/  STS.U16 [R82+UR10+0x1a00], R25 ;  /* 0x001a001952007988 */ /* 0x000fe8000800040a */
[----:B------:R-:W-:Y:S04]  /*5c50*/  STS.U16 [R82+UR10+0x5a00], R10 ;  /* 0x005a000a52007988 */ /* 0x000fe8000800040a */
[----:B------:R-:W-:Y:S04]  /*5c60*/  STS.U16 [R82+UR10+0x1e00], R8 ;  /* 0x001e000852007988 */ /* 0x000fe8000800040a */
[----:B------:R4:W-:Y:S04]  /*5c70*/  STS.U16 [R82+UR10+0x5e00], R23 ;  /* 0x005e001752007988 */ /* 0x0009e8000800040a */
[----:B0-----:R-:W3:Y:S04]  /*5c80*/  LDL.LU R29, [R1+0x804] ;  /* 0x00080400011d7983 */ /* 0x001ee80000300800 */
[----:B--2---:R-:W2:Y:S01]  /*5c90*/  LDL.LU R26, [R1+0x800] ;  /* 0x00080000011a7983 */ /* 0x004ea20000300800 */
[----:B----4-:R-:W-:-:S03]  /*5ca0*/  LOP3.LUT R23, R0, 0x50, RZ, 0x3c, !PT ;  /* 0x0000005000177812 */ /* 0x010fc600078e3cff */
[----:B------:R-:W4:Y:S04]  /*5cb0*/  LDL.LU R27, [R1+0x7fc] ;  /* 0x0007fc00011b7983 */ /* 0x000f280000300800 */
[----:B------:R-:W2:Y:S04]  /*5cc0*/  LDL.LU R25, [R1+0x7f8] ;  /* 0x0007f80001197983 */ /* 0x000ea80000300800 */
[----:B------:R-:W2:Y:S04]  /*5cd0*/  LDL.LU R10, [R1+0x7f4] ;  /* 0x0007f400010a7983 */ /* 0x000ea80000300800 */
[----:B------:R-:W3:Y:S04]  /*5ce0*/  LDL.LU R8, [R1+0x7f0] ;  /* 0x0007f00001087983 */ /* 0x000ee80000300800 */
[----:B------:R0:W-:Y:S04]  /*5cf0*/  STS.U16 [R23+UR10+0x280], R9 ;  /* 0x0002800917007988 */ /* 0x0001e8000800040a */
[----:B------:R0:W-:Y:S04]  /*5d00*/  STS.U16 [R23+UR10+0x4280], R6 ;  /* 0x0042800617007988 */ /* 0x0001e8000800040a */
[----:B0-----:R-:W3:Y:S04]  /*5d10*/  LDL.LU R9, [R1+0x7ec] ;  /* 0x0007ec0001097983 */ /* 0x001ee80000300800 */
[----:B------:R-:W3:Y:S04]  /*5d20*/  LDL.LU R6, [R1+0x7e8] ;  /* 0x0007e80001067983 */ /* 0x000ee80000300800 */
        /* <DEDUP_REMOVED lines=13> */
[----:B0-----:R-:W-:-:S03]  /*5e00*/  LOP3.LUT R16, R0, 0x60, RZ, 0x3c, !PT ;  /* 0x0000006000107812 */ /* 0x001fc600078e3cff */
[----:B------:R-:W-:Y:S04]  /*5e10*/  STS.U16 [R23+UR10+0x5e80], R21 ;  /* 0x005e801517007988 */ /* 0x000fe8000800040a */
[----:B------:R-:W-:Y:S04]  /*5e20*/  STS.U16 [R16+UR10+0x300], R20 ;  /* 0x0003001410007988 */ /* 0x000fe8000800040a */
[----:B------:R-:W-:Y:S04]  /*5e30*/  STS.U16 [R16+UR10+0x4300], R93 ;  /* 0x0043005d10007988 */ /* 0x000fe8000800040a */
[----:B------:R-:W-:Y:S04]  /*5e40*/  STS.U16 [R16+UR10+0x700], R92 ;  /* 0x0007005c10007988 */ /* 0x000fe8000800040a */
[----:B------:R-:W-:Y:S01]  /*5e50*/  STS.U16 [R16+UR10+0x4700], R91 ;  /* 0x0047005b10007988 */ /* 0x000fe2000800040a */
[----:B------:R-:W-:-:S03]  /*5e60*/  LOP3.LUT P3, RZ, R22, 0x1, RZ, 0xc0, !PT ;  /* 0x0000000116ff7812 */ /* 0x000fc6000786c0ff */
[----:B------:R-:W-:Y:S04]  /*5e70*/  STS.U16 [R16+UR10+0xb00], R90 ;  /* 0x000b005a10007988 */ /* 0x000fe8000800040a */
[----:B------:R-:W-:Y:S04]  /*5e80*/  STS.U16 [R16+UR10+0x4b00], R89 ;  /* 0x004b005910007988 */ /* 0x000fe8000800040a */
[----:B------:R-:W-:Y:S04]  /*5e90*/  STS.U16 [R16+UR10+0xf00], R88 ;  /* 0x000f005810007988 */ /* 0x000fe8000800040a */
[----:B------:R-:W-:Y:S04]  /*5ea0*/  STS.U16 [R16+UR10+0x4f00], R87 ;  /* 0x004f005710007988 */ /* 0x000fe8000800040a */
[----:B------:R-:W-:Y:S04]  /*5eb0*/  STS.U16 [R16+UR10+0x1300], R86 ;  /* 0x0013005610007988 */ /* 0x000fe8000800040a */
[----:B------:R-:W-:Y:S04]  /*5ec0*/  STS.U16 [R16+UR10+0x5300], R85 ;  /* 0x0053005510007988 */ /* 0x000fe8000800040a */
[----:B------:R0:W-:Y:S02]  /*5ed0*/  STS.U16 [R16+UR10+0x1700], R84 ;  /* 0x0017005410007988 */ /* 0x0001e4000800040a */
[----:B0-----:R-:W-:-:S04]  /*5ee0*/  IMAD R84, R7, 0x17, RZ ;  /* 0x0000001707547824 */ /* 0x001fc800078e02ff */
[----:B------:R-:W-:-:S04]  /*5ef0*/  IMAD.WIDE R20, R84, 0x2, R2 ;  /* 0x0000000254147825 */ /* 0x000fc800078e0202 */
[----:B------:R-:W-:-:S04]  /*5f00*/  IMAD.WIDE R22, R84, 0x2, R4 ;  /* 0x0000000254167825 */ /* 0x000fc800078e0204 */
[----:B------:R-:W-:-:S04]  /*5f10*/  IMAD R82, R7, 0x1f, RZ ;  /* 0x0000001f07527824 */ /* 0x000fc800078e02ff */
[----:B------:R-:W-:Y:S01]  /*5f20*/  IMAD.WIDE R34, R82, 0x2, R2 ;  /* 0x0000000252227825 */ /* 0x000fe200078e0202 */
[----:B------:R0:W-:Y:S03]  /*5f30*/  STS.U16 [R16+UR10+0x5700], R83 ;  /* 0x0057005310007988 */ /* 0x0001e6000800040a */
[C---:B------:R-:W-:Y:S01]  /*5f40*/  IMAD R86, R7.reuse, 0x2f, RZ ;  /* 0x0000002f07567824 */ /* 0x040fe200078e02ff */
[----:B------:R1:W-:Y:S01]  /*5f50*/  STL.64 [R1+0x128], R20 ;  /* 0x0001281401007387 */ /* 0x0003e20000100a00 */
[C---:B------:R-:W-:Y:S02]  /*5f60*/  IMAD R88, R7.reuse, 0x37, RZ ;  /* 0x0000003707587824 */ /* 0x040fe400078e02ff */
[C---:B------:R-:W-:Y:S02]  /*5f70*/  IMAD R92, R7.reuse, 0x3f, RZ ;  /* 0x0000003f075c7824 */ /* 0x040fe400078e02ff */
[----:B0-----:R-:W-:-:S02]  /*5f80*/  IMAD R83, R7, 0x27, RZ ;  /* 0x0000002707537824 */ /* 0x001fc400078e02ff */
[----:B------:R-:W4:Y:S01]  /*5f90*/  LDL.LU R7, [R1+0x7e4] ;  /* 0x0007e40001077983 */ /* 0x000f220000300800 */
[----:B--2---:R-:W-:-:S06]  /*5fa0*/  PRMT R10, RZ, 0x7610, R10 ;  /* 0x00007610ff0a7816 */ /* 0x004fcc000000000a */
[----:B------:R0:W2:Y:S01]  /*5fb0*/  @P3 LDG.E.U16 R10, desc[UR24][R20.64] ;  /* 0x00000018140a3981 */ /* 0x0000a2000c1e1500 */
[----:B---3--:R-:W-:-:S06]  /*5fc0*/  PRMT R6, RZ, 0x7610, R6 ;  /* 0x00007610ff067816 */ /* 0x008fcc0000000006 */
[----:B------:R-:W3:Y:S01]  /*5fd0*/  @P3 LDG.E.U16 R6, desc[UR24][R22.64] ;  /* 0x0000001816063981 */ /* 0x000ee2000c1e1500 */
[----:B------:R-:W-:-:S06]  /*5fe0*/  PRMT R9, RZ, 0x7610, R9 ;  /* 0x00007610ff097816 */ /* 0x000fcc0000000009 */
[----:B------:R-:W3:Y:S01]  /*5ff0*/  @!P2 LDG.E.U16 R9, desc[UR24][R34.64] ;  /* 0x000000182209a981 */ /* 0x000ee2000c1e1500 */
[----:B-1----:R-:W-:Y:S01]  /*6000*/  PRMT R31, RZ, 0x7610, R31 ;  /* 0x00007610ff1f7816 */ /* 0x002fe2000000001f */
[----:B------:R-:W-:Y:S02]  /*6010*/  IMAD.WIDE R32, R83, 0x2, R2 ;  /* 0x0000000253207825 */ /* 0x000fe400078e0202 */
[----:B------:R-:W-:Y:S02]  /*6020*/  STL.64 [R1+0x120], R22 ;  /* 0x0001201601007387 */ /* 0x000fe40000100a00 */
[----:B0-----:R-:W-:Y:S01]  /*6030*/  IMAD.WIDE R20, R82, 0x2, R4 ;  /* 0x0000000252147825 */ /* 0x001fe200078e0204 */
[----:B------:R-:W-:Y:S01]  /*6040*/  PRMT R30, RZ, 0x7610, R30 ;  /* 0x00007610ff1e7816 */ /* 0x000fe2000000001e */
[----:B------:R-:W-:Y:S01]  /*6050*/  STL.64 [R1+0xa8], R34 ;  /* 0x0000a82201007387 */ /* 0x000fe20000100a00 */
[----:B------:R-:W-:-:S03]  /*6060*/  PRMT R29, RZ, 0x7610, R29 ;  /* 0x00007610ff1d7816 */ /* 0x000fc6000000001d */
[----:B------:R-:W-:Y:S01]  /*6070*/  STL.64 [R1+0x28], R32 ;  /* 0x0000282001007387 */ /* 0x000fe20000100a00 */
[----:B------:R-:W-:-:S03]  /*6080*/  PRMT R28, RZ, 0x7610, R28 ;  /* 0x00007610ff1c7816 */ /* 0x000fc6000000001c */
[----:B------:R0:W-:Y:S01]  /*6090*/  STL.64 [R1+0xa0], R20 ;  /* 0x0000a01401007387 */ /* 0x0001e20000100a00 */
[----:B----4-:R-:W-:-:S03]  /*60a0*/  PRMT R27, RZ, 0x7610, R27 ;  /* 0x00007610ff1b7816 */ /* 0x010fc6000000001b */
[----:B------:R0:W4:Y:S01]  /*60b0*/  @!P2 LDG.E.U16 R31, desc[UR24][R20.64] ;  /* 0x00000018141fa981 */ /* 0x000122000c1e1500 */
[----:B------:R-:W-:Y:S01]  /*60c0*/  PRMT R26, RZ, 0x7610, R26 ;  /* 0x00007610ff1a7816 */ /* 0x000fe2000000001a */
[----:B------:R-:W-:Y:S01]  /*60d0*/  IMAD.WIDE R84, R88, 0x2, R2 ;  /* 0x0000000258547825 */ /* 0x000fe200078e0202 */
[----:B------:R-:W-:Y:S01]  /*60e0*/  LOP3.LUT R41, R0, 0x70, RZ, 0x3c, !PT ;  /* 0x0000007000297812 */ /* 0x000fe200078e3cff */
[----:B------:R-:W-:Y:S01]  /*60f0*/  STS.U16 [R16+UR10+0x1b00], R19 ;  /* 0x001b001310007988 */ /* 0x000fe2000800040a */
[----:B------:R-:W-:Y:S01]  /*6100*/  PRMT R25, RZ, 0x7610, R25 ;  /* 0x00007610ff197816 */ /* 0x000fe20000000019 */
[----:B------:R-:W-:Y:S01]  /*6110*/  IMAD.WIDE R88, R88, 0x2, R4 ;  /* 0x0000000258587825 */ /* 0x000fe200078e0204 */
[----:B------:R-:W-:Y:S01]  /*6120*/  PRMT R8, RZ, 0x7610, R8 ;  /* 0x00007610ff087816 */ /* 0x000fe20000000008 */
[----:B------:R-:W4:Y:S02]  /*6130*/  @P4 LDG.E.U16 R30, desc[UR24][R32.64] ;  /* 0x00000018201e4981 */ /* 0x000f24000c1e1500 */
[----:B0-----:R-:W-:-:S02]  /*6140*/  IMAD.WIDE R20, R83, 0x2, R4 ;  /* 0x0000000253147825 */ /* 0x001fc400078e0204 */
[----:B------:R-:W-:Y:S02]  /*6150*/  STS.U16 [R16+UR10+0x5b00], R18 ;  /* 0x005b001210007988 */ /* 0x000fe4000800040a */
[C---:B------:R-:W-:Y:S02]  /*6160*/  IMAD.WIDE R82, R86.reuse, 0x2, R2 ;  /* 0x0000000256527825 */ /* 0x040fe400078e0202 */
[----:B------:R-:W4:Y:S02]  /*6170*/  @P4 LDG.E.U16 R29, desc[UR24][R20.64] ;  /* 0x00000018141d4981 */ /* 0x000f24000c1e1500 */
[----:B------:R-:W-:Y:S02]  /*6180*/  IMAD.WIDE R86, R86, 0x2, R4 ;  /* 0x0000000256567825 */ /* 0x000fe400078e0204 */
[----:B------:R-:W-:Y:S02]  /*6190*/  STL.64 [R1+0x20], R20 ;  /* 0x0000201401007387 */ /* 0x000fe40000100a00 */
[----:B------:R-:W-:-:S02]  /*61a0*/  IMAD.WIDE R90, R92, 0x2, R2 ;  /* 0x000000025c5a7825 */ /* 0x000fc400078e0202 */
[----:B------:R-:W-:Y:S04]  /*61b0*/  STS.U16 [R16+UR10+0x1f00], R17 ;  /* 0x001f001110007988 */ /* 0x000fe8000800040a */
[----:B------:R-:W4:Y:S04]  /*61c0*/  @P5 LDG.E.U16 R28, desc[UR24][R82.64] ;  /* 0x00000018521c5981 */ /* 0x000f28000c1e1500 */
[----:B------:R-:W-:Y:S04]  /*61d0*/  STS.U16 [R16+UR10+0x5f00], R15 ;  /* 0x005f000f10007988 */ /* 0x000fe8000800040a */
[----:B------:R-:W4:Y:S04]  /*61e0*/  LDL.LU R24, [R1+0x29c] ;  /* 0x00029c0001187983 */ /* 0x000f280000300800 */
[----:B------:R-:W4:Y:S04]  /*61f0*/  @P5 LDG.E.U16 R27, desc[UR24][R86.64] ;  /* 0x00000018561b5981 */ /* 0x000f28000c1e1500 */
[----:B------:R0:W-:Y:S04]  /*6200*/  STS.U16 [R41+UR10+0x380], R14 ;  /* 0x0003800e29007988 */ /* 0x0001e8000800040a */
[----:B------:R-:W4:Y:S04]  /*6210*/  @P6 LDG.E.U16 R26, desc[UR24][R84.64] ;  /* 0x00000018541a6981 */ /* 0x000f28000c1e1500 */
[----:B------:R-:W4:Y:S04]  /*6220*/  @P6 LDG.E.U16 R25, desc[UR24][R88.64] ;  /* 0x0000001858196981 */ /* 0x000f28000c1e1500 */
[----:B0-----:R-:W4:Y:S04]  /*6230*/  LDL.LU R14, [R1+0x33c] ;  /* 0x00033c00010e7983 */ /* 0x001f280000300800 */
[----:B------:R-:W-:Y:S04]  /*6240*/  STS.U16 [R41+UR10+0x4380], R13 ;  /* 0x0043800d29007988 */ /* 0x000fe8000800040a */
[----:B------:R-:W4:Y:S04]  /*6250*/  LDL.LU R22, [R1+0x344] ;  /* 0x0003440001167983 */ /* 0x000f280000300800 */
[----:B------:R-:W4:Y:S04]  /*6260*/  @!P1 LDG.E.U16 R8, desc[UR24][R90.64] ;  /* 0x000000185a089981 */ /* 0x000f28000c1e1500 */
[----:B------:R0:W-:Y:S04]  /*6270*/  STS.U16 [R41+UR10+0x780], R12 ;  /* 0x0007800c29007988 */ /* 0x0001e8000800040a */
[----:B------:R-:W4:Y:S04]  /*6280*/  LDL.LU R17, [R1+0x348] ;  /* 0x0003480001117983 */ /* 0x000f280000300800 */
[----:B------:R-:W-:Y:S04]  /*6290*/  STS.U16 [R41+UR10+0x4780], R11 ;  /* 0x0047800b29007988 */ /* 0x000fe8000800040a */
[----:B------:R-:W4:Y:S04]  /*62a0*/  LDL.LU R15, [R1+0x34c] ;  /* 0x00034c00010f7983 */ /* 0x000f280000300800 */
[----:B------:R-:W4:Y:S04]  /*62b0*/  LDL.LU R20, [R1+0x350] ;  /* 0x0003500001147983 */ /* 0x000f280000300800 */
[----:B0-----:R-:W4:Y:S01]  /*62c0*/  LDL.LU R12, [R1+0x354] ;  /* 0x00035400010c7983 */ /* 0x001f220000300800 */
[----:B------:R-:W-:Y:S01]  /*62d0*/  IMAD.WIDE R92, R92, 0x2, R4 ;  /* 0x000000025c5c7825 */ /* 0x000fe200078e0204 */
[----:B------:R-:W-:-:S06]  /*62e0*/  PRMT R7, RZ, 0x7610, R7 ;  /* 0x00007610ff077816 */ /* 0x000fcc0000000007 */
[----:B------:R-:W4:Y:S04]  /*62f0*/  @!P1 LDG.E.U16 R7, desc[UR24][R92.64] ;  /* 0x000000185c079981 */ /* 0x000f28000c1e1500 */
[----:B--2---:R-:W-:Y:S04]  /*6300*/  STS.U16 [R41+UR10+0xb80], R10 ;  /* 0x000b800a29007988 */ /* 0x004fe8000800040a */
[----:B---3--:R0:W-:Y:S04]  /*6310*/  STS.U16 [R41+UR10+0x4b80], R6 ;  /* 0x004b800629007988 */ /* 0x0081e8000800040a */
[----:B0-----:R-:W2:Y:S04]  /*6320*/  LDL.LU R6, [R1+0x358] ;  /* 0x0003580001067983 */ /* 0x001ea80000300800 */
[----:B------:R-:W3:Y:S04]  /*6330*/  LDL.LU R13, [R1+0x35c] ;  /* 0x00035c00010d7983 */ /* 0x000ee80000300800 */
[----:B------:R-:W3:Y:S04]  /*6340*/  LDL.LU R18, [R1+0x360] ;  /* 0x0003600001127983 */ /* 0x000ee80000300800 */
[----:B------:R-:W3:Y:S04]  /*6350*/  LDL.LU R10, [R1+0x364] ;  /* 0x00036400010a7983 */ /* 0x000ee80000300800 */
[----:B------:R-:W3:Y:S04]  /*6360*/  LDL.LU R21, [R1+0x368] ;  /* 0x0003680001157983 */ /* 0x000ee80000300800 */
[----:B------:R-:W3:Y:S04]  /*6370*/  LDL.LU R11, [R1+0x36c] ;  /* 0x00036c00010b7983 */ /* 0x000ee80000300800 */
[----:B------:R-:W3:Y:S04]  /*6380*/  LDL.LU R23, [R1+0x370] ;  /* 0x0003700001177983 */ /* 0x000ee80000300800 */
[----:B------:R-:W3:Y:S04]  /*6390*/  LDL.LU R19, [R1+0x374] ;  /* 0x0003740001137983 */ /* 0x000ee80000300800 */
[----:B------:R-:W3:Y:S04]  /*63a0*/  LDL.LU R16, [R1+0x378] ;  /* 0x0003780001107983 */ /* 0x000ee80000300800 */
[----:B------:R0:W-:Y:S04]  /*63b0*/  STS.U16 [R41+UR10+0xf80], R9 ;  /* 0x000f800929007988 */ /* 0x0001e8000800040a */
[----:B0-----:R-:W3:Y:S01]  /*63c0*/  LDL.LU R9, [R1+0x37c] ;  /* 0x00037c0001097983 */ /* 0x001ee20000300800 */
[----:B------:R-:W0:Y:S03]  /*63d0*/  S2R R40, SR_TID.X ;  /* 0x0000000000287919 */ /* 0x000e260000002100 */
[----:B----4-:R-:W-:Y:S04]  /*63e0*/  STS.U16 [R41+UR10+0x4f80], R31 ;  /* 0x004f801f29007988 */ /* 0x010fe8000800040a */
[----:B------:R-:W-:Y:S04]  /*63f0*/  STS.U16 [R41+UR10+0x1380], R30 ;  /* 0x0013801e29007988 */ /* 0x000fe8000800040a */
[----:B------:R-:W-:Y:S04]  /*6400*/  STS.U16 [R41+UR10+0x5380], R29 ;  /* 0x0053801d29007988 */ /* 0x000fe8000800040a */
[----:B------:R-:W-:Y:S04]  /*6410*/  STS.U16 [R41+UR10+0x1780], R28 ;  /* 0x0017801c29007988 */ /* 0x000fe8000800040a */
[----:B------:R-:W-:Y:S04]  /*6420*/  STS.U16 [R41+UR10+0x5780], R27 ;  /* 0x0057801b29007988 */ /* 0x000fe8000800040a */
[----:B------:R-:W-:Y:S01]  /*6430*/  STS.U16 [R41+UR10+0x1b80], R26 ;  /* 0x001b801a29007988 */ /* 0x000fe2000800040a */
[----:B0-----:R-:W-:-:S03]  /*6440*/  LOP3.LUT R40, R40, 0x3f, RZ, 0xc0, !PT ;  /* 0x0000003f28287812 */ /* 0x001fc600078ec0ff */
[----:B------:R-:W-:Y:S02]  /*6450*/  STS.U16 [R41+UR10+0x5b80], R25 ;  /* 0x005b801929007988 */ /* 0x000fe4000800040a */
[----:B------:R-:W-:Y:S02]  /*6460*/  IMAD R24, R40, R24, RZ ;  /* 0x0000001828187224 */ /* 0x000fe400078e02ff */
[----:B------:R0:W-:Y:S01]  /*6470*/  STS.U16 [R41+UR10+0x1f80], R8 ;  /* 0x001f800829007988 */ /* 0x0001e2000800040a */
[----:B------:R-:W-:Y:S02]  /*6480*/  IMAD R14, R14, UR4, RZ ;  /* 0x000000040e0e7c24 */ /* 0x000fe4000f8e02ff */
[----:B------:R-:W-:Y:S01]  /*6490*/  IMAD R22, R22, UR4, RZ ;  /* 0x0000000416167c24 */ /* 0x000fe2000f8e02ff */
[----:B0-----:R-:W-:Y:S01]  /*64a0*/  LEA R8, P1, R24, UR18, 0x1 ;  /* 0x0000001218087c11 */ /* 0x001fe2000f8208ff */
[----:B------:R-:W-:-:S03]  /*64b0*/  IMAD R17, R17, UR4, RZ ;  /* 0x0000000411117c24 */ /* 0x000fc6000f8e02ff */
[----:B------:R-:W-:Y:S02]  /*64c0*/  LEA.HI.X.SX32 R42, R24, UR19, 0x1, P1 ;  /* 0x00000013182a7c11 */ /* 0x000fe400088f0eff */
[----:B------:R-:W-:Y:S01]  /*64d0*/  LEA R38, P1, R14, R8, 0x1 ;  /* 0x000000080e267211 */ /* 0x000fe200078208ff */
[----:B------:R-:W-:-:S03]  /*64e0*/  IMAD R15, R15, UR4, RZ ;  /* 0x000000040f0f7c24 */ /* 0x000fc6000f8e02ff */
[----:B------:R-:W-:Y:S01]  /*64f0*/  LEA.HI.X.SX32 R39, R14, R42, 0x1, P1 ;  /* 0x0000002a0e277211 */ /* 0x000fe200008f0eff */
[----:B------:R-:W-:Y:S01]  /*6500*/  IMAD R20, R20, UR4, RZ ;  /* 0x0000000414147c24 */ /* 0x000fe2000f8e02ff */
[-C--:B------:R-:W-:Y:S01]  /*6510*/  LEA R24, P1, R22, R8.reuse, 0x1 ;  /* 0x0000000816187211 */ /* 0x080fe200078208ff */
[----:B------:R-:W-:Y:S01]  /*6520*/  IMAD R12, R12, UR4, RZ ;  /* 0x000000040c0c7c24 */ /* 0x000fe2000f8e02ff */
[C---:B------:R-:W-:Y:S01]  /*6530*/  LEA R14, P3, R15.reuse, R8, 0x1 ;  /* 0x000000080f0e7211 */ /* 0x040fe200078608ff */
[----:B------:R-:W-:Y:S01]  /*6540*/  STL [R1+0x2c4], R38 ;  /* 0x0002c42601007387 */ /* 0x000fe20000100800 */
[----:B------:R-:W-:Y:S02]  /*6550*/  LEA.HI.X.SX32 R25, R22, R42, 0x1, P1 ;  /* 0x0000002a16197211 */ /* 0x000fe400008f0eff */
[----:B------:R-:W-:Y:S01]  /*6560*/  LEA R36, P1, R20, R8, 0x1 ;  /* 0x0000000814247211 */ /* 0x000fe200078208ff */
[----:B------:R-:W-:Y:S01]  /*6570*/  STL [R1+0x2c0], R39 ;  /* 0x0002c02701007387 */ /* 0x000fe20000100800 */
[----:B------:R-:W-:-:S03]  /*6580*/  LEA.HI.X.SX32 R15, R15, R42, 0x1, P3 ;  /* 0x0000002a0f0f7211 */ /* 0x000fc600018f0eff */
[----:B------:R-:W-:Y:S01]  /*6590*/  STL [R1+0x2cc], R24 ;  /* 0x0002cc1801007387 */ /* 0x000fe20000100800 */
[----:B------:R-:W-:-:S03]  /*65a0*/  LEA.HI.X.SX32 R37, R20, R42, 0x1, P1 ;  /* 0x0000002a14257211 */ /* 0x000fc600008f0eff */
[----:B------:R0:W-:Y:S01]  /*65b0*/  STS.U16 [R41+UR10+0x5f80], R7 ;  /* 0x005f800729007988 */ /* 0x0001e2000800040a */
[----:B--2---:R-:W-:Y:S02]  /*65c0*/  IMAD R6, R6, UR4, RZ ;  /* 0x0000000406067c24 */ /* 0x004fe4000f8e02ff */
[----:B---3--:R-:W-:-:S03]  /*65d0*/  IMAD R13, R13, UR4, RZ ;  /* 0x000000040d0d7c24 */ /* 0x008fc6000f8e02ff */
[-C--:B------:R-:W-:Y:S01]  /*65e0*/  LEA R22, P3, R6, R8.reuse, 0x1 ;  /* 0x0000000806167211 */ /* 0x080fe200078608ff */
[----:B------:R-:W-:Y:S02]  /*65f0*/  IMAD R18, R18, UR4, RZ ;  /* 0x0000000412127c24 */ /* 0x000fe4000f8e02ff */
[----:B------:R-:W-:Y:S02]  /*6600*/  IMAD R10, R10, UR4, RZ ;  /* 0x000000040a0a7c24 */ /* 0x000fe4000f8e02ff */
[----:B------:R-:W-:Y:S02]  /*6610*/  IMAD R27, R19, UR4, RZ ;  /* 0x00000004131b7c24 */ /* 0x000fe4000f8e02ff */
[----:B------:R-:W-:Y:S01]  /*6620*/  IMAD R19, R16, UR4, RZ ;  /* 0x0000000410137c24 */ /* 0x000fe2000f8e02ff */
[----:B------:R-:W-:-:S04]  /*6630*/  LEA R16, P2, R17, R8, 0x1 ;  /* 0x0000000811107211 */ /* 0x000fc800078408ff */
[----:B------:R-:W-:Y:S01]  /*6640*/  LEA.HI.X.SX32 R17, R17, R42, 0x1, P2 ;  /* 0x0000002a11117211 */ /* 0x000fe200010f0eff */
[----:B------:R-:W-:Y:S01]  /*6650*/  STL [R1+0x2d4], R16 ;  /* 0x0002d41001007387 */ /* 0x000fe20000100800 */
[----:B------:R-:W-:-:S03]  /*6660*/  LEA R30, P2, R12, R8, 0x1 ;  /* 0x000000080c1e7211 */ /* 0x000fc600078408ff */
[----:B------:R-:W-:Y:S01]  /*6670*/  STL [R1+0x2c8], R25 ;  /* 0x0002c81901007387 */ /* 0x000fe20000100800 */
[----:B------:R-:W-:-:S03]  /*6680*/  IMAD R33, R23, UR4, RZ ;  /* 0x0000000417217c24 */ /* 0x000fc6000f8e02ff */
[----:B------:R-:W-:Y:S01]  /*6690*/  STL [R1+0x2dc], R14 ;  /* 0x0002dc0e01007387 */ /* 0x000fe20000100800 */
[----:B------:R-:W-:-:S03]  /*66a0*/  LEA.HI.X.SX32 R31, R12, R42, 0x1, P2 ;  /* 0x0000002a0c1f7211 */ /* 0x000fc600010f0eff */
[----:B------:R-:W-:Y:S01]  /*66b0*/  STL [R1+0x2d0], R17 ;  /* 0x0002d01101007387 */ /* 0x000fe20000100800 */
[----:B------:R-:W-:-:S03]  /*66c0*/  LEA.HI.X.SX32 R23, R6, R42, 0x1, P3 ;  /* 0x0000002a06177211 */ /* 0x000fc600018f0eff */
[----:B------:R-:W-:Y:S01]  /*66d0*/  STL [R1+0x2d8], R15 ;  /* 0x0002d80f01007387 */ /* 0x000fe20000100800 */
[----:B------:R-:W-:-:S03]  /*66e0*/  LEA R12, P1, R13, R8, 0x1 ;  /* 0x000000080d0c7211 */ /* 0x000fc600078208ff */
[----:B------:R-:W-:Y:S01]  /*66f0*/  STL [R1+0x2e4], R36 ;  /* 0x0002e42401007387 */ /* 0x000fe20000100800 */
[-C--:B------:R-:W-:Y:S01]  /*6700*/  LEA R34, P2, R18, R8.reuse, 0x1 ;  /* 0x0000000812227211 */ /* 0x080fe200078408ff */
[----:B------:R-:W-:Y:S02]  /*6710*/  IMAD R21, R21, UR4, RZ ;  /* 0x0000000415157c24 */ /* 0x000fe4000f8e02ff */
[----:B------:R-:W-:Y:S01]  /*6720*/  STL [R1+0x2ec], R30 ;  /* 0x0002ec1e01007387 */ /* 0x000fe20000100800 */
[----:B------:R-:W-:Y:S01]  /*6730*/  LEA R28, P3, R10, R8, 0x1 ;  /* 0x000000080a1c7211 */ /* 0x000fe200078608ff */
[----:B------:R-:W-:Y:S02]  /*6740*/  IMAD R11, R11, UR4, RZ ;  /* 0x000000040b0b7c24 */ /* 0x000fe4000f8e02ff */
[----:B------:R-:W-:Y:S01]  /*6750*/  STL [R1+0x2e0], R37 ;  /* 0x0002e02501007387 */ /* 0x000fe20000100800 */
[----:B------:R-:W-:Y:S01]  /*6760*/  IMAD R9, R9, UR4, RZ ;  /* 0x0000000409097c24 */ /* 0x000fe2000f8e02ff */
[-C--:B------:R-:W-:Y:S01]  /*6770*/  LEA.HI.X.SX32 R13, R13, R42.reuse, 0x1, P1 ;  /* 0x0000002a0d0d7211 */ /* 0x080fe200008f0eff */
[----:B------:R-:W1:Y:S01]  /*6780*/  LDCU UR4, c[0x0][0x3a0] ;  /* 0x00007400ff0477ac */ /* 0x000e620008000800 */
[----:B------:R-:W-:Y:S01]  /*6790*/  STL [R1+0x2f4], R22 ;  /* 0x0002f41601007387 */ /* 0x000fe20000100800 */
[----:B------:R-:W-:-:S03]  /*67a0*/  LEA.HI.X.SX32 R35, R18, R42, 0x1, P2 ;  /* 0x0000002a12237211 */ /* 0x000fc600010f0eff */
[----:B------:R-:W2:Y:S01]  /*67b0*/  LDL R6, [R1+0x290] ;  /* 0x0002900001067983 */ /* 0x000ea20000100800 */
[----:B------:R-:W-:-:S03]  /*67c0*/  LEA.HI.X.SX32 R29, R10, R42, 0x1, P3 ;  /* 0x0000002a0a1d7211 */ /* 0x000fc600018f0eff */
[----:B------:R-:W-:Y:S01]  /*67d0*/  STL [R1+0x2e8], R31 ;  /* 0x0002e81f01007387 */ /* 0x000fe20000100800 */
[----:B------:R-:W-:-:S03]  /*67e0*/  LEA R20, P1, R21, R8, 0x1 ;  /* 0x0000000815147211 */ /* 0x000fc600078208ff */
[----:B------:R-:W-:Y:S01]  /*67f0*/  STL [R1+0x2f0], R23 ;  /* 0x0002f01701007387 */ /* 0x000fe20000100800 */
[----:B------:R-:W-:-:S03]  /*6800*/  LEA R10, P2, R11, R8, 0x1 ;  /* 0x000000080b0a7211 */ /* 0x000fc600078408ff */
[----:B------:R-:W-:Y:S01]  /*6810*/  STL [R1+0x2fc], R12 ;  /* 0x0002fc0c01007387 */ /* 0x000fe20000100800 */
[-C--:B------:R-:W-:Y:S02]  /*6820*/  LEA R32, P3, R33, R8.reuse, 0x1 ;  /* 0x0000000821207211 */ /* 0x080fe400078608ff */
[-C--:B------:R-:W-:Y:S01]  /*6830*/  LEA R26, P4, R27, R8.reuse, 0x1 ;  /* 0x000000081b1a7211 */ /* 0x080fe200078808ff */
[----:B------:R-:W-:Y:S01]  /*6840*/  STL [R1+0x304], R34 ;  /* 0x0003042201007387 */ /* 0x000fe20000100800 */
[-C--:B------:R-:W-:Y:S02]  /*6850*/  LEA R18, P5, R19, R8.reuse, 0x1 ;  /* 0x0000000813127211 */ /* 0x080fe400078a08ff */
[----:B------:R-:W-:Y:S01]  /*6860*/  LEA R8, P6, R9, R8, 0x1 ;  /* 0x0000000809087211 */ /* 0x000fe200078c08ff */
[----:B------:R-:W-:Y:S01]  /*6870*/  STL [R1+0x30c], R28 ;  /* 0x00030c1c01007387 */ /* 0x000fe20000100800 */
[----:B------:R-:W-:-:S03]  /*6880*/  LEA.HI.X.SX32 R21, R21, R42, 0x1, P1 ;  /* 0x0000002a15157211 */ /* 0x000fc600008f0eff */
[----:B------:R-:W-:Y:S01]  /*6890*/  STL [R1+0x2f8], R13 ;  /* 0x0002f80d01007387 */ /* 0x000fe20000100800 */
[----:B------:R-:W-:-:S03]  /*68a0*/  LEA.HI.X.SX32 R11, R11, R42, 0x1, P2 ;  /* 0x0000002a0b0b7211 */ /* 0x000fc600010f0eff */
[----:B------:R-:W-:Y:S01]  /*68b0*/  STL [R1+0x300], R35 ;  /* 0x0003002301007387 */ /* 0x000fe20000100800 */
[----:B------:R-:W-:-:S03]  /*68c0*/  LEA.HI.X.SX32 R33, R33, R42, 0x1, P3 ;  /* 0x0000002a21217211 */ /* 0x000fc600018f0eff */
[----:B------:R-:W-:Y:S01]  /*68d0*/  STL [R1+0x308], R29 ;  /* 0x0003081d01007387 */ /* 0x000fe20000100800 */
[-C--:B------:R-:W-:Y:S02]  /*68e0*/  LEA.HI.X.SX32 R27, R27, R42.reuse, 0x1, P4 ;  /* 0x0000002a1b1b7211 */ /* 0x080fe400020f0eff */
[-C--:B------:R-:W-:Y:S01]  /*68f0*/  LEA.HI.X.SX32 R19, R19, R42.reuse, 0x1, P5 ;  /* 0x0000002a13137211 */ /* 0x080fe200028f0eff */
[----:B------:R-:W-:Y:S01]  /*6900*/  STL [R1+0x314], R20 ;  /* 0x0003141401007387 */ /* 0x000fe20000100800 */
[----:B------:R-:W-:Y:S01]  /*6910*/  LEA.HI.X.SX32 R9, R9, R42, 0x1, P6 ;  /* 0x0000002a09097211 */ /* 0x000fe200030f0eff */
[----:B------:R-:W-:Y:S02]  /*6920*/  VIADD R42, R43, 0x3f ;  /* 0x0000003f2b2a7836 */ /* 0x000fe40000000000 */
[----:B------:R-:W-:Y:S04]  /*6930*/  STL [R1+0x324], R32 ;  /* 0x0003242001007387 */ /* 0x000fe80000100800 */
[----:B------:R-:W-:Y:S04]  /*6940*/  STL [R1+0x31c], R10 ;  /* 0x00031c0a01007387 */ /* 0x000fe80000100800 */
[----:B------:R-:W-:Y:S01]  /*6950*/  STL [R1+0x32c], R26 ;  /* 0x00032c1a01007387 */ /* 0x000fe20000100800 */
[----:B------:R-:W-:-:S03]  /*6960*/  ISETP.GT.AND P1, PT, R42, 0x3f, PT ;  /* 0x0000003f2a00780c */ /* 0x000fc60003f24270 */
[----:B------:R-:W-:Y:S04]  /*6970*/  STL [R1+0x334], R18 ;  /* 0x0003341201007387 */ /* 0x000fe80000100800 */
[----:B------:R-:W-:Y:S04]  /*6980*/  STL [R1+0x310], R21 ;  /* 0x0003101501007387 */ /* 0x000fe80000100800 */
[----:B------:R-:W-:Y:S04]  /*6990*/  STL [R1+0x33c], R8 ;  /* 0x00033c0801007387 */ /* 0x000fe80000100800 */
[----:B------:R-:W-:Y:S01]  /*69a0*/  STL [R1+0x320], R33 ;  /* 0x0003202101007387 */ /* 0x000fe20000100800 */
[----:B------:R-:W-:-:S03]  /*69b0*/  ISETP.LT.AND P1, PT, R40, R43, P1 ;  /* 0x0000002b2800720c */ /* 0x000fc60000f21270 */
[----:B------:R-:W-:Y:S04]  /*69c0*/  STL [R1+0x318], R11 ;  /* 0x0003180b01007387 */ /* 0x000fe80000100800 */
[----:B------:R-:W-:Y:S04]  /*69d0*/  STL [R1+0x328], R27 ;  /* 0x0003281b01007387 */ /* 0x000fe80000100800 */
[----:B------:R-:W5:Y:S04]  /*69e0*/  LDL.LU R42, [R1+0x7e0] ;  /* 0x0007e000012a7983 */ /* 0x000f680000300800 */
[----:B------:R-:W-:Y:S04]  /*69f0*/  STL [R1+0x330], R19 ;  /* 0x0003301301007387 */ /* 0x000fe80000100800 */
[----:B------:R-:W5:Y:S04]  /*6a00*/  LDL.LU R43, [R1+0x7dc] ;  /* 0x0007dc00012b7983 */ /* 0x000f680000300800 */
[----:B------:R-:W5:Y:S04]  /*6a10*/  LDL.LU R40, [R1+0x7d8] ;  /* 0x0007d80001287983 */ /* 0x000f680000300800 */
[----:B------:R-:W-:Y:S04]  /*6a20*/  STL [R1+0x338], R9 ;  /* 0x0003380901007387 */ /* 0x000fe80000100800 */
[----:B0-----:R-:W5:Y:S04]  /*6a30*/  LDL.LU R41, [R1+0x7d4] ;  /* 0x0007d40001297983 */ /* 0x001f680000300800 */
[----:B------:R-:W3:Y:S02]  /*6a40*/  LDL.LU R7, [R1+0x7d0] ;  /* 0x0007d00001077983 */ /* 0x000ee40000300800 */
[----:B---3--:R-:W-:-:S06]  /*6a50*/  PRMT R7, RZ, 0x7610, R7 ;  /* 0x00007610ff077816 */ /* 0x008fcc0000000007 */
[----:B------:R-:W2:Y:S04]  /*6a60*/  @P1 LDG.E.U16 R7, desc[UR24][R38.64] ;  /* 0x0000001826071981 */ /* 0x000ea8000c1e1500 */
[----:B------:R-:W5:Y:S04]  /*6a70*/  LDL.LU.64 R38, [R1+0x7c8] ;  /* 0x0007c80001267983 */ /* 0x000f680000300a00 */
[----:B--2---:R0:W-:Y:S04]  /*6a80*/  STS.U16 [R6+UR10+0x10000], R7 ;  /* 0x0100000706007988 */ /* 0x0041e8000800040a */
[----:B0-----:R-:W2:Y:S02]  /*6a90*/  LDL.LU R7, [R1+0x7c0] ;  /* 0x0007c00001077983 */ /* 0x001ea40000300800 */
[----:B--2---:R-:W-:-:S06]  /*6aa0*/  PRMT R7, RZ, 0x7610, R7 ;  /* 0x00007610ff077816 */ /* 0x004fcc0000000007 */
        /* <DEDUP_REMOVED lines=15> */
[----:B------:R0:W2:Y:S02]  /*6ba0*/  @P1 LDG.E.U16 R7, desc[UR24][R24.64] ;  /* 0x0000001818071981 */ /* 0x0000a4000c1e1500 */
[----:B0-----:R-:W-:Y:S02]  /*6bb0*/  LOP3.LUT R25, R6, 0x20, RZ, 0x3c, !PT ;  /* 0x0000002006197812 */ /* 0x001fe400078e3cff */
[----:B------:R-:W5:Y:S04]  /*6bc0*/  LDL.LU R24, [R1+0x78c] ;  /* 0x00078c0001187983 */ /* 0x000f680000300800 */
[----:B------:R-:W-:Y:S04]  /*6bd0*/  STL [R1+0x6dc], R25 ;  /* 0x0006dc1901007387 */ /* 0x000fe80000100800 */
        /* <DEDUP_REMOVED lines=16> */
[----:B0-----:R-:W5:Y:S04]  /*6ce0*/  LDL.LU R25, [R1+0x75c] ;  /* 0x00075c0001197983 */ /* 0x001f680000300800 */
[----:B------:R-:W2:Y:S02]  /*6cf0*/  LDL.LU R7, [R1+0x758] ;  /* 0x0007580001077983 */ /* 0x000ea40000300800 */
[----:B--2---:R-:W-:-:S06]  /*6d00*/  PRMT R7, RZ, 0x7610, R7 ;  /* 0x00007610ff077816 */ /* 0x004fcc0000000007 */
[----:B------:R0:W2:Y:S02]  /*6d10*/  @P1 LDG.E.U16 R7, desc[UR24][R16.64] ;  /* 0x0000001810071981 */ /* 0x0000a4000c1e1500 */
[----:B0-----:R-:W-:Y:S02]  /*6d20*/  LOP3.LUT R17, R6, 0x40, RZ, 0x3c, !PT ;  /* 0x0000004006117812 */ /* 0x001fe400078e3cff */
[----:B------:R0:W5:Y:S04]  /*6d30*/  LDL.LU R16, [R1+0x754] ;  /* 0x0007540001107983 */ /* 0x0001680000300800 */
[----:B------:R-:W-:Y:S04]  /*6d40*/  STL [R1+0x6d8], R17 ;  /* 0x0006d81101007387 */ /* 0x000fe80000100800 */
[----:B--2---:R2:W-:Y:S04]  /*6d50*/  STS.U16 [R17+UR10+0x10200], R7 ;  /* 0x0102000711007988 */ /* 0x0045e8000800040a */
[----:B--2---:R-:W2:Y:S02]  /*6d60*/  LDL.LU R7, [R1+0x750] ;  /* 0x0007500001077983 */ /* 0x004ea40000300800 */
[----:B--2---:R-:W-:-:S06]  /*6d70*/  PRMT R7, RZ, 0x7610, R7 ;  /* 0x00007610ff077816 */ /* 0x004fcc0000000007 */
[----:B------:R-:W2:Y:S04]  /*6d80*/  @P1 LDG.E.U16 R7, desc[UR24][R22.64] ;  /* 0x0000001816071981 */ /* 0x000ea8000c1e1500 */
[----:B------:R0:W5:Y:S04]  /*6d90*/  LDL.LU.64 R22, [R1+0x748] ;  /* 0x0007480001167983 */ /* 0x0001680000300a00 */
        /* <DEDUP_REMOVED lines=11> */
[----:B--2---:R0:W5:Y:S04]  /*6e50*/  LDL.LU R17, [R1+0x724] ;  /* 0x0007240001117983 */ /* 0x0041680000300800 */
[----:B------:R-:W2:Y:S02]  /*6e60*/  LDL.LU R7, [R1+0x720] ;  /* 0x0007200001077983 */ /* 0x000ea40000300800 */
[----:B--2---:R-:W-:-:S06]  /*6e70*/  PRMT R7, RZ, 0x7610, R7 ;  /* 0x00007610ff077816 */ /* 0x004fcc0000000007 */
[----:B------:R-:W2:Y:S01]  /*6e80*/  @P1 LDG.E.U16 R7, desc[UR24][R14.64] ;  /* 0x000000180e071981 */ /* 0x000ea2000c1e1500 */
[----:B------:R-:W-:-:S03]  /*6e90*/  LOP3.LUT R6, R6, 0x60, RZ, 0x3c, !PT ;  /* 0x0000006006067812 */ /* 0x000fc600078e3cff */
[----:B------:R0:W5:Y:S04]  /*6ea0*/  LDL.LU.64 R14, [R1+0x718] ;  /* 0x00071800010e7983 */ /* 0x0001680000300a00 */
        /* <DEDUP_REMOVED lines=15> */
[----:B------:R0:W5:Y:S01]  /*6fa0*/  LDL.LU.64 R8, [R1+0x6e8] ;  /* 0x0006e80001087983 */ /* 0x0001620000300a00 */
[----:B------:R-:W-:Y:S02]  /*6fb0*/  UISETP.NE.U32.AND UP1, UPT, UR8, URZ, UPT ;  /* 0x000000ff0800728c */ /* 0x000fe4000bf25070 */
[----:B------:R-:W-:Y:S02]  /*6fc0*/  UIADD3 UR8, UPT, UPT, UR10, 0x11000, URZ ;  /* 0x000110000a087890 */ /* 0x000fe4000fffe0ff */
[----:B-1----:R-:W-:Y:S02]  /*6fd0*/  UIADD3 UR18, UPT, UPT, UR4, 0x3f, URZ ;  /* 0x0000003f04127890 */ /* 0x002fe4000fffe0ff */
[----:B------:R-:W-:-:S02]  /*6fe0*/  USHF.R.U32.HI UR8, URZ, 0x4, UR8 ;  /* 0x00000004ff087899 */ /* 0x000fc40008011608 */
[----:B------:R-:W-:Y:S02]  /*6ff0*/  USHF.R.S32.HI UR7, URZ, 0x1f, UR18 ;  /* 0x0000001fff077899 */ /* 0x000fe40008011412 */
[----:B------:R-:W-:Y:S01]  /*7000*/  USGXT.U32 UR16, UR8, 0xe ;  /* 0x0000000e0810789a */ /* 0x000fe20008000000 */
[----:B--2---:R1:W-:Y:S01]  /*7010*/  STS.U16 [R6+UR10+0x10f00], R7 ;  /* 0x010f000706007988 */ /* 0x0043e2000800040a */
[----:B------:R2:W-:Y:S06]  /*7020*/  MEMBAR.ALL.CTA ;  /* 0x0000000000007992 */ /* 0x0005ec0000008000 */
[----:B--2---:R-:W2:Y:S04]  /*7030*/  FENCE.VIEW.ASYNC.S ;  /* 0x00000000000073c6 */ /* 0x004ea80000000000 */
[----:B-1----:R0:W5:Y:S04]  /*7040*/  LDL.LU R6, [R1+0x6e4] ;  /* 0x0006e40001067983 */ /* 0x0021680000300800 */
[----:B------:R0:W5:Y:S01]  /*7050*/  LDL.LU R7, [R1+0x6e0] ;  /* 0x0006e00001077983 */ /* 0x0001620000300800 */
[----:B------:R-:W-:-:S02]  /*7060*/  ULEA.HI UR13, UR7, UR18, URZ, 0x6 ;  /* 0x00000012070d7291 */ /* 0x000fc4000f8f30ff */
[----:B------:R-:W-:Y:S01]  /*7070*/  UIADD3 UR20, UP3, UPT, UR16, 0x2, URZ ;  /* 0x0000000210147890 */ /* 0x000fe2000ff7e0ff */
[----:B------:R-:W-:Y:S01]  /*7080*/  UMOV UR5, URZ ;  /* 0x000000ff00057c82 */ /* 0x000fe20008000000 */
[----:B------:R-:W-:Y:S02]  /*7090*/  UIADD3 UR7, UPT, UPT, UR10, 0x8000, URZ ;  /* 0x000080000a077890 */ /* 0x000fe4000fffe0ff */
[----:B------:R-:W-:Y:S02]  /*70a0*/  USHF.R.S32.HI UR13, URZ, 0x6, UR13 ;  /* 0x00000006ff0d7899 */ /* 0x000fe4000801140d */
[----:B------:R-:W-:Y:S02]  /*70b0*/  UIADD3.X UR23, UPT, UPT, UR5, 0x40004040, URZ, UP3, !UPT ;  /* 0x4000404005177890 */ /* 0x000fe40009ffe4ff */
[----:B------:R-:W-:Y:S02]  /*70c0*/  UISETP.LT.OR UP3, UPT, UR18, 0x40, UP1 ;  /* 0x000000401200788c */ /* 0x000fe40008f61670 */
[----:B------:R-:W-:-:S02]  /*70d0*/  USHF.R.U32.HI UR7, URZ, 0x4, UR7 ;  /* 0x00000004ff077899 */ /* 0x000fc40008011607 */
[----:B------:R-:W-:Y:S02]  /*70e0*/  UISETP.LT.AND UP2, UPT, UR13, 0x1, UPT ;  /* 0x000000010d00788c */ /* 0x000fe4000bf41270 */
[----:B------:R-:W-:Y:S02]  /*70f0*/  USGXT.U32 UR17, UR7, 0xe ;  /* 0x0000000e0711789a */ /* 0x000fe40008000000 */
[----:B------:R-:W-:Y:S02]  /*7100*/  USEL UR13, UR13, 0x1, !UP2 ;  /* 0x000000010d0d7887 */ /* 0x000fe4000d000000 */
[----:B------:R-:W-:Y:S02]  /*7110*/  UIADD3 UR21, UP2, UPT, UR17, 0x2000080, URZ ;  /* 0x0200008011157890 */ /* 0x000fe4000ff5e0ff */
[----:B------:R-:W-:Y:S01]  /*7120*/  UIADD3 UR13, UPT, UPT, UR13, -0x1, URZ ;  /* 0xffffffff0d0d7890 */ /* 0x000fe2000fffe0ff */
[----:B------:R-:W-:Y:S01]  /*7130*/  UMOV UR4, URZ ;  /* 0x000000ff00047c82 */ /* 0x000fe20008000000 */
[----:B------:R-:W-:-:S02]  /*7140*/  USHF.L.U32 UR15, UR15, 0x6, URZ ;  /* 0x000000060f0f7899 */ /* 0x000fc400080006ff */
[----:B------:R-:W-:Y:S02]  /*7150*/  UIADD3.X UR22, UPT, UPT, UR4, 0x40004040, URZ, UP2, !UPT ;  /* 0x4000404004167890 */ /* 0x000fe400097fe4ff */
[----:B------:R-:W-:Y:S02]  /*7160*/  USHF.L.U32 UR14, UR14, 0x6, URZ ;  /* 0x000000060e0e7899 */ /* 0x000fe400080006ff */
[----:B------:R-:W-:Y:S01]  /*7170*/  UISETP.NE.U32.AND UP2, UPT, UR13, URZ, UPT ;  /* 0x000000ff0d00728c */ /* 0x000fe2000bf45070 */
[----:B--2---:R-:W-:Y:S06]  /*7180*/  BAR.SYNC.DEFER_BLOCKING 0x0 ;  /* 0x0000000000007b1d */ /* 0x004fec0000010000 */
[----:B0-----:R-:W-:Y:S05]  /*7190*/  BRA.U UP3, `(.L_x_6) ;  /* 0x0000000103d87547 */ /* 0x001fea000b800000 */
[----:B------:R-:W-:Y:S02]  /*71a0*/  USHF.R.U32.HI UR19, URZ, 0x4, UR10 ;  /* 0x00000004ff137899 */ /* 0x000fe4000801160a */
[----:B------:R-:W-:Y:S02]  /*71b0*/  UIADD3 UR7, UPT, UPT, UR10, 0x10000, URZ ;  /* 0x000100000a077890 */ /* 0x000fe4000fffe0ff */
[----:B------:R-:W-:Y:S02]  /*71c0*/  USGXT.U32 UR19, UR19, 0xe ;  /* 0x0000000e1313789a */ /* 0x000fe40008000000 */
[----:B------:R-:W-:Y:S02]  /*71d0*/  USHF.R.U32.HI UR7, URZ, 0x4, UR7 ;  /* 0x00000004ff077899 */ /* 0x000fe40008011607 */
[----:B------:R-:W-:Y:S02]  /*71e0*/  UIADD3 UR42, UP3, UPT, UR19, 0x2000080, URZ ;  /* 0x02000080132a7890 */ /* 0x000fe4000ff7e0ff */
[----:B------:R-:W-:Y:S01]  /*71f0*/  USGXT.U32 UR18, UR7, 0xe ;  /* 0x0000000e0712789a */ /* 0x000fe20008000000 */
[----:B------:R-:W-:Y:S01]  /*7200*/  UMOV UR5, URZ ;  /* 0x000000ff00057c82 */ /* 0x000fe20008000000 */
[----:B------:R-:W-:Y:S01]  /*7210*/  UMOV UR8, URZ ;  /* 0x000000ff00087c82 */ /* 0x000fe20008000000 */
[----:B------:R-:W-:-:S02]  /*7220*/  UIADD3.X UR43, UPT, UPT, UR5, 0x40004040, URZ, UP3, !UPT ;  /* 0x40004040052b7890 */ /* 0x000fc40009ffe4ff */
[----:B------:R-:W-:Y:S01]  /*7230*/  UIADD3 UR44, UP3, UPT, UR18, 0x2, URZ ;  /* 0x00000002122c7890 */ /* 0x000fe2000ff7e0ff */
[----:B------:R-:W-:Y:S01]  /*7240*/  UMOV UR7, URZ ;  /* 0x000000ff00077c82 */ /* 0x000fe20008000000 */
[----:B------:R-:W-:Y:S02]  /*7250*/  UIADD3.64 UR46, UPT, UPT, UR42, 0x80, URZ ;  /* 0x000000802a2e7897 */ /* 0x000fe4000fffe0ff */
[----:B------:R-:W-:Y:S01]  /*7260*/  UIADD3.X UR45, UPT, UPT, UR8, 0x40004040, URZ, UP3, !UPT ;  /* 0x40004040082d7890 */ /* 0x000fe20009ffe4ff */
[----:B------:R-:W-:Y:S01]  /*7270*/  UMOV UR5, UR6 ;  /* 0x0000000600057c82 */ /* 0x000fe20008000000 */
[----:B------:R-:W-:Y:S02]  /*7280*/  ULOP3.LUT UR6, UR19, 0x2000000, URZ, 0xfc, !UPT ;  /* 0x0200000013067892 */ /* 0x000fe4000f8efcff */
[----:B------:R-:W-:Y:S02]  /*7290*/  UIADD3.64 UR54, UPT, UPT, UR44, 0x2, URZ ;  /* 0x000000022c367897 */ /* 0x000fe4000fffe0ff */
[----:B------:R-:W-:-:S02]  /*72a0*/  UIADD3.64 UR48, UPT, UPT, UR42, 0x100, URZ ;  /* 0x000001002a307897 */ /* 0x000fc4000fffe0ff */
[----:B------:R-:W-:Y:S02]  /*72b0*/  UIADD3.64 UR56, UPT, UPT, UR44, 0x4, URZ ;  /* 0x000000042c387897 */ /* 0x000fe4000fffe0ff */
[----:B------:R-:W-:Y:S02]  /*72c0*/  UIADD3 UR62, UPT, UPT, UR9, 0x20, URZ ;  /* 0x00000020093e7890 */ /* 0x000fe4000fffe0ff */
[----:B------:R-:W-:Y:S02]  /*72d0*/  UIADD3.64 UR50, UPT, UPT, UR42, 0x380, URZ ;  /* 0x000003802a327897 */ /* 0x000fe4000fffe0ff */
[----:B------:R-:W-:Y:S02]  /*72e0*/  UIADD3 UR63, UPT, UPT, UR9, 0x20, URZ ;  /* 0x00000020093f7890 */ /* 0x000fe4000fffe0ff */
[----:B------:R-:W-:Y:S02]  /*72f0*/  UIADD3.64 UR52, UPT, UPT, UR42, 0x400, URZ ;  /* 0x000004002a347897 */ /* 0x000fe4000fffe0ff */
[----:B------:R-:W-:-:S02]  /*7300*/  UIADD3 UR64, UPT, UPT, UR9, 0x20, URZ ;  /* 0x0000002009407890 */ /* 0x000fc4000fffe0ff */
[----:B------:R-:W-:Y:S01]  /*7310*/  UIADD3.64 UR58, UPT, UPT, UR42, 0x480, URZ ;  /* 0x000004802a3a7897 */ /* 0x000fe2000fffe0ff */
[----:B------:R-:W-:Y:S01]  /*7320*/  UMOV UR32, 0x0 ;  /* 0x0000000000207882 */ /* 0x000fe20000000000 */
[----:B------:R-:W-:Y:S01]  /*7330*/  UMOV UR33, 0x8088010 ;  /* 0x0808801000217882 */ /* 0x000fe20000000000 */
[----:B------:R-:W-:Y:S01]  /*7340*/  UIADD3 UR65, UPT, UPT, UR9, 0x20, URZ ;  /* 0x0000002009417890 */ /* 0x000fe2000fffe0ff */
[----:B------:R-:W-:Y:S01]  /*7350*/  UMOV UR19, 0x40004040 ;  /* 0x4000404000137882 */ /* 0x000fe20000000000 */
[----:B------:R-:W-:Y:S01]  /*7360*/  UIADD3.64 UR60, UPT, UPT, UR42, 0x500, URZ ;  /* 0x000005002a3c7897 */ /* 0x000fe2000fffe0ff */
[----:B------:R-:W-:Y:S01]  /*7370*/  UMOV UR7, 0x40004040 ;  /* 0x4000404000077882 */ /* 0x000fe20000000000 */
[----:B------:R-:W-:Y:S01]  /*7380*/  UMOV UR26, 0x0 ;  /* 0x00000000001a7882 */ /* 0x000fe20000000000 */
[----:B------:R-:W-:Y:S01]  /*7390*/  UMOV UR27, 0x8088010 ;  /* 0x08088010001b7882 */ /* 0x000fe20000000000 */
[----:B------:R-:W-:Y:S01]  /*73a0*/  UMOV UR28, 0x0 ;  /* 0x00000000001c7882 */ /* 0x000fe20000000000 */
[----:B------:R-:W-:Y:S01]  /*73b0*/  UMOV UR29, 0x8088010 ;  /* 0x08088010001d7882 */ /* 0x000fe20000000000 */
[----:B------:R0:W-:Y:S01]  /*73c0*/  UTCHMMA gdesc[UR6], gdesc[UR18], tmem[UR9], tmem[UR32], idesc[UR33], !UPT ;  /* 0x00ff2012060075ea */ /* 0x0001e2000f800009 */
[----:B------:R-:W-:Y:S01]  /*73d0*/  UMOV UR36, 0x0 ;  /* 0x0000000000247882 */ /* 0x000fe20000000000 */
[----:B------:R-:W-:Y:S01]  /*73e0*/  UMOV UR37, 0x8088010 ;  /* 0x0808801000257882 */ /* 0x000fe20000000000 */
[----:B------:R0:W-:Y:S01]  /*73f0*/  UTCHMMA gdesc[UR42], gdesc[UR44], tmem[UR9], tmem[UR26], idesc[UR27], UPT ;  /* 0x00ff1a2c2a0075ea */ /* 0x0001e2000b800009 */
        /* <DEDUP_REMOVED lines=8> */
[----:B------:R0:W-:Y:S01]  /*7480*/  UTCHMMA gdesc[UR50], gdesc[UR18], tmem[UR62], tmem[UR34], idesc[UR35], !UPT ;  /* 0x00ff2212320075ea */ /* 0x0001e2000f80003e */
[----:B------:R-:W-:Y:S01]  /*7490*/  UMOV UR40, 0x0 ;  /* 0x0000000000287882 */ /* 0x000fe20000000000 */
[----:B------:R-:W-:Y:S01]  /*74a0*/  UMOV UR41, 0x8088010 ;  /* 0x0808801000297882 */ /* 0x000fe20000000000 */
[----:B------:R0:W-:Y:S01]  /*74b0*/  UTCHMMA gdesc[UR52], gdesc[UR44], tmem[UR63], tmem[UR30], idesc[UR31], UPT ;  /* 0x00ff1e2c340075ea */ /* 0x0001e2000b80003f */
[----:B------:R0:W-:Y:S01]  /*74c0*/  UTCHMMA gdesc[UR58], gdesc[UR54], tmem[UR64], tmem[UR38], idesc[UR39], UPT ;  /* 0x00ff26363a0075ea */ /* 0x0001e2000b800040 */
[----:B------:R0:W-:Y:S01]  /*74d0*/  UTCHMMA gdesc[UR60], gdesc[UR56], tmem[UR65], tmem[UR40], idesc[UR41], UPT ;  /* 0x00ff28383c0075ea */ /* 0x0001e2000b800041 */
[----:B------:R0:W-:Y:S01]  /*74e0*/  UTCBAR [UR5], URZ ;  /* 0x000000ff050073e9 */ /* 0x0001e200080000ff */
[----:B------:R-:W-:Y:S01]  /*74f0*/  NOP ;  /* 0x0000000000007918 */ /* 0x000fe20000000000 */
.L_x_6:
[----:B------:R1:W-:Y:S01]  /*7500*/  STL [R1+0x294], RZ ;  /* 0x000294ff01007387 */ /* 0x0003e20000100800 */
[----:B0-----:R-:W-:Y:S01]  /*7510*/  UMOV UR18, UR21 ;  /* 0x0000001500127c82 */ /* 0x001fe20008000000 */
[----:B------:R-:W-:Y:S01]  /*7520*/  UMOV UR19, UR22 ;  /* 0x0000001600137c82 */ /* 0x000fe20008000000 */
[----:B------:R-:W-:Y:S01]  /*7530*/  UMOV UR21, UR23 ;  /* 0x0000001700157c82 */ /* 0x000fe20008000000 */
[----:B------:R-:W-:Y:S05]  /*7540*/  BRA.U !UP2, `(.L_x_7) ;  /* 0x000000a50a0c7547 */ /* 0x000fea000b800000 */
[----:B------:R-:W-:Y:S02]  /*7550*/  USHF.R.S32.HI UR6, URZ, 0x1f, UR15 ;  /* 0x0000001fff067899 */ /* 0x000fe4000801140f */
[----:B------:R-:W-:Y:S02]  /*7560*/  USHF.R.S32.HI UR5, URZ, 0x1f, UR14 ;  /* 0x0000001fff057899 */ /* 0x000fe4000801140e */
[----:B------:R-:W-:Y:S02]  /*7570*/  ULOP3.LUT UR27, UR17, 0x2000000, URZ, 0xfc, !UPT ;  /* 0x02000000111b7892 */ /* 0x000fe4000f8efcff */
[----:B------:R-:W-:Y:S02]  /*7580*/  USHF.L.U64.HI UR26, UR15, 0x1, UR6 ;  /* 0x000000010f1a7899 */ /* 0x000fe40008010206 */
[----:B------:R-:W-:Y:S02]  /*7590*/  UIADD3.64 UR28, UPT, UPT, UR18, 0x80, URZ ;  /* 0x00000080121c7897 */ /* 0x000fe4000fffe0ff */
[----:B------:R-:W-:-:S02]  /*75a0*/  UIADD3.64 UR30, UPT, UPT, UR20, 0x2, URZ ;  /* 0x00000002141e7897 */ /* 0x000fc4000fffe0ff */
[----:B------:R-:W-:Y:S02]  /*75b0*/  UIADD3.64 UR32, UPT, UPT, UR18, 0x100, URZ ;  /* 0x0000010012207897 */ /* 0x000fe4000fffe0ff */
[----:B------:R-:W-:Y:S02]  /*75c0*/  UIADD3.64 UR34, UPT, UPT, UR20, 0x4, URZ ;  /* 0x0000000414227897 */ /* 0x000fe4000fffe0ff */
[----:B------:R-:W-:Y:S02]  /*75d0*/  UIADD3.64 UR36, UPT, UPT, UR18, 0x380, URZ ;  /* 0x0000038012247897 */ /* 0x000fe4000fffe0ff */
[----:B------:R-:W-:Y:S02]  /*75e0*/  UIADD3.64 UR38, UPT, UPT, UR18, 0x400, URZ ;  /* 0x0000040012267897 */ /* 0x000fe4000fffe0ff */
[----:B------:R-:W-:Y:S02]  /*75f0*/  UIADD3.64 UR40, UPT, UPT, UR18, 0x480, URZ ;  /* 0x0000048012287897 */ /* 0x000fe4000fffe0ff */
[----:B------:R-:W-:-:S02]  /*7600*/  UIADD3.64 UR42, UPT, UPT, UR18, 0x500, URZ ;  /* 0x00000500122a7897 */ /* 0x000fc4000fffe0ff */
[----:B------:R-:W-:Y:S02]  /*7610*/  USHF.L.U32 UR59, UR15, 0x1, URZ ;  /* 0x000000010f3b7899 */ /* 0x000fe400080006ff */
[----:B------:R-:W-:Y:S02]  /*7620*/  USHF.L.U32 UR58, UR14, 0x1, URZ ;  /* 0x000000010e3a7899 */ /* 0x000fe400080006ff */
[----:B------:R-:W-:Y:S01]  /*7630*/  USHF.L.U64.HI UR8, UR14, 0x1, UR5 ;  /* 0x000000010e087899 */ /* 0x000fe20008010205 */
[----:B------:R-:W-:Y:S01]  /*7640*/  UMOV UR7, 0x1 ;  /* 0x0000000100077882 */ /* 0x000fe20000000000 */
[----:B------:R-:W-:Y:S01]  /*7650*/  UMOV UR6, URZ ;  /* 0x000000ff00067c82 */ /* 0x000fe20008000000 */
[----:B------:R-:W-:-:S09]  /*7660*/  UMOV UR17, 0x40004040 ;  /* 0x4000404000117882 */ /* 0x000fd20000000000 */
.L_x_10:
[----:B0----5:R0:W-:Y:S04]  /*7670*/  STL.64 [R1+0x6f0], R4 ;  /* 0x0006f00401007387 */ /* 0x0211e80000100a00 */
[----:B------:R2:W-:Y:S01]  /*7680*/  STL.64 [R1+0x6e8], R2 ;  /* 0x0006e80201007387 */ /* 0x0005e20000100a00 */
[----:B0-----:R-:W-:Y:S02]  /*7690*/  IADD3 R4, P3, PT, R80, UR58, RZ ;  /* 0x0000003a50047c10 */ /* 0x001fe4000ff7e0ff */
[----:B--2---:R-:W-:Y:S02]  /*76a0*/  IADD3 R3, P1, PT, R92, UR58, RZ ;  /* 0x0000003a5c037c10 */ /* 0x004fe4000ff3e0ff */
[----:B------:R-:W-:-:S03]  /*76b0*/  IADD3 R2, P2, PT, R90, UR58, RZ ;  /* 0x0000003a5a027c10 */ /* 0x000fc6000ff5e0ff */
[----:B------:R0:W-:Y:S04]  /*76c0*/  STL [R1+0x684], R3 ;  /* 0x0006840301007387 */ /* 0x0001e80000100800 */
[----:B------:R2:W-:Y:S04]  /*76d0*/  STL [R1+0x688], R2 ;  /* 0x0006880201007387 */ /* 0x0005e80000100800 */
[----:B------:R3:W-:Y:S01]  /*76e0*/  STL [R1+0x68c], R4 ;  /* 0x00068c0401007387 */ /* 0x0007e20000100800 */
[----:B0-----:R-:W-:Y:S02]  /*76f0*/  IADD3.X R3, PT, PT, R93, UR8, RZ, P1, !PT ;  /* 0x000000085d037c10 */ /* 0x001fe40008ffe4ff */
[----:B--2---:R-:W-:-:S03]  /*7700*/  IADD3 R2, P1, PT, R78, UR58, RZ ;  /* 0x0000003a4e027c10 */ /* 0x004fc6000ff3e0ff */
[----:B------:R0:W-:Y:S01]  /*7710*/  STL [R1+0x65c], R3 ;  /* 0x00065c0301007387 */ /* 0x0001e20000100800 */
[----:B---3--:R-:W-:-:S03]  /*7720*/  IADD3 R4, P4, PT, R68, UR58, RZ ;  /* 0x0000003a44047c10 */ /* 0x008fc6000ff9e0ff */
[----:B------:R2:W-:Y:S04]  /*7730*/  STL [R1+0x690], R2 ;  /* 0x0006900201007387 */ /* 0x0005e80000100800 */
[----:B------:R3:W-:Y:S01]  /*7740*/  STL [R1+0x694], R4 ;  /* 0x0006940401007387 */ /* 0x0007e20000100800 */
[----:B0-----:R-:W-:Y:S02]  /*7750*/  IADD3.X R3, PT, PT, R91, UR8, RZ, P2, !PT ;  /* 0x000000085b037c10 */ /* 0x001fe400097fe4ff */
[----:B--2---:R-:W-:-:S03]  /*7760*/  IADD3.X R2, PT, PT, R81, UR8, RZ, P3, !PT ;  /* 0x0000000851027c10 */ /* 0x004fc60009ffe4ff */
[----:B------:R0:W-:Y:S01]  /*7770*/  STL [R1+0x660], R3 ;  /* 0x0006600301007387 */ /* 0x0001e20000100800 */
[----:B---3--:R-:W-:-:S03]  /*7780*/  IADD3.X R4, PT, PT, R79, UR8, RZ, P1, !PT ;  /* 0x000000084f047c10 */ /* 0x008fc60008ffe4ff */
        /* <DEDUP_REMOVED lines=8> */
[----:B0-----:R-:W-:Y:S02]  /*7810*/  IADD3 R3, P3, PT, R54, UR58, RZ ;  /* 0x0000003a36037c10 */ /* 0x001fe4000ff7e0ff */
[----:B--2--5:R-:W-:-:S03]  /*7820*/  IADD3 R2, P4, PT, R44, UR58, RZ ;  /* 0x0000003a2c027c10 */ /* 0x024fc6000ff9e0ff */
[----:B------:R0:W-:Y:S01]  /*7830*/  STL [R1+0x6a0], R3 ;  /* 0x0006a00301007387 */ /* 0x0001e20000100800 */
[----:B---3--:R-:W-:-:S03]  /*7840*/  IADD3.X R4, PT, PT, R67, UR8, RZ, P1, !PT ;  /* 0x0000000843047c10 */ /* 0x008fc60008ffe4ff */
        /* <DEDUP_REMOVED lines=8> */
[----:B0-----:R-:W-:Y:S02]  /*78d0*/  IADD3 R3, P1, PT, R42, UR58, RZ ;  /* 0x0000003a2a037c10 */ /* 0x001fe4000ff3e0ff */
[----:B--2---:R-:W-:-:S03]  /*78e0*/  IADD3 R2, P2, PT, R32, UR58, RZ ;  /* 0x0000003a20027c10 */ /* 0x004fc6000ff5e0ff */
[----:B------:R0:W-:Y:S01]  /*78f0*/  STL [R1+0x6ac], R3 ;  /* 0x0006ac0301007387 */ /* 0x0001e20000100800 */
[----:B---3--:R-:W-:-:S03]  /*7900*/  IADD3 R4, P3, PT, R30, UR58, RZ ;  /* 0x0000003a1e047c10 */ /* 0x008fc6000ff7e0ff */
[----:B------:R2:W-:Y:S01]  /*7910*/  STL [R1+0x650], R2 ;  /* 0x0006500201007387 */ /* 0x0005e20000100800 */
[----:B------:R-:W-:Y:S02]  /*7920*/  IADD3.X R32, PT, PT, R33, UR8, RZ, P2, !PT ;  /* 0x0000000821207c10 */ /* 0x000fe400097fe4ff */
[----:B------:R-:W-:Y:S01]  /*7930*/  IADD3.X R30, PT, PT, R31, UR8, RZ, P3, !PT ;  /* 0x000000081f1e7c10 */ /* 0x000fe20009ffe4ff */
[----:B------:R3:W-:Y:S01]  /*7940*/  STL [R1+0x654], R4 ;  /* 0x0006540401007387 */ /* 0x0007e20000100800 */
[----:B0-----:R-:W-:Y:S02]  /*7950*/  IADD3 R3, P4, PT, R20, UR58, RZ ;  /* 0x0000003a14037c10 */ /* 0x001fe4000ff9e0ff */
[----:B--2---:R-:W-:-:S03]  /*7960*/  IADD3.X R2, PT, PT, R43, UR8, RZ, P1, !PT ;  /* 0x000000082b027c10 */ /* 0x004fc60008ffe4ff */
[----:B------:R0:W-:Y:S01]  /*7970*/  STL [R1+0x658], R3 ;  /* 0x0006580301007387 */ /* 0x0001e20000100800 */
[----:B------:R-:W-:Y:S02]  /*7980*/  IADD3.X R20, PT, PT, R21, UR8, RZ, P4, !PT ;  /* 0x0000000815147c10 */ /* 0x000fe4000a7fe4ff */
[----:B---3--:R-:W-:Y:S01]  /*7990*/  IADD3 R4, P2, PT, R12, UR58, RZ ;  /* 0x0000003a0c047c10 */ /* 0x008fe2000ff5e0ff */
[----:B------:R-:W-:Y:S03]  /*79a0*/  STL [R1+0x6e0], R32 ;  /* 0x0006e02001007387 */ /* 0x000fe60000100800 */
[----:B------:R-:W-:Y:S01]  /*79b0*/  IADD3.X R12, PT, PT, R13, UR8, RZ, P2, !PT ;  /* 0x000000080d0c7c10 */ /* 0x000fe200097fe4ff */
[----:B------:R2:W-:Y:S01]  /*79c0*/  STL [R1+0x680], R2 ;  /* 0x0006800201007387 */ /* 0x0005e20000100800 */
[----:B0-----:R-:W-:-:S04]  /*79d0*/  IADD3 R3, P3, PT, R10, UR58, RZ ;  /* 0x0000003a0a037c10 */ /* 0x001fc8000ff7e0ff */
[----:B------:R-:W-:Y:S02]  /*79e0*/  IADD3.X R10, PT, PT, R11, UR8, RZ, P3, !PT ;  /* 0x000000080b0a7c10 */ /* 0x000fe40009ffe4ff */
[----:B--2---:R-:W-:-:S04]  /*79f0*/  IADD3 R2, P1, PT, R18, UR58, RZ ;  /* 0x0000003a12027c10 */ /* 0x004fc8000ff3e0ff */
[----:B------:R-:W-:Y:S01]  /*7a00*/  IADD3.X R18, PT, PT, R19, UR8, RZ, P1, !PT ;  /* 0x0000000813127c10 */ /* 0x000fe20008ffe4ff */
[----:B------:R0:W-:Y:S04]  /*7a10*/  STL [R1+0x2b4], R2 ;  /* 0x0002b40201007387 */ /* 0x0001e80000100800 */
[----:B------:R2:W-:Y:S04]  /*7a20*/  STL [R1+0x2b8], R4 ;  /* 0x0002b80401007387 */ /* 0x0005e80000100800 */
[----:B------:R3:W-:Y:S01]  /*7a30*/  STL [R1+0x2bc], R3 ;  /* 0x0002bc0301007387 */ /* 0x0007e20000100800 */
[----:B0-----:R-:W-:-:S02]  /*7a40*/  IADD3 R2, P4, PT, R88, UR58, RZ ;  /* 0x0000003a58027c10 */ /* 0x001fc4000ff9e0ff */
[----:B--2---:R-:W-:-:S03]  /*7a50*/  IADD3 R4, P2, PT, R76, UR58, RZ ;  /* 0x0000003a4c047c10 */ /* 0x004fc6000ff5e0ff */
[----:B------:R0:W-:Y:S01]  /*7a60*/  STL [R1+0x340], R2 ;  /* 0x0003400201007387 */ /* 0x0001e20000100800 */
[----:B------:R-:W-:Y:S02]  /*7a70*/  IADD3.X R88, PT, PT, R89, UR8, RZ, P4, !PT ;  /* 0x0000000859587c10 */ /* 0x000fe4000a7fe4ff */
[----:B---3--:R-:W-:Y:S02]  /*7a80*/  IADD3 R3, P3, PT, R74, UR58, RZ ;  /* 0x0000003a4a037c10 */ /* 0x008fe4000ff7e0ff */
[----:B------:R-:W-:Y:S02]  /*7a90*/  IADD3.X R76, PT, PT, R77, UR8, RZ, P2, !PT ;  /* 0x000000084d4c7c10 */ /* 0x000fe400097fe4ff */
[----:B------:R-:W-:Y:S02]  /*7aa0*/  IADD3.X R74, PT, PT, R75, UR8, RZ, P3, !PT ;  /* 0x000000084b4a7c10 */ /* 0x000fe40009ffe4ff */
[----:B0-----:R-:W-:-:S04]  /*7ab0*/  IADD3 R2, P1, PT, R84, UR58, RZ ;  /* 0x0000003a54027c10 */ /* 0x001fc8000ff3e0ff */
        /* <DEDUP_REMOVED lines=25> */
[----:B------:R0:W-:Y:S01]  /*7c50*/  STL [R1+0x378], R2 ;  /* 0x0003780201007387 */ /* 0x0001e20000100800 */
[----:B------:R-:W-:-:S03]  /*7c60*/  IADD3 R5, P1, PT, R14, UR58, RZ ;  /* 0x0000003a0e057c10 */ /* 0x000fc6000ff3e0ff */
[----:B------:R2:W-:Y:S04]  /*7c70*/  STL [R1+0x37c], R4 ;  /* 0x00037c0401007387 */ /* 0x0005e80000100800 */
[----:B------:R-:W-:Y:S01]  /*7c80*/  STL [R1+0x380], R3 ;  /* 0x0003800301007387 */ /* 0x000fe20000100800 */
[----:B0-----:R-:W-:Y:S02]  /*7c90*/  IADD3 R2, P4, PT, R16, UR58, RZ ;  /* 0x0000003a10027c10 */ /* 0x001fe4000ff9e0ff */
[----:B--2---:R-:W-:-:S03]  /*7ca0*/  IADD3 R4, P2, PT, R8, UR58, RZ ;  /* 0x0000003a08047c10 */ /* 0x004fc6000ff5e0ff */
[----:B------:R0:W-:Y:S01]  /*7cb0*/  STL [R1+0x384], R2 ;  /* 0x0003840201007387 */ /* 0x0001e20000100800 */
[----:B------:R-:W-:-:S03]  /*7cc0*/  IADD3.X R16, PT, PT, R17, UR8, RZ, P4, !PT ;  /* 0x0000000811107c10 */ /* 0x000fc6000a7fe4ff */
[----:B0-----:R-:W2:Y:S01]  /*7cd0*/  LDL.LU.64 R2, [R1] ;  /* 0x0000000001027983 */ /* 0x001ea20000300a00 */
[----:B------:R-:W-:Y:S02]  /*7ce0*/  IADD3.X R14, PT, PT, R15, UR8, RZ, P1, !PT ;  /* 0x000000080f0e7c10 */ /* 0x000fe40008ffe4ff */
[----:B------:R-:W-:Y:S01]  /*7cf0*/  IADD3.X R8, PT, PT, R9, UR8, RZ, P2, !PT ;  /* 0x0000000809087c10 */ /* 0x000fe200097fe4ff */
[----:B------:R0:W-:Y:S04]  /*7d00*/  STL [R1+0x388], R5 ;  /* 0x0003880501007387 */ /* 0x0001e80000100800 */
[----:B------:R3:W-:Y:S01]  /*7d10*/  STL [R1+0x38c], R4 ;  /* 0x00038c0401007387 */ /* 0x0007e20000100800 */
[----:B0-----:R-:W-:Y:S02]  /*7d20*/  IADD3 R5, P3, PT, R6, UR58, RZ ;  /* 0x0000003a06057c10 */ /* 0x001fe4000ff7e0ff */
[----:B---3--:R-:W-:-:S03]  /*7d30*/  IADD3 R4, P4, PT, R86, UR58, RZ ;  /* 0x0000003a56047c10 */ /* 0x008fc6000ff9e0ff */
[----:B------:R0:W-:Y:S01]  /*7d40*/  STL [R1+0x390], R5 ;  /* 0x0003900501007387 */ /* 0x0001e20000100800 */
[----:B------:R-:W-:Y:S02]  /*7d50*/  IADD3.X R6, PT, PT, R7, UR8, RZ, P3, !PT ;  /* 0x0000000807067c10 */ /* 0x000fe40009ffe4ff */
[----:B------:R-:W-:Y:S01]  /*7d60*/  IADD3.X R86, PT, PT, R87, UR8, RZ, P4, !PT ;  /* 0x0000000857567c10 */ /* 0x000fe2000a7fe4ff */
[----:B------:R3:W-:Y:S04]  /*7d70*/  STL [R1+0x394], R4 ;  /* 0x0003940401007387 */ /* 0x0007e80000100800 */
[----:B------:R-:W4:Y:S01]  /*7d80*/  LDL.LU.64 R66, [R1+0x8] ;  /* 0x0000080001427983 */ /* 0x000f220000300a00 */
[----:B0-----:R-:W-:Y:S02]  /*7d90*/  IADD3 R5, P1, PT, R82, UR58, RZ ;  /* 0x0000003a52057c10 */ /* 0x001fe4000ff3e0ff */
[----:B---3--:R-:W-:-:S03]  /*7da0*/  IADD3 R4, P2, PT, R72, UR58, RZ ;  /* 0x0000003a48047c10 */ /* 0x008fc6000ff5e0ff */
[----:B------:R-:W-:Y:S04]  /*7db0*/  STL [R1+0x398], R5 ;  /* 0x0003980501007387 */ /* 0x000fe80000100800 */
[----:B------:R-:W3:Y:S04]  /*7dc0*/  LDL.LU.64 R56, [R1+0x10] ;  /* 0x0000100001387983 */ /* 0x000ee80000300a00 */
[----:B------:R0:W-:Y:S04]  /*7dd0*/  STL [R1+0x39c], R4 ;  /* 0x00039c0401007387 */ /* 0x0001e80000100800 */
[----:B------:R-:W3:Y:S01]  /*7de0*/  LDL.LU.64 R44, [R1+0x18] ;  /* 0x00001800012c7983 */ /* 0x000ee20000300a00 */
[----:B------:R-:W-:-:S03]  /*7df0*/  IADD3 R9, P3, PT, R70, UR58, RZ ;  /* 0x0000003a46097c10 */ /* 0x000fc6000ff7e0ff */
[----:B0-----:R-:W3:Y:S01]  /*7e00*/  LDL.LU.64 R4, [R1+0x20] ;  /* 0x0000200001047983 */ /* 0x001ee20000300a00 */
[----:B------:R-:W-:Y:S02]  /*7e10*/  IADD3 R7, P4, PT, R60, UR58, RZ ;  /* 0x0000003a3c077c10 */ /* 0x000fe4000ff9e0ff */
[----:B------:R-:W-:Y:S01]  /*7e20*/  IADD3.X R82, PT, PT, R83, UR8, RZ, P1, !PT ;  /* 0x0000000853527c10 */ /* 0x000fe20008ffe4ff */
[----:B------:R-:W-:Y:S04]  /*7e30*/  STL [R1+0x3a0], R9 ;  /* 0x0003a00901007387 */ /* 0x000fe80000100800 */
[----:B------:R0:W-:Y:S01]  /*7e40*/  STL [R1+0x3a4], R7 ;  /* 0x0003a40701007387 */ /* 0x0001e20000100800 */
[----:B------:R-:W-:Y:S02]  /*7e50*/  IADD3.X R72, PT, PT, R73, UR8, RZ, P2, !PT ;  /* 0x0000000849487c10 */ /* 0x000fe400097fe4ff */
[----:B------:R-:W-:-:S02]  /*7e60*/  IADD3.X R70, PT, PT, R71, UR8, RZ, P3, !PT ;  /* 0x0000000847467c10 */ /* 0x000fc40009ffe4ff */
[----:B------:R-:W-:Y:S02]  /*7e70*/  IADD3 R11, P2, PT, R48, UR58, RZ ;  /* 0x0000003a300b7c10 */ /* 0x000fe4000ff5e0ff */
[----:B0-----:R-:W-:Y:S02]  /*7e80*/  IADD3 R7, P1, PT, R58, UR58, RZ ;  /* 0x0000003a3a077c10 */ /* 0x001fe4000ff3e0ff */
[----:B------:R-:W-:Y:S02]  /*7e90*/  IADD3.X R60, PT, PT, R61, UR8, RZ, P4, !PT ;  /* 0x000000083d3c7c10 */ /* 0x000fe4000a7fe4ff */
[----:B------:R-:W-:Y:S01]  /*7ea0*/  IADD3 R9, P3, PT, R46, UR58, RZ ;  /* 0x0000003a2e097c10 */ /* 0x000fe2000ff7e0ff */
[----:B------:R0:W-:Y:S01]  /*7eb0*/  STL [R1+0x3a8], R7 ;  /* 0x0003a80701007387 */ /* 0x0001e20000100800 */
[----:B------:R-:W-:-:S03]  /*7ec0*/  IADD3.X R58, PT, PT, R59, UR8, RZ, P1, !PT ;  /* 0x000000083b3a7c10 */ /* 0x000fc60008ffe4ff */
[----:B------:R1:W-:Y:S01]  /*7ed0*/  STL [R1+0x3ac], R11 ;  /* 0x0003ac0b01007387 */ /* 0x0003e20000100800 */
[----:B0-----:R-:W-:-:S03]  /*7ee0*/  IADD3 R7, P4, PT, R36, UR58, RZ ;  /* 0x0000003a24077c10 */ /* 0x001fc6000ff9e0ff */
[----:B------:R-:W-:Y:S04]  /*7ef0*/  STL [R1+0x3b0], R9 ;  /* 0x0003b00901007387 */ /* 0x000fe80000100800 */
[----:B------:R0:W-:Y:S01]  /*7f00*/  STL [R1+0x3b4], R7 ;  /* 0x0003b40701007387 */ /* 0x0001e20000100800 */
[----:B------:R-:W-:Y:S02]  /*7f10*/  IADD3.X R48, PT, PT, R49, UR8, RZ, P2, !PT ;  /* 0x0000000831307c10 */ /* 0x000fe400097fe4ff */
[----:B------:R-:W-:Y:S02]  /*7f20*/  IADD3.X R46, PT, PT, R47, UR8, RZ, P3, !PT ;  /* 0x000000082f2e7c10 */ /* 0x000fe40009ffe4ff */
[----:B-1----:R-:W-:Y:S02]  /*7f30*/  IADD3 R11, P2, PT, R24, UR58, RZ ;  /* 0x0000003a180b7c10 */ /* 0x002fe4000ff5e0ff */
[----:B0-----:R-:W-:-:S02]  /*7f40*/  IADD3 R7, P1, PT, R34, UR58, RZ ;  /* 0x0000003a22077c10 */ /* 0x001fc4000ff3e0ff */
[----:B------:R-:W-:Y:S02]  /*7f50*/  IADD3.X R36, PT, PT, R37, UR8, RZ, P4, !PT ;  /* 0x0000000825247c10 */ /* 0x000fe4000a7fe4ff */
[----:B------:R-:W-:Y:S01]  /*7f60*/  IADD3 R9, P3, PT, R22, UR58, RZ ;  /* 0x0000003a16097c10 */ /* 0x000fe2000ff7e0ff */
[----:B------:R2:W-:Y:S04]  /*7f70*/  STL [R1+0x3b8], R7 ;  /* 0x0003b80701007387 */ /* 0x0005e80000100800 */
[----:B------:R-:W-:Y:S04]  /*7f80*/  STL [R1+0x3bc], R11 ;  /* 0x0003bc0b01007387 */ /* 0x000fe80000100800 */
[----:B------:R-:W-:Y:S01]  /*7f90*/  STL [R1+0x3c0], R9 ;  /* 0x0003c00901007387 */ /* 0x000fe20000100800 */
[----:B--2---:R-:W-:-:S04]  /*7fa0*/  IADD3 R7, P4, PT, R2, UR58, RZ ;  /* 0x0000003a02077c10 */ /* 0x004fc8000ff9e0ff */
[----:B------:R-:W-:Y:S01]  /*7fb0*/  IADD3.X R2, PT, PT, R3, UR8, RZ, P4, !PT ;  /* 0x0000000803027c10 */ /* 0x000fe2000a7fe4ff */
[----:B------:R-:W-:Y:S04]  /*7fc0*/  STL [R1+0x3c4], R7 ;  /* 0x0003c40701007387 */ /* 0x000fe80000100800 */
[----:B------:R-:W2:Y:S04]  /*7fd0*/  LDL.LU.64 R54, [R1+0x28] ;  /* 0x0000280001367983 */ /* 0x000ea80000300a00 */
[----:B------:R-:W2:Y:S04]  /*7fe0*/  LDL.LU.64 R42, [R1+0x30] ;  /* 0x00003000012a7983 */ /* 0x000ea80000300a00 */
[----:B------:R0:W-:Y:S04]  /*7ff0*/  STL [R1], R2 ;  /* 0x0000000201007387 */ /* 0x0001e80000100800 */
[----:B------:R-:W2:Y:S04]  /*8000*/  LDL.LU.64 R32, [R1+0x38] ;  /* 0x0000380001207983 */ /* 0x000ea80000300a00 */
[----:B0-----:R-:W2:Y:S01]  /*8010*/  LDL.LU.64 R2, [R1+0x40] ;  /* 0x0000400001027983 */ /* 0x001ea20000300a00 */
[----:B------:R-:W-:-:S02]  /*8020*/  IADD3.X R34, PT, PT, R35, UR8, RZ, P1, !PT ;  /* 0x0000000823227c10 */ /* 0x000fc40008ffe4ff */
[----:B----4-:R-:W-:Y:S02]  /*8030*/  IADD3 R7, P1, PT, R66, UR58, RZ ;  /* 0x0000003a42077c10 */ /* 0x010fe4000ff3e0ff */
[----:B------:R-:W-:Y:S02]  /*8040*/  IADD3.X R24, PT, PT, R25, UR8, RZ, P2, !PT ;  /* 0x0000000819187c10 */ /* 0x000fe400097fe4ff */
[----:B------:R-:W-:Y:S01]  /*8050*/  IADD3.X R22, PT, PT, R23, UR8, RZ, P3, !PT ;  /* 0x0000000817167c10 */ /* 0x000fe20009ffe4ff */
[----:B------:R0:W-:Y:S01]  /*8060*/  STL [R1+0x54c], R7 ;  /* 0x00054c0701007387 */ /* 0x0001e20000100800 */
[----:B---3--:R-:W-:Y:S02]  /*8070*/  IADD3 R11, P2, PT, R56, UR58, RZ ;  /* 0x0000003a380b7c10 */ /* 0x008fe4000ff5e0ff */
[----:B------:R-:W-:-:S03]  /*8080*/  IADD3 R9, P3, PT, R44, UR58, RZ ;  /* 0x0000003a2c097c10 */ /* 0x000fc6000ff7e0ff */
[----:B------:R1:W-:Y:S01]  /*8090*/  STL [R1+0x550], R11 ;  /* 0x0005500b01007387 */ /* 0x0003e20000100800 */
[----:B0-----:R-:W-:-:S03]  /*80a0*/  IADD3 R7, P4, PT, R4, UR58, RZ ;  /* 0x0000003a04077c10 */ /* 0x001fc6000ff9e0ff */
[----:B------:R0:W-:Y:S01]  /*80b0*/  STL [R1+0x554], R9 ;  /* 0x0005540901007387 */ /* 0x0001e20000100800 */
[----:B-1----:R-:W-:-:S03]  /*80c0*/  IADD3.X R11, PT, PT, R67, UR8, RZ, P1, !PT ;  /* 0x00000008430b7c10 */ /* 0x002fc60008ffe4ff */
[----:B------:R1:W-:Y:S01]  /*80d0*/  STL [R1+0x558], R7 ;  /* 0x0005580701007387 */ /* 0x0003e20000100800 */
[----:B------:R-:W-:Y:S02]  /*80e0*/  IADD3.X R4, PT, PT, R5, UR8, RZ, P4, !PT ;  /* 0x0000000805047c10 */ /* 0x000fe4000a7fe4ff */
[----:B0-----:R-:W-:Y:S01]  /*80f0*/  IADD3.X R9, PT, PT, R57, UR8, RZ, P2, !PT ;  /* 0x0000000839097c10 */ /* 0x001fe200097fe4ff */
[----:B------:R-:W-:Y:S01]  /*8100*/  STL [R1+0x8], R11 ;  /* 0x0000080b01007387 */ /* 0x000fe20000100800 */
[----:B-1----:R-:W-:-:S03]  /*8110*/  IADD3.X R7, PT, PT, R45, UR8, RZ, P3, !PT ;  /* 0x000000082d077c10 */ /* 0x002fc60009ffe4ff */
[----:B------:R-:W-:Y:S04]  /*8120*/  STL [R1+0x10], R9 ;  /* 0x0000100901007387 */ /* 0x000fe80000100800 */
[----:B------:R-:W3:Y:S04]  /*8130*/  LDL.LU.64 R66, [R1+0x48] ;  /* 0x0000480001427983 */ /* 0x000ee80000300a00 */
[----:B------:R-:W-:Y:S04]  /*8140*/  STL [R1+0x18], R7 ;  /* 0x0000180701007387 */ /* 0x000fe80000100800 */
[----:B------:R-:W4:Y:S04]  /*8150*/  LDL.LU.64 R56, [R1+0x50] ;  /* 0x0000500001387983 */ /* 0x000f280000300a00 */
[----:B------:R0:W-:Y:S04]  /*8160*/  STL [R1+0x20], R4 ;  /* 0x0000200401007387 */ /* 0x0001e80000100800 */
[----:B------:R-:W4:Y:S04]  /*8170*/  LDL.LU.64 R44, [R1+0x58] ;  /* 0x00005800012c7983 */ /* 0x000f280000300a00 */
[----:B0-----:R-:W4:Y:S01]  /*8180*/  LDL.LU.64 R4, [R1+0x60] ;  /* 0x0000600001047983 */ /* 0x001f220000300a00 */
[----:B--2---:R-:W-:-:S02]  /*8190*/  IADD3 R7, P1, PT, R54, UR58, RZ ;  /* 0x0000003a36077c10 */ /* 0x004fc4000ff3e0ff */
[----:B------:R-:W-:-:S03]  /*81a0*/  IADD3 R11, P2, PT, R42, UR58, RZ ;  /* 0x0000003a2a0b7c10 */ /* 0x000fc6000ff5e0ff */
[----:B------:R0:W-:Y:S01]  /*81b0*/  STL [R1+0x55c], R7 ;  /* 0x00055c0701007387 */ /* 0x0001e20000100800 */
        /* <DEDUP_REMOVED lines=11> */
[----:B------:R-:W2:Y:S04]  /*8270*/  LDL.LU.64 R54, [R1+0x68] ;  /* 0x0000680001367983 */ /* 0x000ea80000300a00 */
[----:B------:R-:W-:Y:S04]  /*8280*/  STL [R1+0x38], R7 ;  /* 0x0000380701007387 */ /* 0x000fe80000100800 */
[----:B------:R-:W2:Y:S04]  /*8290*/  LDL.LU.64 R42, [R1+0x70] ;  /* 0x00007000012a7983 */ /* 0x000ea80000300a00 */
[----:B------:R0:W-:Y:S04]  /*82a0*/  STL [R1+0x40], R2 ;  /* 0x0000400201007387 */ /* 0x0001e80000100800 */
[----:B------:R-:W2:Y:S04]  /*82b0*/  LDL.LU.64 R32, [R1+0x78] ;  /* 0x0000780001207983 */ /* 0x000ea80000300a00 */
[----:B0-----:R-:W2:Y:S01]  /*82c0*/  LDL.LU.64 R2, [R1+0x80] ;  /* 0x0000800001027983 */ /* 0x001ea20000300a00 */
[----:B---3--:R-:W-:-:S05]  /*82d0*/  IADD3 R7, P1, PT, R66, UR58, RZ ;  /* 0x0000003a42077c10 */ /* 0x008fca000ff3e0ff */
[----:B------:R0:W-:Y:S01]  /*82e0*/  STL [R1+0x56c], R7 ;  /* 0x00056c0701007387 */ /* 0x0001e20000100800 */
[----:B----4-:R-:W-:Y:S02]  /*82f0*/  IADD3 R11, P2, PT, R56, UR58, RZ ;  /* 0x0000003a380b7c10 */ /* 0x010fe4000ff5e0ff */
        /* <DEDUP_REMOVED lines=17> */
[----:B--2---:R-:W-:-:S05]  /*8410*/  IADD3 R7, P1, PT, R54, UR58, RZ ;  /* 0x0000003a36077c10 */ /* 0x004fca000ff3e0ff */
[----:B------:R0:W-:Y:S01]  /*8420*/  STL [R1+0x57c], R7 ;  /* 0x00057c0701007387 */ /* 0x0001e20000100800 */
[----:B------:R-:W-:Y:S02]  /*8430*/  IADD3 R11, P2, PT, R42, UR58, RZ ;  /* 0x0000003a2a0b7c10 */ /* 0x000fe4000ff5e0ff */
        /* <DEDUP_REMOVED lines=226> */
[----:B0-----:R-:W-:-:S03]  /*9260*/  IADD3.X R9, PT, PT, R57, UR8, RZ, P2, !PT ;  /* 0x0000000839097c10 */ /* 0x001fc600097fe4ff */
[----:B------:R-:W-:Y:S01]  /*9270*/  STL [R1+0x1c8], R11 ;  /* 0x0001c80b01007387 */ /* 0x000fe20000100800 */
[----:B-1----:R-:W-:-:S03]  /*9280*/  IADD3.X R7, PT, PT, R45, UR8, RZ, P3, !PT ;  /* 0x000000082d077c10 */ /* 0x002fc60009ffe4ff */
[----:B------:R-:W-:Y:S01]  /*9290*/  STL [R1+0x1d0], R9 ;  /* 0x0001d00901007387 */ /* 0x000fe20000100800 */
[----:B------:R-:W-:-:S03]  /*92a0*/  IADD3.X R4, PT, PT, R5, UR8, RZ, P4, !PT ;  /* 0x0000000805047c10 */ /* 0x000fc6000a7fe4ff */
        /* <DEDUP_REMOVED lines=8> */
[----:B------:R0:W-:Y:S04]  /*9330*/  STL [R1+0x63c], R9 ;  /* 0x00063c0901007387 */ /* 0x0001e80000100800 */
[----:B------:R1:W-:Y:S01]  /*9340*/  STL [R1+0x640], R11 ;  /* 0x0006400b01007387 */ /* 0x0003e20000100800 */
[----:B------:R-:W-:Y:S02]  /*9350*/  IADD3 R7, P3, PT, R32, UR58, RZ ;  /* 0x0000003a20077c10 */ /* 0x000fe4000ff7e0ff */
[----:B0-----:R-:W-:-:S03]  /*9360*/  IADD3 R9, P4, PT, R2, UR58, RZ ;  /* 0x0000003a02097c10 */ /* 0x001fc6000ff9e0ff */
[----:B------:R0:W-:Y:S01]  /*9370*/  STL [R1+0x644], R7 ;  /* 0x0006440701007387 */ /* 0x0001e20000100800 */
[----:B-1----:R-:W-:-:S03]  /*9380*/  IADD3.X R11, PT, PT, R55, UR8, RZ, P1, !PT ;  /* 0x00000008370b7c10 */ /* 0x002fc60008ffe4ff */
[----:B------:R1:W-:Y:S01]  /*9390*/  STL [R1+0x648], R9 ;  /* 0x0006480901007387 */ /* 0x0003e20000100800 */
[----:B0-----:R-:W-:-:S03]  /*93a0*/  IADD3.X R7, PT, PT, R43, UR8, RZ, P2, !PT ;  /* 0x000000082b077c10 */ /* 0x001fc600097fe4ff */
[----:B------:R-:W-:Y:S01]  /*93b0*/  STL [R1+0x1e8], R11 ;  /* 0x0001e80b01007387 */ /* 0x000fe20000100800 */
[----:B-1----:R-:W-:-:S03]  /*93c0*/  IADD3.X R9, PT, PT, R33, UR8, RZ, P3, !PT ;  /* 0x0000000821097c10 */ /* 0x002fc60009ffe4ff */
[----:B------:R-:W2:Y:S04]  /*93d0*/  LDL.LU.64 R54, [R1+0x228] ;  /* 0x0002280001367983 */ /* 0x000ea80000300a00 */
[----:B------:R0:W-:Y:S04]  /*93e0*/  STL [R1+0x1f0], R7 ;  /* 0x0001f00701007387 */ /* 0x0001e80000100800 */
[----:B------:R3:W-:Y:S04]  /*93f0*/  STL [R1+0x1f8], R9 ;  /* 0x0001f80901007387 */ /* 0x0007e80000100800 */
[----:B------:R-:W2:Y:S01]  /*9400*/  LDL.LU.64 R42, [R1+0x230] ;  /* 0x00023000012a7983 */ /* 0x000ea20000300a00 */
[----:B0-----:R-:W-:-:S03]  /*9410*/  IADD3.X R7, PT, PT, R3, UR8, RZ, P4, !PT ;  /* 0x0000000803077c10 */ /* 0x001fc6000a7fe4ff */
[----:B------:R-:W2:Y:S04]  /*9420*/  LDL.LU.64 R2, [R1+0x238] ;  /* 0x0002380001027983 */ /* 0x000ea80000300a00 */
[----:B------:R4:W-:Y:S04]  /*9430*/  STL [R1+0x200], R7 ;  /* 0x0002000701007387 */ /* 0x0009e80000100800 */
[----:B------:R-:W2:Y:S01]  /*9440*/  LDL.LU.64 R32, [R1+0x240] ;  /* 0x0002400001207983 */ /* 0x000ea20000300a00 */
[----:B---3--:R-:W-:Y:S02]  /*9450*/  IADD3 R9, P1, PT, R66, UR58, RZ ;  /* 0x0000003a42097c10 */ /* 0x008fe4000ff3e0ff */
[----:B----4-:R-:W-:-:S03]  /*9460*/  IADD3 R7, P2, PT, R56, UR58, RZ ;  /* 0x0000003a38077c10 */ /* 0x010fc6000ff5e0ff */
[----:B------:R0:W-:Y:S04]  /*9470*/  STL [R1+0x64c], R9 ;  /* 0x00064c0901007387 */ /* 0x0001e80000100800 */
[----:B------:R1:W-:Y:S01]  /*9480*/  STL [R1+0x210], R7 ;  /* 0x0002100701007387 */ /* 0x0003e20000100800 */
[----:B------:R-:W-:Y:S02]  /*9490*/  IADD3 R11, P3, PT, R44, UR58, RZ ;  /* 0x0000003a2c0b7c10 */ /* 0x000fe4000ff7e0ff */
[----:B0-----:R-:W-:Y:S02]  /*94a0*/  IADD3 R9, P4, PT, R4, UR58, RZ ;  /* 0x0000003a04097c10 */ /* 0x001fe4000ff9e0ff */
[----:B-1----:R-:W-:Y:S01]  /*94b0*/  IADD3.X R7, PT, PT, R67, UR8, RZ, P1, !PT ;  /* 0x0000000843077c10 */ /* 0x002fe20008ffe4ff */
[----:B------:R-:W-:Y:S01]  /*94c0*/  STL [R1+0x218], R11 ;  /* 0x0002180b01007387 */ /* 0x000fe20000100800 */
[----:B------:R-:W-:-:S03]  /*94d0*/  IADD3.X R81, PT, PT, R5, UR8, RZ, P4, !PT ;  /* 0x0000000805517c10 */ /* 0x000fc6000a7fe4ff */
[----:B------:R-:W-:Y:S04]  /*94e0*/  STL [R1+0x220], R9 ;  /* 0x0002200901007387 */ /* 0x000fe80000100800 */
[----:B------:R2:W-:Y:S04]  /*94f0*/  STL [R1+0x298], R7 ;  /* 0x0002980701007387 */ /* 0x0005e80000100800 */
[----:B------:R-:W3:Y:S04]  /*9500*/  LDL.LU.64 R4, [R1+0x248] ;  /* 0x0002480001047983 */ /* 0x000ee80000300a00 */
[----:B------:R-:W4:Y:S01]  /*9510*/  LDL.LU.64 R68, [R1+0x250] ;  /* 0x0002500001447983 */ /* 0x000f220000300a00 */
[----:B------:R-:W-:-:S03]  /*9520*/  IADD3.X R80, PT, PT, R45, UR8, RZ, P3, !PT ;  /* 0x000000082d507c10 */ /* 0x000fc60009ffe4ff */
[----:B------:R-:W4:Y:S04]  /*9530*/  LDL.LU.64 R66, [R1+0x258] ;  /* 0x0002580001427983 */ /* 0x000f280000300a00 */
[----:B------:R-:W4:Y:S01]  /*9540*/  LDL.LU.64 R44, [R1+0x260] ;  /* 0x00026000012c7983 */ /* 0x000f220000300a00 */
[----:B------:R-:W-:Y:S02]  /*9550*/  IADD3.X R79, PT, PT, R57, UR8, RZ, P2, !PT ;  /* 0x00000008394f7c10 */ /* 0x000fe400097fe4ff */
[----:B--2---:R-:W-:-:S05]  /*9560*/  IADD3 R7, P1, PT, R54, UR58, RZ ;  /* 0x0000003a36077c10 */ /* 0x004fca000ff3e0ff */
[----:B------:R0:W-:Y:S01]  /*9570*/  STL [R1+0x228], R7 ;  /* 0x0002280701007387 */ /* 0x0001e20000100800 */
[----:B------:R-:W-:Y:S02]  /*9580*/  IADD3 R11, P2, PT, R42, UR58, RZ ;  /* 0x0000003a2a0b7c10 */ /* 0x000fe4000ff5e0ff */
[----:B------:R-:W-:-:S03]  /*9590*/  IADD3 R9, P3, PT, R2, UR58, RZ ;  /* 0x0000003a02097c10 */ /* 0x000fc6000ff7e0ff */
[----:B------:R3:W-:Y:S01]  /*95a0*/  STL [R1+0x230], R11 ;  /* 0x0002300b01007387 */ /* 0x0007e20000100800 */
[----:B0-----:R-:W-:-:S03]  /*95b0*/  IADD3 R7, P4, PT, R32, UR58, RZ ;  /* 0x0000003a20077c10 */ /* 0x001fc6000ff9e0ff */
[----:B------:R-:W-:Y:S01]  /*95c0*/  STL [R1+0x238], R9 ;  /* 0x0002380901007387 */ /* 0x000fe20000100800 */
[----:B------:R-:W-:-:S03]  /*95d0*/  IADD3.X R92, PT, PT, R3, UR8, RZ, P3, !PT ;  /* 0x00000008035c7c10 */ /* 0x000fc60009ffe4ff */
[----:B------:R4:W-:Y:S04]  /*95e0*/  STL [R1+0x240], R7 ;  /* 0x0002400701007387 */ /* 0x0009e80000100800 */
[----:B------:R-:W2:Y:S01]  /*95f0*/  LDL.LU.64 R2, [R1+0x268] ;  /* 0x0002680001027983 */ /* 0x000ea20000300a00 */
[----:B------:R-:W-:Y:S02]  /*9600*/  IADD3.X R90, PT, PT, R55, UR8, RZ, P1, !PT ;  /* 0x00000008375a7c10 */ /* 0x000fe40008ffe4ff */
[----:B------:R-:W-:Y:S01]  /*9610*/  IADD3.X R91, PT, PT, R43, UR8, RZ, P2, !PT ;  /* 0x000000082b5b7c10 */ /* 0x000fe200097fe4ff */
[----:B------:R-:W2:Y:S01]  /*9620*/  LDL.LU.64 R54, [R1+0x270] ;  /* 0x0002700001367983 */ /* 0x000ea20000300a00 */
[----:B------:R-:W-:-:S03]  /*9630*/  IADD3.X R93, PT, PT, R33, UR8, RZ, P4, !PT ;  /* 0x00000008215d7c10 */ /* 0x000fc6000a7fe4ff */
[----:B------:R-:W2:Y:S04]  /*9640*/  LDL.LU.64 R56, [R1+0x278] ;  /* 0x0002780001387983 */ /* 0x000ea80000300a00 */
[----:B------:R-:W2:Y:S01]  /*9650*/  LDL.LU.64 R42, [R1+0x280] ;  /* 0x00028000012a7983 */ /* 0x000ea20000300a00 */
[----:B---3--:R-:W-:Y:S02]  /*9660*/  IADD3 R11, P1, PT, R4, UR58, RZ ;  /* 0x0000003a040b7c10 */ /* 0x008fe4000ff3e0ff */
[----:B----4-:R-:W-:-:S03]  /*9670*/  IADD3 R7, P2, PT, R68, UR58, RZ ;  /* 0x0000003a44077c10 */ /* 0x010fc6000ff5e0ff */
[----:B------:R0:W-:Y:S01]  /*9680*/  STL [R1+0x248], R11 ;  /* 0x0002480b01007387 */ /* 0x0001e20000100800 */
[----:B------:R-:W-:-:S03]  /*9690*/  IADD3 R9, P3, PT, R66, UR58, RZ ;  /* 0x0000003a42097c10 */ /* 0x000fc6000ff7e0ff */
[----:B------:R-:W3:Y:S04]  /*96a0*/  LDL.LU.64 R32, [R1+0x288] ;  /* 0x0002880001207983 */ /* 0x000ee80000300a00 */
[----:B------:R1:W-:Y:S01]  /*96b0*/  STL [R1+0x250], R7 ;  /* 0x0002500701007387 */ /* 0x0003e20000100800 */
[----:B0-----:R-:W-:-:S03]  /*96c0*/  IADD3.X R11, PT, PT, R5, UR8, RZ, P1, !PT ;  /* 0x00000008050b7c10 */ /* 0x001fc60008ffe4ff */
[----:B------:R0:W-:Y:S04]  /*96d0*/  STL [R1+0x29c], R9 ;  /* 0x00029c0901007387 */ /* 0x0001e80000100800 */
[----:B------:R-:W4:Y:S01]  /*96e0*/  LDL.LU.64 R4, [R1+0x6f0] ;  /* 0x0006f00001047983 */ /* 0x000f220000300a00 */
[----:B-1----:R-:W-:Y:S02]  /*96f0*/  IADD3 R7, P4, PT, R44, UR58, RZ ;  /* 0x0000003a2c077c10 */ /* 0x002fe4000ff9e0ff */
[----:B0-----:R-:W-:-:S03]  /*9700*/  IADD3.X R9, PT, PT, R69, UR8, RZ, P2, !PT ;  /* 0x0000000845097c10 */ /* 0x001fc600097fe4ff */
[----:B------:R-:W-:Y:S04]  /*9710*/  STL [R1+0x260], R7 ;  /* 0x0002600701007387 */ /* 0x000fe80000100800 */
[----:B------:R-:W-:Y:S04]  /*9720*/  STL [R1+0x208], R11 ;  /* 0x0002080b01007387 */ /* 0x000fe80000100800 */
[----:B------:R0:W-:Y:S04]  /*9730*/  STL [R1+0x20c], R9 ;  /* 0x00020c0901007387 */ /* 0x0001e80000100800 */
[----:B0-----:R-:W4:Y:S01]  /*9740*/  LDL.LU R9, [R1+0x33c] ;  /* 0x00033c0001097983 */ /* 0x001f220000300800 */
[----:B------:R-:W-:-:S02]  /*9750*/  IADD3.X R7, PT, PT, R67, UR8, RZ, P3, !PT ;  /* 0x0000000843077c10 */ /* 0x000fc40009ffe4ff */
[----:B------:R-:W-:-:S03]  /*9760*/  IADD3.X R44, PT, PT, R45, UR8, RZ, P4, !PT ;  /* 0x000000082d2c7c10 */ /* 0x000fc6000a7fe4ff */
[----:B------:R-:W-:Y:S01]  /*9770*/  STL [R1+0x258], R7 ;  /* 0x0002580701007387 */ /* 0x000fe20000100800 */
[----:B--2---:R-:W-:-:S04]  /*9780*/  IADD3 R66, P1, PT, R2, UR58, RZ ;  /* 0x0000003a02427c10 */ /* 0x004fc8000ff3e0ff */
[----:B------:R-:W-:Y:S02]  /*9790*/  IADD3.X R45, PT, PT, R3, UR8, RZ, P1, !PT ;  /* 0x00000008032d7c10 */ /* 0x000fe40008ffe4ff */
[----:B------:R-:W2:Y:S01]  /*97a0*/  LDL.LU.64 R2, [R1+0x6e8] ;  /* 0x0006e80001027983 */ /* 0x000ea20000300a00 */
[----:B------:R-:W-:Y:S02]  /*97b0*/  IADD3 R67, P2, PT, R54, UR58, RZ ;  /* 0x0000003a36437c10 */ /* 0x000fe4000ff5e0ff */
[----:B------:R-:W-:Y:S02]  /*97c0*/  IADD3 R68, P3, PT, R56, UR58, RZ ;  /* 0x0000003a38447c10 */ /* 0x000fe4000ff7e0ff */
[----:B------:R-:W-:Y:S02]  /*97d0*/  IADD3 R69, P4, PT, R42, UR58, RZ ;  /* 0x0000003a2a457c10 */ /* 0x000fe4000ff9e0ff */
[----:B------:R-:W-:Y:S02]  /*97e0*/  IADD3.X R54, PT, PT, R55, UR8, RZ, P2, !PT ;  /* 0x0000000837367c10 */ /* 0x000fe400097fe4ff */
[----:B------:R-:W-:-:S02]  /*97f0*/  IADD3.X R55, PT, PT, R57, UR8, RZ, P3, !PT ;  /* 0x0000000839377c10 */ /* 0x000fc40009ffe4ff */
[----:B---3--:R-:W-:Y:S02]  /*9800*/  IADD3 R78, P1, PT, R32, UR58, RZ ;  /* 0x0000003a204e7c10 */ /* 0x008fe4000ff3e0ff */
[----:B------:R0:W5:Y:S04]  /*9810*/  LDL.LU R32, [R1+0x6e0] ;  /* 0x0006e00001207983 */ /* 0x0001680000300800 */
[----:B------:R-:W3:Y:S04]  /*9820*/  LDL.LU R77, [R1+0x334] ;  /* 0x00033400014d7983 */ /* 0x000ee80000300800 */
[----:B------:R-:W3:Y:S04]  /*9830*/  LDL.LU R75, [R1+0x32c] ;  /* 0x00032c00014b7983 */ /* 0x000ee80000300800 */
[----:B------:R-:W3:Y:S01]  /*9840*/  LDL.LU R73, [R1+0x324] ;  /* 0x0003240001497983 */ /* 0x000ee20000300800 */
[----:B------:R-:W-:-:S02]  /*9850*/  IADD3.X R57, PT, PT, R33, UR8, RZ, P1, !PT ;  /* 0x0000000821397c10 */ /* 0x000fc40008ffe4ff */
[----:B----4-:R-:W-:-:S05]  /*9860*/  IADD3 R9, P6, PT, R9, UR59, RZ ;  /* 0x0000003b09097c10 */ /* 0x010fca000ffde0ff */
[----:B------:R1:W-:Y:S04]  /*9870*/  STL [R1+0x33c], R9 ;  /* 0x00033c0901007387 */ /* 0x0003e80000100800 */
[----:B------:R-:W4:Y:S04]  /*9880*/  LDL.LU R71, [R1+0x31c] ;  /* 0x00031c0001477983 */ /* 0x000f280000300800 */
        /* <DEDUP_REMOVED lines=15> */
[----:B------:R-:W4:Y:S01]  /*9980*/  LDL.LU R29, [R1+0x2dc] ;  /* 0x0002dc00011d7983 */ /* 0x000f220000300800 */
[----:B------:R-:W-:-:S03]  /*9990*/  IADD3.X R56, PT, PT, R43, UR8, RZ, P4, !PT ;  /* 0x000000082b387c10 */ /* 0x000fc6000a7fe4ff */
[----:B------:R-:W4:Y:S01]  /*99a0*/  LDL.LU R27, [R1+0x2f8] ;  /* 0x0002f800011b7983 */ /* 0x000f220000300800 */
[----:B------:R-:W-:-:S03]  /*99b0*/  IADD3 R43, P2, PT, R4, UR58, RZ ;  /* 0x0000003a042b7c10 */ /* 0x000fc6000ff5e0ff */
        /* <DEDUP_REMOVED lines=8> */
[----:B-1----:R-:W4:Y:S01]  /*9a40*/  LDL.LU R9, [R1+0x2c8] ;  /* 0x0002c80001097983 */ /* 0x002f220000300800 */
[----:B--2---:R-:W-:-:S04]  /*9a50*/  IADD3 R4, P3, PT, R2, UR58, RZ ;  /* 0x0000003a02047c10 */ /* 0x004fc8000ff7e0ff */
[----:B------:R-:W-:Y:S02]  /*9a60*/  IADD3.X R2, PT, PT, R3, UR8, RZ, P3, !PT ;  /* 0x0000000803027c10 */ /* 0x000fe40009ffe4ff */
[----:B------:R-:W2:Y:S01]  /*9a70*/  LDL.LU R3, [R1+0x2c0] ;  /* 0x0002c00001037983 */ /* 0x000ea20000300800 */
[----:B------:R-:W-:Y:S01]  /*9a80*/  IADD3.X R5, PT, PT, R5, UR8, RZ, P2, !PT ;  /* 0x0000000805057c10 */ /* 0x000fe200097fe4ff */
[----:B------:R-:W-:-:S06]  /*9a90*/  USHF.L.U32 UR4, UR4, 0x1f, URZ ;  /* 0x0000001f04047899 */ /* 0x000fcc00080006ff */
[----:B------:R-:W-:-:S04]  /*9aa0*/  IMAD.U32 R7, RZ, RZ, UR4 ;  /* 0x00000004ff077e24 */ /* 0x000fc8000f8e00ff */
[----:B------:R-:W1:Y:S01]  /*9ab0*/  SYNCS.PHASECHK.TRANS64.TRYWAIT P1, [UR12], R7 ;  /* 0x00000007ff0075a7 */ /* 0x000e62000802110c */
[----:B---3--:R-:W-:Y:S02]  /*9ac0*/  IADD3 R77, P5, PT, R77, UR59, RZ ;  /* 0x0000003b4d4d7c10 */ /* 0x008fe4000ffbe0ff */
[----:B------:R-:W-:-:S03]  /*9ad0*/  IADD3 R75, P2, PT, R75, UR59, RZ ;  /* 0x0000003b4b4b7c10 */ /* 0x000fc6000ff5e0ff */
[----:B------:R0:W-:Y:S01]  /*9ae0*/  STL [R1+0x334], R77 ;  /* 0x0003344d01007387 */ /* 0x0001e20000100800 */
[----:B------:R-:W-:-:S03]  /*9af0*/  IADD3 R73, P4, PT, R73, UR59, RZ ;  /* 0x0000003b49497c10 */ /* 0x000fc6000ff9e0ff */
[----:B------:R0:W-:Y:S04]  /*9b00*/  STL [R1+0x32c], R75 ;  /* 0x00032c4b01007387 */ /* 0x0001e80000100800 */
[----:B------:R0:W-:Y:S01]  /*9b10*/  STL [R1+0x324], R73 ;  /* 0x0003244901007387 */ /* 0x0001e20000100800 */
[----:B----4-:R-:W-:Y:S02]  /*9b20*/  IADD3 R71, P3, PT, R71, UR59, RZ ;  /* 0x0000003b47477c10 */ /* 0x010fe4000ff7e0ff */
[----:B------:R-:W-:-:S03]  /*9b30*/  IADD3.X R65, PT, PT, R65, UR26, RZ, P6, !PT ;  /* 0x0000001a41417c10 */ /* 0x000fc6000b7fe4ff */
[----:B------:R0:W-:Y:S01]  /*9b40*/  STL [R1+0x31c], R71 ;  /* 0x00031c4701007387 */ /* 0x0001e20000100800 */
[----:B------:R-:W-:-:S03]  /*9b50*/  IADD3 R63, P6, PT, R63, UR59, RZ ;  /* 0x0000003b3f3f7c10 */ /* 0x000fc6000ffde0ff */
[----:B------:R0:W-:Y:S01]  /*9b60*/  STL [R1+0x338], R65 ;  /* 0x0003384101007387 */ /* 0x0001e20000100800 */
        /* <DEDUP_REMOVED lines=34> */
[----:B------:R-:W-:Y:S02]  /*9d90*/  IADD3 R21, P3, PT, R21, UR59, RZ ;  /* 0x0000003b15157c10 */ /* 0x000fe4000ff7e0ff */
[----:B------:R-:W-:Y:S01]  /*9da0*/  IADD3.X R19, PT, PT, R19, UR26, RZ, P6, !PT ;  /* 0x0000001a13137c10 */ /* 0x000fe2000b7fe4ff */
[----:B------:R0:W-:Y:S01]  /*9db0*/  STL [R1+0x2f0], R23 ;  /* 0x0002f01701007387 */ /* 0x0001e20000100800 */
[----:B------:R-:W-:-:S03]  /*9dc0*/  IADD3 R17, P6, PT, R17, UR59, RZ ;  /* 0x0000003b11117c10 */ /* 0x000fc6000ffde0ff */
[----:B------:R0:W-:Y:S01]  /*9dd0*/  STL [R1+0x2cc], R21 ;  /* 0x0002cc1501007387 */ /* 0x0001e20000100800 */
[----:B------:R-:W-:-:S03]  /*9de0*/  IADD3.X R15, PT, PT, R15, UR26, RZ, P5, !PT ;  /* 0x0000001a0f0f7c10 */ /* 0x000fc6000affe4ff */
[----:B------:R0:W-:Y:S01]  /*9df0*/  STL [R1+0x2e8], R19 ;  /* 0x0002e81301007387 */ /* 0x0001e20000100800 */
[----:B------:R-:W-:-:S03]  /*9e00*/  IADD3.X R13, PT, PT, R13, UR26, RZ, P2, !PT ;  /* 0x0000001a0d0d7c10 */ /* 0x000fc600097fe4ff */
[----:B------:R0:W-:Y:S01]  /*9e10*/  STL [R1+0x2c4], R17 ;  /* 0x0002c41101007387 */ /* 0x0001e20000100800 */
[----:B------:R-:W-:-:S03]  /*9e20*/  IADD3.X R11, PT, PT, R11, UR26, RZ, P4, !PT ;  /* 0x0000001a0b0b7c10 */ /* 0x000fc6000a7fe4ff */
[----:B------:R0:W-:Y:S01]  /*9e30*/  STL [R1+0x2e0], R15 ;  /* 0x0002e00f01007387 */ /* 0x0001e20000100800 */
[----:B------:R-:W-:-:S03]  /*9e40*/  IADD3.X R9, PT, PT, R9, UR26, RZ, P3, !PT ;  /* 0x0000001a09097c10 */ /* 0x000fc60009ffe4ff */
[----:B------:R0:W-:Y:S01]  /*9e50*/  STL [R1+0x2d8], R13 ;  /* 0x0002d80d01007387 */ /* 0x0001e20000100800 */
[----:B--2---:R-:W-:-:S05]  /*9e60*/  IADD3.X R3, PT, PT, R3, UR26, RZ, P6, !PT ;  /* 0x0000001a03037c10 */ /* 0x004fca000b7fe4ff */
[----:B------:R0:W-:Y:S04]  /*9e70*/  STL [R1+0x2c0], R3 ;  /* 0x0002c00301007387 */ /* 0x0001e80000100800 */
[----:B------:R0:W-:Y:S04]  /*9e80*/  STL [R1+0x2d0], R11 ;  /* 0x0002d00b01007387 */ /* 0x0001e80000100800 */
[----:B------:R0:W-:Y:S01]  /*9e90*/  STL [R1+0x2c8], R9 ;  /* 0x0002c80901007387 */ /* 0x0001e20000100800 */
[----:B-1----:R-:W-:Y:S05]  /*9ea0*/  @!P1 BRA `(.L_x_8) ;  /* 0x0000009400509947 */ /* 0x002fea0003800000 */
.L_x_16:
[----:B------:R1:W-:Y:S04]  /*9eb0*/  STL [R1+0xb40], R47 ;  /* 0x000b402f01007387 */ /* 0x0003e80000100800 */
        /* <DEDUP_REMOVED lines=14> */
[----:B-----5:R0:W-:Y:S04]  /*9fa0*/  STL [R1+0xb04], R32 ;  /* 0x000b042001007387 */ /* 0x0201e80000100800 */
        /* <DEDUP_REMOVED lines=51> */
[----:B0-----:R-:W4:Y:S01]  /*a2e0*/  LDL.LU R21, [R1+0x294] ;  /* 0x0002940001157983 */ /* 0x001f220000300800 */
[----:B-1----:R-:W-:-:S03]  /*a2f0*/  PRMT R47, RZ, 0x7610, R47 ;  /* 0x00007610ff2f7816 */ /* 0x002fc6000000002f */
[----:B------:R0:W-:Y:S01]  /*a300*/  STL [R1+0xa34], R69 ;  /* 0x000a344501007387 */ /* 0x0001e20000100800 */
[----:B--2---:R-:W-:-:S03]  /*a310*/  PRMT R41, RZ, 0x7610, R41 ;  /* 0x00007610ff297816 */ /* 0x004fc60000000029 */
[----:B------:R1:W-:Y:S01]  /*a320*/  STL [R1+0xa30], R56 ;  /* 0x000a303801007387 */ /* 0x0003e20000100800 */
[----:B---3--:R-:W-:-:S03]  /*a330*/  PRMT R13, RZ, 0x7610, R13 ;  /* 0x00007610ff0d7816 */ /* 0x008fc6000000000d */
[----:B------:R-:W-:Y:S01]  /*a340*/  STL [R1+0xa2c], R78 ;  /* 0x000a2c4e01007387 */ /* 0x000fe20000100800 */
[----:B----4-:R-:W-:Y:S02]  /*a350*/  PRMT R39, RZ, 0x7610, R39 ;  /* 0x00007610ff277816 */ /* 0x010fe40000000027 */
[----:B------:R-:W-:Y:S01]  /*a360*/  PRMT R37, RZ, 0x7610, R37 ;  /* 0x00007610ff257816 */ /* 0x000fe20000000025 */
[----:B------:R-:W-:Y:S01]  /*a370*/  STL [R1+0xa28], R57 ;  /* 0x000a283901007387 */ /* 0x000fe20000100800 */
[----:B------:R-:W-:Y:S02]  /*a380*/  PRMT R11, RZ, 0x7610, R11 ;  /* 0x00007610ff0b7816 */ /* 0x000fe4000000000b */
[----:B------:R-:W-:Y:S01]  /*a390*/  PRMT R35, RZ, 0x7610, R35 ;  /* 0x00007610ff237816 */ /* 0x000fe20000000023 */
[----:B------:R-:W-:Y:S01]  /*a3a0*/  STL [R1+0x7ec], R0 ;  /* 0x0007ec0001007387 */ /* 0x000fe20000100800 */
[----:B------:R-:W-:Y:S02]  /*a3b0*/  PRMT R29, RZ, 0x7610, R29 ;  /* 0x00007610ff1d7816 */ /* 0x000fe4000000001d */
[----:B------:R-:W-:-:S02]  /*a3c0*/  PRMT R33, RZ, 0x7610, R33 ;  /* 0x00007610ff217816 */ /* 0x000fc40000000021 */
[----:B------:R-:W-:Y:S02]  /*a3d0*/  PRMT R27, RZ, 0x7610, R27 ;  /* 0x00007610ff1b7816 */ /* 0x000fe4000000001b */
[----:B------:R-:W-:Y:S02]  /*a3e0*/  PRMT R31, RZ, 0x7610, R31 ;  /* 0x00007610ff1f7816 */ /* 0x000fe4000000001f */
[----:B------:R-:W-:Y:S02]  /*a3f0*/  PRMT R25, RZ, 0x7610, R25 ;  /* 0x00007610ff197816 */ /* 0x000fe40000000019 */
[----:B------:R-:W-:Y:S02]  /*a400*/  PRMT R9, RZ, 0x7610, R9 ;  /* 0x00007610ff097816 */ /* 0x000fe40000000009 */
        /* <DEDUP_REMOVED lines=74> */
[----:B0-----:R-:W-:Y:S02]  /*a8b0*/  PRMT R69, RZ, 0x7610, R69 ;  /* 0x00007610ff457816 */ /* 0x001fe40000000045 */
[----:B-1----:R-:W-:Y:S01]  /*a8c0*/  PRMT R56, RZ, 0x7610, R56 ;  /* 0x00007610ff387816 */ /* 0x002fe20000000038 */
[----:B------:R-:W-:-:S05]  /*a8d0*/  VIADD R21, R21, 0x1 ;  /* 0x0000000115157836 */ /* 0x000fca0000000000 */
[----:B------:R-:W-:Y:S04]  /*a8e0*/  STL [R1+0x294], R21 ;  /* 0x0002941501007387 */ /* 0x000fe80000100800 */
[----:B------:R0:W-:Y:S04]  /*a8f0*/  STL.S16 [R1+0x548], R47 ;  /* 0x0005482f01007387 */ /* 0x0001e80000100600 */
[----:B0-----:R-:W2:Y:S04]  /*a900*/  LDL.LU R47, [R1+0xb40] ;  /* 0x000b4000012f7983 */ /* 0x001ea80000300800 */
[----:B------:R0:W-:Y:S04]  /*a910*/  STL.S16 [R1+0x544], R41 ;  /* 0x0005442901007387 */ /* 0x0001e80000100600 */
[----:B0-----:R-:W3:Y:S04]  /*a920*/  LDL.LU R41, [R1+0xb3c] ;  /* 0x000b3c0001297983 */ /* 0x001ee80000300800 */
[----:B------:R0:W-:Y:S04]  /*a930*/  STL.S16 [R1+0x540], R13 ;  /* 0x0005400d01007387 */ /* 0x0001e80000100600 */
[----:B0-----:R-:W4:Y:S04]  /*a940*/  LDL.LU R13, [R1+0xb38] ;  /* 0x000b3800010d7983 */ /* 0x001f280000300800 */
[----:B------:R0:W-:Y:S04]  /*a950*/  STL.S16 [R1+0x53c], R39 ;  /* 0x00053c2701007387 */ /* 0x0001e80000100600 */
[----:B0-----:R-:W2:Y:S04]  /*a960*/  LDL.LU R39, [R1+0xb34] ;  /* 0x000b340001277983 */ /* 0x001ea80000300800 */
        /* <DEDUP_REMOVED lines=19> */
[----:B0-----:R-:W2:Y:S01]  /*aaa0*/  LDL.LU R7, [R1+0xb0c] ;  /* 0x000b0c0001077983 */ /* 0x001ea20000300800 */
[----:B------:R-:W-:-:S02]  /*aab0*/  PRMT R78, RZ, 0x7610, R78 ;  /* 0x00007610ff4e7816 */ /* 0x000fc4000000004e */
[----:B------:R-:W-:Y:S01]  /*aac0*/  PRMT R57, RZ, 0x7610, R57 ;  /* 0x00007610ff397816 */ /* 0x000fe20000000039 */
        /* <DEDUP_REMOVED lines=65> */
[----:B0-----:R-:W3:Y:S04]  /*aee0*/  LDL.LU R34, [R1+0xa88] ;  /* 0x000a880001227983 */ /* 0x001ee80000300800 */
        /* <DEDUP_REMOVED lines=9> */
[----:B0-----:R-:W4:Y:S04]  /*af80*/  LDL.LU R5, [R1+0xa74] ;  /* 0x000a740001057983 */ /* 0x001f280000300800 */
        /* <DEDUP_REMOVED lines=31> */
[----:B------:R-:W-:Y:S04]  /*b180*/  STL.S16 [R1+0x450], R89 ;  /* 0x0004505901007387 */ /* 0x000fe80000100600 */
[----:B------:R-:W-:Y:S01]  /*b190*/  STL.S16 [R1+0x44c], R87 ;  /* 0x00044c5701007387 */ /* 0x000fe20000100600 */
[----:B--2---:R-:W-:Y:S01]  /*b1a0*/  PRMT R47, RZ, 0x7610, R47 ;  /* 0x00007610ff2f7816 */ /* 0x004fe2000000002f */
[----:B0-----:R-:W0:Y:S02]  /*b1b0*/  LDC R42, c[0x0][0x3a0] ;  /* 0x0000e800ff2a7b82 */ /* 0x001e240000000800 */
[----:B------:R-:W-:Y:S04]  /*b1c0*/  STL.S16 [R1+0x448], R85 ;  /* 0x0004485501007387 */ /* 0x000fe80000100600 */
        /* <DEDUP_REMOVED lines=10> */
[----:B------:R1:W-:Y:S04]  /*b270*/  STL.S16 [R1+0x41c], R19 ;  /* 0x00041c1301007387 */ /* 0x0003e80000100600 */
[----:B-1----:R-:W2:Y:S04]  /*b280*/  LDL.LU R19, [R1+0x650] ;  /* 0x0006500001137983 */ /* 0x002ea80000300800 */
[----:B------:R-:W-:Y:S04]  /*b290*/  STL.S16 [R1+0x418], R51 ;  /* 0x0004183301007387 */ /* 0x000fe80000100600 */
[----:B------:R1:W-:Y:S04]  /*b2a0*/  STL.S16 [R1+0x414], R3 ;  /* 0x0004140301007387 */ /* 0x0003e80000100600 */
[----:B-1----:R-:W2:Y:S01]  /*b2b0*/  LDL.LU R3, [R1+0x654] ;  /* 0x0006540001037983 */ /* 0x002ea20000300800 */
[----:B---3--:R-:W-:-:S03]  /*b2c0*/  PRMT R41, RZ, 0x7610, R41 ;  /* 0x00007610ff297816 */ /* 0x008fc60000000029 */
[----:B------:R1:W-:Y:S01]  /*b2d0*/  STL.S16 [R1+0x410], R17 ;  /* 0x0004101101007387 */ /* 0x0003e20000100600 */
[----:B----4-:R-:W-:Y:S02]  /*b2e0*/  PRMT R13, RZ, 0x7610, R13 ;  /* 0x00007610ff0d7816 */ /* 0x010fe4000000000d */
[----:B------:R-:W-:Y:S02]  /*b2f0*/  PRMT R39, RZ, 0x7610, R39 ;  /* 0x00007610ff277816 */ /* 0x000fe40000000027 */
[----:B------:R-:W-:Y:S01]  /*b300*/  PRMT R37, RZ, 0x7610, R37 ;  /* 0x00007610ff257816 */ /* 0x000fe20000000025 */
[----:B-1----:R-:W3:Y:S04]  /*b310*/  LDL.LU R17, [R1+0x658] ;  /* 0x0006580001117983 */ /* 0x002ee80000300800 */
[----:B------:R-:W-:Y:S01]  /*b320*/  STL.S16 [R1+0x40c], R49 ;  /* 0x00040c3101007387 */ /* 0x000fe20000100600 */
[----:B------:R-:W-:-:S03]  /*b330*/  PRMT R11, RZ, 0x7610, R11 ;  /* 0x00007610ff0b7816 */ /* 0x000fc6000000000b */
[----:B------:R1:W-:Y:S01]  /*b340*/  STL.S16 [R1+0x408], R15 ;  /* 0x0004080f01007387 */ /* 0x0003e20000100600 */
[----:B------:R-:W-:-:S03]  /*b350*/  PRMT R35, RZ, 0x7610, R35 ;  /* 0x00007610ff237816 */ /* 0x000fc60000000023 */
[----:B-1----:R-:W4:Y:S04]  /*b360*/  LDL.LU R15, [R1+0x2b4] ;  /* 0x0002b400010f7983 */ /* 0x002f280000300800 */
[----:B------:R-:W-:Y:S04]  /*b370*/  STL.S16 [R1+0x404], R47 ;  /* 0x0004042f01007387 */ /* 0x000fe80000100600 */
[----:B------:R-:W-:Y:S04]  /*b380*/  STL.S16 [R1+0x400], R41 ;  /* 0x0004002901007387 */ /* 0x000fe80000100600 */
[----:B------:R1:W-:Y:S01]  /*b390*/  STL.S16 [R1+0x3fc], R13 ;  /* 0x0003fc0d01007387 */ /* 0x0003e20000100600 */
[----:B------:R-:W-:-:S02]  /*b3a0*/  PRMT R29, RZ, 0x7610, R29 ;  /* 0x00007610ff1d7816 */ /* 0x000fc4000000001d */
[----:B------:R-:W-:Y:S01]  /*b3b0*/  PRMT R33, RZ, 0x7610, R33 ;  /* 0x00007610ff217816 */ /* 0x000fe20000000021 */
[----:B-1----:R-:W4:Y:S04]  /*b3c0*/  LDL.LU R13, [R1+0x2b8] ;  /* 0x0002b800010d7983 */ /* 0x002f280000300800 */
[----:B------:R-:W-:Y:S04]  /*b3d0*/  STL.S16 [R1+0x3f8], R39 ;  /* 0x0003f82701007387 */ /* 0x000fe80000100600 */
[----:B------:R-:W-:Y:S04]  /*b3e0*/  STL.S16 [R1+0x3f4], R37 ;  /* 0x0003f42501007387 */ /* 0x000fe80000100600 */
[----:B------:R1:W-:Y:S01]  /*b3f0*/  STL.S16 [R1+0x3f0], R11 ;  /* 0x0003f00b01007387 */ /* 0x0003e20000100600 */
[----:B------:R-:W-:-:S02]  /*b400*/  PRMT R27, RZ, 0x7610, R27 ;  /* 0x00007610ff1b7816 */ /* 0x000fc4000000001b */
[----:B------:R-:W-:Y:S01]  /*b410*/  PRMT R31, RZ, 0x7610, R31 ;  /* 0x00007610ff1f7816 */ /* 0x000fe2000000001f */
[----:B-1----:R-:W4:Y:S01]  /*b420*/  LDL.LU R11, [R1+0x2bc] ;  /* 0x0002bc00010b7983 */ /* 0x002f220000300800 */
[----:B------:R-:W-:-:S03]  /*b430*/  PRMT R25, RZ, 0x7610, R25 ;  /* 0x00007610ff197816 */ /* 0x000fc60000000019 */
[----:B------:R-:W-:Y:S01]  /*b440*/  STL.S16 [R1+0x3ec], R35 ;  /* 0x0003ec2301007387 */ /* 0x000fe20000100600 */
[----:B------:R-:W-:-:S03]  /*b450*/  PRMT R9, RZ, 0x7610, R9 ;  /* 0x00007610ff097816 */ /* 0x000fc60000000009 */
[----:B------:R1:W-:Y:S01]  /*b460*/  STL.S16 [R1+0x3e8], R29 ;  /* 0x0003e81d01007387 */ /* 0x0003e20000100600 */
[----:B------:R-:W-:-:S03]  /*b470*/  PRMT R7, RZ, 0x7610, R7 ;  /* 0x00007610ff077816 */ /* 0x000fc60000000007 */
[----:B-1----:R-:W4:Y:S04]  /*b480*/  LDL.LU R29, [R1+0x340] ;  /* 0x00034000011d7983 */ /* 0x002f280000300800 */
[----:B------:R-:W-:Y:S04]  /*b490*/  STL.S16 [R1+0x3e4], R33 ;  /* 0x0003e42101007387 */ /* 0x000fe80000100600 */
[----:B------:R1:W-:Y:S04]  /*b4a0*/  STL.S16 [R1+0x3e0], R27 ;  /* 0x0003e01b01007387 */ /* 0x0003e80000100600 */
[----:B-1----:R-:W4:Y:S01]  /*b4b0*/  LDL.LU R27, [R1+0x348] ;  /* 0x00034800011b7983 */ /* 0x002f220000300800 */
[----:B------:R-:W-:-:S03]  /*b4c0*/  PRMT R0, RZ, 0x7610, R0 ;  /* 0x00007610ff007816 */ /* 0x000fc60000000000 */
[----:B------:R-:W-:Y:S04]  /*b4d0*/  STL.S16 [R1+0x3dc], R31 ;  /* 0x0003dc1f01007387 */ /* 0x000fe80000100600 */
[----:B------:R1:W-:Y:S04]  /*b4e0*/  STL.S16 [R1+0x3d8], R25 ;  /* 0x0003d81901007387 */ /* 0x0003e80000100600 */
[----:B-1----:R-:W4:Y:S04]  /*b4f0*/  LDL.LU R25, [R1+0x350] ;  /* 0x0003500001197983 */ /* 0x002f280000300800 */
[----:B------:R1:W-:Y:S04]  /*b500*/  STL.S16 [R1+0x3d0], R9 ;  /* 0x0003d00901007387 */ /* 0x0003e80000100600 */
[----:B-1----:R-:W4:Y:S01]  /*b510*/  LDL.LU R9, [R1+0x354] ;  /* 0x0003540001097983 */ /* 0x002f220000300800 */
[----:B------:R-:W-:Y:S01]  /*b520*/  PRMT R23, RZ, 0x7610, R23 ;  /* 0x00007610ff177816 */ /* 0x000fe20000000017 */
[----:B0-----:R-:W-:-:S02]  /*b530*/  IMAD R42, R21, -0x40, R42 ;  /* 0xffffffc0152a7824 */ /* 0x001fc400078e022a */
[----:B------:R0:W-:Y:S04]  /*b540*/  STL.S16 [R1+0x3cc], R7 ;  /* 0x0003cc0701007387 */ /* 0x0001e80000100600 */
[----:B0-----:R-:W4:Y:S01]  /*b550*/  LDL.LU R7, [R1+0x35c] ;  /* 0x00035c0001077983 */ /* 0x001f220000300800 */
[----:B------:R-:W-:Y:S02]  /*b560*/  IMAD.MOV.U32 R33, RZ, RZ, R32 ;  /* 0x000000ffff217224 */ /* 0x000fe400078e0020 */
[----:B------:R-:W-:Y:S01]  /*b570*/  IMAD.MOV.U32 R31, RZ, RZ, R30 ;  /* 0x000000ffff1f7224 */ /* 0x000fe200078e001e */
[----:B------:R0:W-:Y:S01]  /*b580*/  STL.S16 [R1+0x3c8], R23 ;  /* 0x0003c81701007387 */ /* 0x0001e20000100600 */
[----:B--2---:R-:W-:-:S05]  /*b590*/  IMAD.MOV.U32 R32, RZ, RZ, R19 ;  /* 0x000000ffff207224 */ /* 0x004fca00078e0013 */
[----:B------:R-:W-:Y:S01]  /*b5a0*/  STL.64 [R1+0x7f0], R32 ;  /* 0x0007f02001007387 */ /* 0x000fe20000100a00 */
[----:B------:R-:W-:-:S03]  /*b5b0*/  IMAD.MOV.U32 R30, RZ, RZ, R3 ;  /* 0x000000ffff1e7224 */ /* 0x000fc600078e0003 */
[----:B------:R-:W2:Y:S01]  /*b5c0*/  LDL.LU R3, [R1+0x364] ;  /* 0x0003640001037983 */ /* 0x000ea20000300800 */
[----:B------:R-:W-:Y:S02]  /*b5d0*/  IMAD.MOV.U32 R21, RZ, RZ, R20 ;  /* 0x000000ffff157224 */ /* 0x000fe400078e0014 */
[----:B------:R-:W-:Y:S01]  /*b5e0*/  IMAD.MOV.U32 R19, RZ, RZ, R18 ;  /* 0x000000ffff137224 */ /* 0x000fe200078e0012 */
[----:B------:R-:W-:Y:S04]  /*b5f0*/  STL.64 [R1+0x7f8], R30 ;  /* 0x0007f81e01007387 */ /* 0x000fe80000100a00 */
[----:B0-----:R-:W2:Y:S01]  /*b600*/  LDL.LU R23, [R1+0x368] ;  /* 0x0003680001177983 */ /* 0x001ea20000300800 */
[----:B---3--:R-:W-:-:S05]  /*b610*/  IMAD.MOV.U32 R20, RZ, RZ, R17 ;  /* 0x000000ffff147224 */ /* 0x008fca00078e0011 */
[----:B------:R0:W-:Y:S01]  /*b620*/  STL.64 [R1+0x800], R20 ;  /* 0x0008001401007387 */ /* 0x0001e20000100a00 */
[----:B------:R-:W-:Y:S02]  /*b630*/  IMAD.MOV.U32 R89, RZ, RZ, R88 ;  /* 0x000000ffff597224 */ /* 0x000fe400078e0058 */
[----:B------:R-:W-:Y:S02]  /*b640*/  IMAD.MOV.U32 R85, RZ, RZ, R84 ;  /* 0x000000ffff557224 */ /* 0x000fe400078e0054 */
[----:B------:R-:W-:Y:S01]  /*b650*/  IMAD.MOV.U32 R77, RZ, RZ, R76 ;  /* 0x000000ffff4d7224 */ /* 0x000fe200078e004c */
[----:B0-----:R-:W3:Y:S01]  /*b660*/  LDL.LU R21, [R1+0x370] ;  /* 0x0003700001157983 */ /* 0x001ee20000300800 */
[----:B----4-:R-:W-:-:S03]  /*b670*/  IMAD.MOV.U32 R18, RZ, RZ, R15 ;  /* 0x000000ffff127224 */ /* 0x010fc600078e000f */
[----:B------:R-:W4:Y:S04]  /*b680*/  LDL.LU R20, [R1+0x374] ;  /* 0x0003740001147983 */ /* 0x000f280000300800 */
[----:B------:R-:W-:Y:S04]  /*b690*/  STL.64 [R1+0x808], R18 ;  /* 0x0008081201007387 */ /* 0x000fe80000100a00 */
[----:B------:R-:W4:Y:S04]  /*b6a0*/  LDL.LU R17, [R1+0x378] ;  /* 0x0003780001117983 */ /* 0x000f280000300800 */
[----:B------:R-:W4:Y:S01]  /*b6b0*/  LDL.LU R15, [R1+0x37c] ;  /* 0x00037c00010f7983 */ /* 0x000f220000300800 */
[----:B------:R-:W-:-:S04]  /*b6c0*/  LOP3.LUT R13, R13, R12, RZ, 0x3c, !PT ;  /* 0x0000000c0d0d7212 */ /* 0x000fc800078e3cff */
[----:B------:R-:W-:-:S04]  /*b6d0*/  LOP3.LUT R12, R13, R12, RZ, 0x3c, !PT ;  /* 0x0000000c0d0c7212 */ /* 0x000fc800078e3cff */
[----:B------:R-:W-:Y:S02]  /*b6e0*/  LOP3.LUT R13, R13, R12, RZ, 0x3c, !PT ;  /* 0x0000000c0d0d7212 */ /* 0x000fe400078e3cff */
[----:B------:R-:W-:-:S04]  /*b6f0*/  LOP3.LUT R11, R11, R10, RZ, 0x3c, !PT ;  /* 0x0000000a0b0b7212 */ /* 0x000fc800078e3cff */
[C---:B------:R-:W-:Y:S01]  /*b700*/  LOP3.LUT R10, R11.reuse, R10, RZ, 0x3c, !PT ;  /* 0x0000000a0b0a7212 */ /* 0x040fe200078e3cff */
[----:B------:R0:W-:Y:S03]  /*b710*/  STL.64 [R1+0x810], R12 ;  /* 0x0008100c01007387 */ /* 0x0001e60000100a00 */
[----:B------:R-:W-:Y:S01]  /*b720*/  LOP3.LUT R11, R11, R10, RZ, 0x3c, !PT ;  /* 0x0000000a0b0b7212 */ /* 0x000fe200078e3cff */
[----:B------:R-:W-:Y:S01]  /*b730*/  IMAD.MOV.U32 R75, RZ, RZ, R74 ;  /* 0x000000ffff4b7224 */ /* 0x000fe200078e004a */
[----:B0-----:R-:W4:Y:S01]  /*b740*/  LDL.LU R12, [R1+0x380] ;  /* 0x00038000010c7983 */ /* 0x001f220000300800 */
[----:B------:R-:W-:-:S03]  /*b750*/  IMAD.MOV.U32 R88, RZ, RZ, R29 ;  /* 0x000000ffff587224 */ /* 0x000fc600078e001d */
[----:B------:R0:W-:Y:S01]  /*b760*/  STL.64 [R1+0x818], R10 ;  /* 0x0008180a01007387 */ /* 0x0001e20000100a00 */
[----:B------:R-:W-:-:S03]  /*b770*/  IMAD.MOV.U32 R65, RZ, RZ, R64 ;  /* 0x000000ffff417224 */ /* 0x000fc600078e0040 */
[----:B0-----:R-:W4:Y:S01]  /*b780*/  LDL.LU R11, [R1+0x384] ;  /* 0x00038400010b7983 */ /* 0x001f220000300800 */
[----:B------:R-:W-:-:S03]  /*b790*/  IMAD.MOV.U32 R84, RZ, RZ, R27 ;  /* 0x000000ffff547224 */ /* 0x000fc600078e001b */
[----:B------:R-:W-:Y:S04]  /*b7a0*/  STL.64 [R1+0x820], R88 ;  /* 0x0008205801007387 */ /* 0x000fe80000100a00 */
[----:B------:R-:W4:Y:S04]  /*b7b0*/  LDL.LU R10, [R1+0x388] ;  /* 0x00038800010a7983 */ /* 0x000f280000300800 */
[----:B------:R-:W-:Y:S01]  /*b7c0*/  STL.64 [R1+0x828], R84 ;  /* 0x0008285401007387 */ /* 0x000fe20000100a00 */
[----:B------:R-:W-:-:S05]  /*b7d0*/  IMAD.MOV.U32 R76, RZ, RZ, R25 ;  /* 0x000000ffff4c7224 */ /* 0x000fca00078e0019 */
[----:B------:R-:W-:Y:S01]  /*b7e0*/  STL.64 [R1+0x830], R76 ;  /* 0x0008304c01007387 */ /* 0x000fe20000100a00 */
[----:B------:R-:W-:-:S03]  /*b7f0*/  IMAD.MOV.U32 R74, RZ, RZ, R9 ;  /* 0x000000ffff4a7224 */ /* 0x000fc600078e0009 */
[----:B------:R-:W4:Y:S04]  /*b800*/  LDL.LU R9, [R1+0x38c] ;  /* 0x00038c0001097983 */ /* 0x000f280000300800 */
[----:B------:R-:W-:Y:S01]  /*b810*/  STL.64 [R1+0x838], R74 ;  /* 0x0008384a01007387 */ /* 0x000fe20000100a00 */
[----:B------:R-:W-:-:S03]  /*b820*/  IMAD.MOV.U32 R64, RZ, RZ, R7 ;  /* 0x000000ffff407224 */ /* 0x000fc600078e0007 */
[----:B------:R-:W4:Y:S04]  /*b830*/  LDL.LU R7, [R1+0x390] ;  /* 0x0003900001077983 */ /* 0x000f280000300800 */
[----:B------:R-:W4:Y:S04]  /*b840*/  LDL.LU R19, [R1+0x394] ;  /* 0x0003940001137983 */ /* 0x000f280000300800 */
[----:B------:R-:W-:Y:S04]  /*b850*/  STL.64 [R1+0x840], R64 ;  /* 0x0008404001007387 */ /* 0x000fe80000100a00 */
[----:B------:R-:W4:Y:S01]  /*b860*/  LDL.LU R18, [R1+0x398] ;  /* 0x0003980001127983 */ /* 0x000f220000300800 */
[----:B------:R-:W-:-:S02]  /*b870*/  IMAD.MOV.U32 R63, RZ, RZ, R62 ;  /* 0x000000ffff3f7224 */ /* 0x000fc400078e003e */
[----:B--2---:R-:W-:Y:S02]  /*b880*/  IMAD.MOV.U32 R62, RZ, RZ, R3 ;  /* 0x000000ffff3e7224 */ /* 0x004fe400078e0003 */
[----:B------:R-:W2:Y:S01]  /*b890*/  LDL.LU R3, [R1+0x39c] ;  /* 0x00039c0001037983 */ /* 0x000ea20000300800 */
[----:B------:R-:W-:Y:S02]  /*b8a0*/  IMAD.MOV.U32 R53, RZ, RZ, R52 ;  /* 0x000000ffff357224 */ /* 0x000fe400078e0034 */
[----:B------:R-:W-:Y:S02]  /*b8b0*/  IMAD.MOV.U32 R51, RZ, RZ, R50 ;  /* 0x000000ffff337224 */ /* 0x000fe400078e0032 */
[----:B------:R-:W-:Y:S02]  /*b8c0*/  IMAD.MOV.U32 R41, RZ, RZ, R40 ;  /* 0x000000ffff297224 */ /* 0x000fe400078e0028 */
[----:B------:R-:W-:Y:S02]  /*b8d0*/  IMAD.MOV.U32 R52, RZ, RZ, R23 ;  /* 0x000000ffff347224 */ /* 0x000fe400078e0017 */
[----:B------:R-:W-:Y:S01]  /*b8e0*/  IMAD.MOV.U32 R39, RZ, RZ, R38 ;  /* 0x000000ffff277224 */ /* 0x000fe200078e0026 */
[----:B------:R-:W-:Y:S01]  /*b8f0*/  STL.64 [R1+0x848], R62 ;  /* 0x0008483e01007387 */ /* 0x000fe20000100a00 */
[----:B------:R-:W-:-:S02]  /*b900*/  IMAD.MOV.U32 R29, RZ, RZ, R28 ;  /* 0x000000ffff1d7224 */ /* 0x000fc400078e001c */
[----:B------:R-:W-:Y:S01]  /*b910*/  IMAD.MOV.U32 R27, RZ, RZ, R26 ;  /* 0x000000ffff1b7224 */ /* 0x000fe200078e001a */
[----:B------:R-:W-:Y:S01]  /*b920*/  STL.64 [R1+0x850], R52 ;  /* 0x0008503401007387 */ /* 0x000fe20000100a00 */
[----:B---3--:R-:W-:Y:S02]  /*b930*/  IMAD.MOV.U32 R50, RZ, RZ, R21 ;  /* 0x000000ffff327224 */ /* 0x008fe400078e0015 */
[----:B----4-:R-:W-:-:S03]  /*b940*/  IMAD.MOV.U32 R40, RZ, RZ, R20 ;  /* 0x000000ffff287224 */ /* 0x010fc600078e0014 */
[----:B------:R-:W-:Y:S01]  /*b950*/  STL.64 [R1+0x858], R50 ;  /* 0x0008583201007387 */ /* 0x000fe20000100a00 */
[----:B------:R-:W-:-:S03]  /*b960*/  IMAD.MOV.U32 R38, RZ, RZ, R17 ;  /* 0x000000ffff267224 */ /* 0x000fc600078e0011 */
[----:B------:R-:W-:Y:S01]  /*b970*/  STL.64 [R1+0x860], R40 ;  /* 0x0008602801007387 */ /* 0x000fe20000100a00 */
[----:B------:R-:W-:-:S03]  /*b980*/  IMAD.MOV.U32 R28, RZ, RZ, R15 ;  /* 0x000000ffff1c7224 */ /* 0x000fc600078e000f */
[----:B------:R-:W-:Y:S01]  /*b990*/  STL.64 [R1+0x868], R38 ;  /* 0x0008682601007387 */ /* 0x000fe20000100a00 */
[----:B------:R-:W-:-:S03]  /*b9a0*/  IMAD.MOV.U32 R17, RZ, RZ, R16 ;  /* 0x000000ffff117224 */ /* 0x000fc600078e0010 */
[----:B------:R0:W-:Y:S01]  /*b9b0*/  STL.64 [R1+0x870], R28 ;  /* 0x0008701c01007387 */ /* 0x0001e20000100a00 */
[----:B------:R-:W-:Y:S02]  /*b9c0*/  IMAD.MOV.U32 R15, RZ, RZ, R14 ;  /* 0x000000ffff0f7224 */ /* 0x000fe400078e000e */
[----:B------:R-:W-:Y:S01]  /*b9d0*/  IMAD.MOV.U32 R87, RZ, RZ, R86 ;  /* 0x000000ffff577224 */ /* 0x000fe200078e0056 */
[----:B0-----:R-:W3:Y:S01]  /*b9e0*/  LDL.LU R28, [R1+0x3a0] ;  /* 0x0003a000011c7983 */ /* 0x001ee20000300800 */
[----:B------:R-:W-:Y:S02]  /*b9f0*/  IMAD.MOV.U32 R83, RZ, RZ, R82 ;  /* 0x000000ffff537224 */ /* 0x000fe400078e0052 */
[----:B------:R-:W-:-:S05]  /*ba00*/  IMAD.MOV.U32 R26, RZ, RZ, R12 ;  /* 0x000000ffff1a7224 */ /* 0x000fca00078e000c */
[----:B------:R0:W-:Y:S01]  /*ba10*/  STL.64 [R1+0x878], R26 ;  /* 0x0008781a01007387 */ /* 0x0001e20000100a00 */
[----:B------:R-:W-:-:S03]  /*ba20*/  IMAD.MOV.U32 R16, RZ, RZ, R11 ;  /* 0x000000ffff107224 */ /* 0x000fc600078e000b */
[----:B0-----:R-:W4:Y:S04]  /*ba30*/  LDL.LU R26, [R1+0x3a4] ;  /* 0x0003a400011a7983 */ /* 0x001f280000300800 */
[----:B------:R-:W4:Y:S04]  /*ba40*/  LDL.LU R13, [R1+0x3a8] ;  /* 0x0003a800010d7983 */ /* 0x000f280000300800 */
[----:B------:R0:W-:Y:S01]  /*ba50*/  STL.64 [R1+0x880], R16 ;  /* 0x0008801001007387 */ /* 0x0001e20000100a00 */
[----:B------:R-:W-:-:S03]  /*ba60*/  IMAD.MOV.U32 R14, RZ, RZ, R10 ;  /* 0x000000ffff0e7224 */ /* 0x000fc600078e000a */
[----:B------:R-:W4:Y:S04]  /*ba70*/  LDL.LU R12, [R1+0x3ac] ;  /* 0x0003ac00010c7983 */ /* 0x000f280000300800 */
[----:B------:R-:W4:Y:S04]  /*ba80*/  LDL.LU R11, [R1+0x3b0] ;  /* 0x0003b000010b7983 */ /* 0x000f280000300800 */
[----:B------:R1:W-:Y:S04]  /*ba90*/  STL.64 [R1+0x888], R14 ;  /* 0x0008880e01007387 */ /* 0x0003e80000100a00 */
[----:B------:R-:W4:Y:S01]  /*baa0*/  LDL.LU R10, [R1+0x3b4] ;  /* 0x0003b400010a7983 */ /* 0x000f220000300800 */
[----:B------:R-:W-:-:S04]  /*bab0*/  LOP3.LUT R9, R9, R8, RZ, 0x3c, !PT ;  /* 0x0000000809097212 */ /* 0x000fc800078e3cff */
[----:B------:R-:W-:Y:S02]  /*bac0*/  LOP3.LUT R8, R9, R8, RZ, 0x3c, !PT ;  /* 0x0000000809087212 */ /* 0x000fe400078e3cff */
[----:B------:R-:W-:-:S04]  /*bad0*/  LOP3.LUT R7, R7, R6, RZ, 0x3c, !PT ;  /* 0x0000000607077212 */ /* 0x000fc800078e3cff */
[----:B------:R-:W-:Y:S02]  /*bae0*/  LOP3.LUT R6, R7, R6, RZ, 0x3c, !PT ;  /* 0x0000000607067212 */ /* 0x000fe400078e3cff */
[----:B------:R-:W-:Y:S01]  /*baf0*/  LOP3.LUT R9, R9, R8, RZ, 0x3c, !PT ;  /* 0x0000000809097212 */ /* 0x000fe200078e3cff */
[----:B------:R-:W-:Y:S01]  /*bb00*/  IMAD.MOV.U32 R86, RZ, RZ, R19 ;  /* 0x000000ffff567224 */ /* 0x000fe200078e0013 */
[----:B------:R-:W-:Y:S01]  /*bb10*/  LOP3.LUT R7, R7, R6, RZ, 0x3c, !PT ;  /* 0x0000000607077212 */ /* 0x000fe200078e3cff */
[----:B------:R-:W-:Y:S02]  /*bb20*/  IMAD.MOV.U32 R82, RZ, RZ, R18 ;  /* 0x000000ffff527224 */ /* 0x000fe400078e0012 */
[----:B------:R0:W-:Y:S04]  /*bb30*/  STL.64 [R1+0x890], R8 ;  /* 0x0008900801007387 */ /* 0x0001e80000100a00 */
[----:B------:R0:W-:Y:S04]  /*bb40*/  STL.64 [R1+0x898], R6 ;  /* 0x0008980601007387 */ /* 0x0001e80000100a00 */
[----:B------:R-:W-:Y:S04]  /*bb50*/  STL.64 [R1+0x8a0], R86 ;  /* 0x0008a05601007387 */ /* 0x000fe80000100a00 */
[----:B------:R-:W-:Y:S04]  /*bb60*/  STL.64 [R1+0x8a8], R82 ;  /* 0x0008a85201007387 */ /* 0x000fe80000100a00 */
[----:B------:R-:W4:Y:S04]  /*bb70*/  LDL.LU R25, [R1+0x3b8] ;  /* 0x0003b80001197983 */ /* 0x000f280000300800 */
[----:B------:R-:W4:Y:S04]  /*bb80*/  LDL.LU R23, [R1+0x3bc] ;  /* 0x0003bc0001177983 */ /* 0x000f280000300800 */
[----:B------:R-:W4:Y:S04]  /*bb90*/  LDL.LU R21, [R1+0x3c0] ;  /* 0x0003c00001157983 */ /* 0x000f280000300800 */
[----:B------:R-:W4:Y:S04]  /*bba0*/  LDL.LU R20, [R1] ;  /* 0x0000000001147983 */ /* 0x000f280000300800 */
[----:B------:R-:W4:Y:S01]  /*bbb0*/  LDL.LU R19, [R1+0x3c4] ;  /* 0x0003c40001137983 */ /* 0x000f220000300800 */
[----:B------:R-:W-:-:S03]  /*bbc0*/  IMAD.MOV.U32 R73, RZ, RZ, R72 ;  /* 0x000000ffff497224 */ /* 0x000fc600078e0048 */
[----:B------:R-:W4:Y:S04]  /*bbd0*/  LDL.LU R18, [R1+0x8] ;  /* 0x0000080001127983 */ /* 0x000f280000300800 */
[----:B0-----:R-:W4:Y:S04]  /*bbe0*/  LDL.LU R17, [R1+0x54c] ;  /* 0x00054c0001117983 */ /* 0x001f280000300800 */
[----:B------:R-:W4:Y:S04]  /*bbf0*/  LDL.LU R16, [R1+0x10] ;  /* 0x0000100001107983 */ /* 0x000f280000300800 */
[----:B-1----:R-:W4:Y:S04]  /*bc00*/  LDL.LU R15, [R1+0x550] ;  /* 0x00055000010f7983 */ /* 0x002f280000300800 */
[----:B------:R-:W4:Y:S01]  /*bc10*/  LDL.LU R14, [R1+0x18] ;  /* 0x00001800010e7983 */ /* 0x000f220000300800 */
[----:B--2---:R-:W-:-:S03]  /*bc20*/  IMAD.MOV.U32 R72, RZ, RZ, R3 ;  /* 0x000000ffff487224 */ /* 0x004fc600078e0003 */
[----:B------:R-:W2:Y:S01]  /*bc30*/  LDL.LU R3, [R1+0x554] ;  /* 0x0005540001037983 */ /* 0x000ea20000300800 */
[----:B------:R-:W-:Y:S02]  /*bc40*/  IMAD.MOV.U32 R71, RZ, RZ, R70 ;  /* 0x000000ffff477224 */ /* 0x000fe400078e0046 */
[----:B------:R-:W-:Y:S02]  /*bc50*/  IMAD.MOV.U32 R61, RZ, RZ, R60 ;  /* 0x000000ffff3d7224 */ /* 0x000fe400078e003c */
[----:B------:R-:W-:Y:S02]  /*bc60*/  IMAD.MOV.U32 R59, RZ, RZ, R58 ;  /* 0x000000ffff3b7224 */ /* 0x000fe400078e003a */
[----:B------:R-:W-:Y:S01]  /*bc70*/  IMAD.MOV.U32 R49, RZ, RZ, R48 ;  /* 0x000000ffff317224 */ /* 0x000fe200078e0030 */
[----:B------:R-:W-:Y:S01]  /*bc80*/  STL.64 [R1+0x8b0], R72 ;  /* 0x0008b04801007387 */ /* 0x000fe20000100a00 */
[----:B------:R-:W-:Y:S02]  /*bc90*/  IMAD.MOV.U32 R47, RZ, RZ, R46 ;  /* 0x000000ffff2f7224 */ /* 0x000fe400078e002e */
[----:B------:R-:W-:-:S02]  /*bca0*/  IMAD.MOV.U32 R37, RZ, RZ, R36 ;  /* 0x000000ffff257224 */ /* 0x000fc400078e0024 */
[----:B------:R-:W-:Y:S02]  /*bcb0*/  IMAD.MOV.U32 R35, RZ, RZ, R34 ;  /* 0x000000ffff237224 */ /* 0x000fe400078e0022 */
[----:B---3--:R-:W-:-:S05]  /*bcc0*/  IMAD.MOV.U32 R70, RZ, RZ, R28 ;  /* 0x000000ffff467224 */ /* 0x008fca00078e001c */
[----:B------:R-:W-:Y:S01]  /*bcd0*/  STL.64 [R1+0x8b8], R70 ;  /* 0x0008b84601007387 */ /* 0x000fe20000100a00 */
[----:B----4-:R-:W-:Y:S02]  /*bce0*/  IMAD.MOV.U32 R60, RZ, RZ, R26 ;  /* 0x000000ffff3c7224 */ /* 0x010fe400078e001a */
[----:B------:R-:W-:-:S03]  /*bcf0*/  IMAD.MOV.U32 R58, RZ, RZ, R13 ;  /* 0x000000ffff3a7224 */ /* 0x000fc600078e000d */
[----:B------:R-:W-:Y:S01]  /*bd00*/  STL.64 [R1+0x8c0], R60 ;  /* 0x0008c03c01007387 */ /* 0x000fe20000100a00 */
[----:B------:R-:W-:-:S03]  /*bd10*/  IMAD.MOV.U32 R48, RZ, RZ, R12 ;  /* 0x000000ffff307224 */ /* 0x000fc600078e000c */
[----:B------:R-:W-:Y:S01]  /*bd20*/  STL.64 [R1+0x8c8], R58 ;  /* 0x0008c83a01007387 */ /* 0x000fe20000100a00 */
[----:B------:R-:W-:-:S03]  /*bd30*/  IMAD.MOV.U32 R46, RZ, RZ, R11 ;  /* 0x000000ffff2e7224 */ /* 0x000fc600078e000b */
[----:B------:R-:W-:Y:S04]  /*bd40*/  STL.64 [R1+0x8d0], R48 ;  /* 0x0008d03001007387 */ /* 0x000fe80000100a00 */
[----:B------:R-:W-:Y:S04]  /*bd50*/  STL.64 [R1+0x8d8], R46 ;  /* 0x0008d82e01007387 */ /* 0x000fe80000100a00 */
[----:B------:R-:W3:Y:S01]  /*bd60*/  LDL.LU R13, [R1+0x20] ;  /* 0x00002000010d7983 */ /* 0x000ee20000300800 */
[----:B------:R-:W-:-:S03]  /*bd70*/  IMAD.MOV.U32 R36, RZ, RZ, R10 ;  /* 0x000000ffff247224 */ /* 0x000fc600078e000a */
[----:B------:R-:W3:Y:S04]  /*bd80*/  LDL.LU R12, [R1+0x558] ;  /* 0x00055800010c7983 */ /* 0x000ee80000300800 */
[----:B------:R-:W4:Y:S04]  /*bd90*/  LDL.LU R11, [R1+0x28] ;  /* 0x00002800010b7983 */ /* 0x000f280000300800 */
[----:B------:R-:W4:Y:S04]  /*bda0*/  LDL.LU R10, [R1+0x55c] ;  /* 0x00055c00010a7983 */ /* 0x000f280000300800 */
[----:B------:R-:W3:Y:S04]  /*bdb0*/  LDL.LU R9, [R1+0x30] ;  /* 0x0000300001097983 */ /* 0x000ee80000300800 */
[----:B------:R-:W4:Y:S04]  /*bdc0*/  LDL.LU R8, [R1+0x560] ;  /* 0x0005600001087983 */ /* 0x000f280000300800 */
[----:B------:R-:W4:Y:S04]  /*bdd0*/  LDL.LU R7, [R1+0x38] ;  /* 0x0000380001077983 */ /* 0x000f280000300800 */
[----:B------:R-:W4:Y:S04]  /*bde0*/  LDL.LU R6, [R1+0x564] ;  /* 0x0005640001067983 */ /* 0x000f280000300800 */
[----:B------:R-:W-:Y:S01]  /*bdf0*/  STL.64 [R1+0x8e0], R36 ;  /* 0x0008e02401007387 */ /* 0x000fe20000100a00 */
[----:B------:R-:W-:-:S02]  /*be00*/  IMAD.MOV.U32 R34, RZ, RZ, R25 ;  /* 0x000000ffff227224 */ /* 0x000fc400078e0019 */
[----:B------:R-:W-:Y:S02]  /*be10*/  IMAD.MOV.U32 R25, RZ, RZ, R24 ;  /* 0x000000ffff197224 */ /* 0x000fe400078e0018 */
[----:B------:R-:W-:Y:S02]  /*be20*/  IMAD.MOV.U32 R24, RZ, RZ, R23 ;  /* 0x000000ffff187224 */ /* 0x000fe400078e0017 */
[----:B------:R-:W-:Y:S02]  /*be30*/  IMAD.MOV.U32 R23, RZ, RZ, R22 ;  /* 0x000000ffff177224 */ /* 0x000fe400078e0016 */
[----:B------:R-:W-:Y:S01]  /*be40*/  IMAD.MOV.U32 R22, RZ, RZ, R21 ;  /* 0x000000ffff167224 */ /* 0x000fe200078e0015 */
[----:B------:R-:W-:Y:S04]  /*be50*/  STL.64 [R1+0x8e8], R34 ;  /* 0x0008e82201007387 */ /* 0x000fe80000100a00 */
[----:B------:R-:W-:Y:S04]  /*be60*/  STL.64 [R1+0x8f0], R24 ;  /* 0x0008f01801007387 */ /* 0x000fe80000100a00 */
[----:B------:R0:W-:Y:S04]  /*be70*/  STL.64 [R1+0x8f8], R22 ;  /* 0x0008f81601007387 */ /* 0x0001e80000100a00 */
[----:B------:R-:W4:Y:S04]  /*be80*/  LDL.LU R26, [R1+0x40] ;  /* 0x00004000011a7983 */ /* 0x000f280000300800 */
[----:B0-----:R-:W4:Y:S01]  /*be90*/  LDL.LU R22, [R1+0x568] ;  /* 0x0005680001167983 */ /* 0x001f220000300800 */
[----:B------:R-:W-:-:S03]  /*bea0*/  IMAD.MOV.U32 R30, RZ, RZ, R17 ;  /* 0x000000ffff1e7224 */ /* 0x000fc600078e0011 */
[----:B------:R-:W4:Y:S01]  /*beb0*/  LDL.LU R25, [R1+0x48] ;  /* 0x0000480001197983 */ /* 0x000f220000300800 */
[----:B------:R-:W-:-:S03]  /*bec0*/  IMAD.MOV.U32 R31, RZ, RZ, R18 ;  /* 0x000000ffff1f7224 */ /* 0x000fc600078e0012 */
[----:B------:R-:W4:Y:S01]  /*bed0*/  LDL.LU R24, [R1+0x56c] ;  /* 0x00056c0001187983 */ /* 0x000f220000300800 */
[----:B------:R-:W-:-:S03]  /*bee0*/  IMAD.MOV.U32 R21, RZ, RZ, R16 ;  /* 0x000000ffff157224 */ /* 0x000fc600078e0010 */
[----:B------:R-:W4:Y:S04]  /*bef0*/  LDL.LU R23, [R1+0x50] ;  /* 0x0000500001177983 */ /* 0x000f280000300800 */
[----:B------:R-:W4:Y:S04]  /*bf00*/  LDL.LU R17, [R1+0x570] ;  /* 0x0005700001117983 */ /* 0x000f280000300800 */
[----:B------:R-:W4:Y:S01]  /*bf10*/  LDL.LU R16, [R1+0x58] ;  /* 0x0000580001107983 */ /* 0x000f220000300800 */
[----:B--2---:R-:W-:-:S03]  /*bf20*/  IMAD.MOV.U32 R18, RZ, RZ, R3 ;  /* 0x000000ffff127224 */ /* 0x004fc600078e0003 */
[----:B------:R-:W2:Y:S01]  /*bf30*/  LDL.LU R3, [R1+0x574] ;  /* 0x0005740001037983 */ /* 0x000ea20000300800 */
[----:B------:R-:W-:Y:S02]  /*bf40*/  IMAD.MOV.U32 R32, RZ, RZ, R19 ;  /* 0x000000ffff207224 */ /* 0x000fe400078e0013 */
[----:B------:R-:W-:Y:S02]  /*bf50*/  IMAD.MOV.U32 R33, RZ, RZ, R20 ;  /* 0x000000ffff217224 */ /* 0x000fe400078e0014 */
[----:B------:R-:W-:Y:S02]  /*bf60*/  IMAD.MOV.U32 R20, RZ, RZ, R15 ;  /* 0x000000ffff147224 */ /* 0x000fe400078e000f */
[----:B------:R-:W-:Y:S01]  /*bf70*/  IMAD.MOV.U32 R19, RZ, RZ, R14 ;  /* 0x000000ffff137224 */ /* 0x000fe200078e000e */
[----:B------:R-:W-:Y:S04]  /*bf80*/  STL.64 [R1], R32 ;  /* 0x0000002001007387 */ /* 0x000fe80000100a00 */
[----:B------:R-:W-:Y:S04]  /*bf90*/  STL.64 [R1+0x900], R32 ;  /* 0x0009002001007387 */ /* 0x000fe80000100a00 */
[----:B------:R-:W-:Y:S04]  /*bfa0*/  STL.64 [R1+0x8], R30 ;  /* 0x0000081e01007387 */ /* 0x000fe80000100a00 */
[----:B------:R-:W-:Y:S04]  /*bfb0*/  STL.64 [R1+0x908], R30 ;  /* 0x0009081e01007387 */ /* 0x000fe80000100a00 */
[----:B------:R-:W-:Y:S04]  /*bfc0*/  STL.64 [R1+0x10], R20 ;  /* 0x0000101401007387 */ /* 0x000fe80000100a00 */
[----:B------:R0:W-:Y:S04]  /*bfd0*/  STL.64 [R1+0x910], R20 ;  /* 0x0009101401007387 */ /* 0x0001e80000100a00 */
[----:B------:R-:W-:Y:S04]  /*bfe0*/  STL.64 [R1+0x18], R18 ;  /* 0x0000181201007387 */ /* 0x000fe80000100a00 */
[----:B------:R1:W-:Y:S04]  /*bff0*/  STL.64 [R1+0x918], R18 ;  /* 0x0009181201007387 */ /* 0x0003e80000100a00 */
[----:B------:R-:W2:Y:S04]  /*c000*/  LDL.LU R15, [R1+0x60] ;  /* 0x00006000010f7983 */ /* 0x000ea80000300800 */
[----:B------:R-:W2:Y:S01]  /*c010*/  LDL.LU R14, [R1+0x578] ;  /* 0x00057800010e7983 */ /* 0x000ea20000300800 */
[----:B---3--:R-:W-:-:S03]  /*c020*/  IMAD.MOV.U32 R89, RZ, RZ, R9 ;  /* 0x000000ffff597224 */ /* 0x008fc600078e0009 */
[----:B------:R-:W3:Y:S01]  /*c030*/  LDL.LU R9, [R1+0x68] ;  /* 0x0000680001097983 */ /* 0x000ee20000300800 */
[----:B----4-:R-:W-:-:S03]  /*c040*/  IMAD.MOV.U32 R88, RZ, RZ, R8 ;  /* 0x000000ffff587224 */ /* 0x010fc600078e0008 */
[----:B------:R-:W4:Y:S01]  /*c050*/  LDL.LU R8, [R1+0x57c] ;  /* 0x00057c0001087983 */ /* 0x000f220000300800 */
[----:B------:R-:W-:-:S03]  /*c060*/  IMAD.MOV.U32 R85, RZ, RZ, R7 ;  /* 0x000000ffff557224 */ /* 0x000fc600078e0007 */
[----:B------:R-:W4:Y:S01]  /*c070*/  LDL.LU R7, [R1+0x70] ;  /* 0x0000700001077983 */ /* 0x000f220000300800 */
[----:B------:R-:W-:-:S03]  /*c080*/  IMAD.MOV.U32 R84, RZ, RZ, R6 ;  /* 0x000000ffff547224 */ /* 0x000fc600078e0006 */
[----:B------:R-:W4:Y:S04]  /*c090*/  LDL.LU R6, [R1+0x580] ;  /* 0x0005800001067983 */ /* 0x000f280000300800 */
[----:B------:R-:W-:Y:S04]  /*c0a0*/  STL.64 [R1+0x20], R12 ;  /* 0x0000200c01007387 */ /* 0x000fe80000100a00 */
[----:B------:R0:W-:Y:S04]  /*c0b0*/  STL.64 [R1+0x920], R12 ;  /* 0x0009200c01007387 */ /* 0x0001e80000100a00 */
[----:B------:R-:W-:Y:S04]  /*c0c0*/  STL.64 [R1+0x28], R10 ;  /* 0x0000280a01007387 */ /* 0x000fe80000100a00 */
[----:B------:R0:W-:Y:S04]  /*c0d0*/  STL.64 [R1+0x928], R10 ;  /* 0x0009280a01007387 */ /* 0x0001e80000100a00 */
[----:B------:R-:W-:Y:S04]  /*c0e0*/  STL.64 [R1+0x30], R88 ;  /* 0x0000305801007387 */ /* 0x000fe80000100a00 */
[----:B------:R-:W-:Y:S04]  /*c0f0*/  STL.64 [R1+0x930], R88 ;  /* 0x0009305801007387 */ /* 0x000fe80000100a00 */
[----:B------:R-:W-:Y:S04]  /*c100*/  STL.64 [R1+0x38], R84 ;  /* 0x0000385401007387 */ /* 0x000fe80000100a00 */
[----:B------:R-:W-:Y:S01]  /*c110*/  STL.64 [R1+0x938], R84 ;  /* 0x0009385401007387 */ /* 0x000fe20000100a00 */
[----:B------:R-:W-:-:S03]  /*c120*/  IMAD.MOV.U32 R76, RZ, RZ, R22 ;  /* 0x000000ffff4c7224 */ /* 0x000fc600078e0016 */
[----:B------:R-:W4:Y:S04]  /*c130*/  LDL.LU R22, [R1+0x78] ;  /* 0x0000780001167983 */ /* 0x000f280000300800 */
[----:B0-----:R-:W4:Y:S04]  /*c140*/  LDL.LU R21, [R1+0x584] ;  /* 0x0005840001157983 */ /* 0x001f280000300800 */
[----:B------:R-:W4:Y:S04]  /*c150*/  LDL.LU R20, [R1+0x80] ;  /* 0x0000800001147983 */ /* 0x000f280000300800 */
[----:B-1----:R-:W4:Y:S04]  /*c160*/  LDL.LU R19, [R1+0x588] ;  /* 0x0005880001137983 */ /* 0x002f280000300800 */
[----:B------:R-:W4:Y:S04]  /*c170*/  LDL.LU R18, [R1+0x88] ;  /* 0x0000880001127983 */ /* 0x000f280000300800 */
[----:B------:R-:W4:Y:S04]  /*c180*/  LDL.LU R13, [R1+0x58c] ;  /* 0x00058c00010d7983 */ /* 0x000f280000300800 */
[----:B------:R-:W4:Y:S04]  /*c190*/  LDL.LU R12, [R1+0x90] ;  /* 0x00009000010c7983 */ /* 0x000f280000300800 */
[----:B------:R-:W4:Y:S04]  /*c1a0*/  LDL.LU R11, [R1+0x590] ;  /* 0x00059000010b7983 */ /* 0x000f280000300800 */
[----:B------:R-:W4:Y:S01]  /*c1b0*/  LDL.LU R10, [R1+0x98] ;  /* 0x00009800010a7983 */ /* 0x000f220000300800 */
[----:B--2---:R-:W-:-:S03]  /*c1c0*/  IMAD.MOV.U32 R62, RZ, RZ, R3 ;  /* 0x000000ffff3e7224 */ /* 0x004fc600078e0003 */
[----:B------:R-:W2:Y:S01]  /*c1d0*/  LDL.LU R3, [R1+0x594] ;  /* 0x0005940001037983 */ /* 0x000ea20000300800 */
[----:B------:R-:W-:Y:S02]  /*c1e0*/  IMAD.MOV.U32 R77, RZ, RZ, R26 ;  /* 0x000000ffff4d7224 */ /* 0x000fe400078e001a */
[----:B------:R-:W-:Y:S02]  /*c1f0*/  IMAD.MOV.U32 R74, RZ, RZ, R24 ;  /* 0x000000ffff4a7224 */ /* 0x000fe400078e0018 */
[----:B------:R-:W-:Y:S01]  /*c200*/  IMAD.MOV.U32 R75, RZ, RZ, R25 ;  /* 0x000000ffff4b7224 */ /* 0x000fe200078e0019 */
[----:B------:R-:W-:Y:S01]  /*c210*/  STL.64 [R1+0x40], R76 ;  /* 0x0000404c01007387 */ /* 0x000fe20000100a00 */
[----:B------:R-:W-:Y:S02]  /*c220*/  IMAD.MOV.U32 R64, RZ, RZ, R17 ;  /* 0x000000ffff407224 */ /* 0x000fe400078e0011 */
[----:B------:R-:W-:Y:S01]  /*c230*/  IMAD.MOV.U32 R65, RZ, RZ, R23 ;  /* 0x000000ffff417224 */ /* 0x000fe200078e0017 */
[----:B------:R-:W-:Y:S01]  /*c240*/  STL.64 [R1+0x940], R76 ;  /* 0x0009404c01007387 */ /* 0x000fe20000100a00 */
[----:B------:R-:W-:-:S03]  /*c250*/  IMAD.MOV.U32 R63, RZ, RZ, R16 ;  /* 0x000000ffff3f7224 */ /* 0x000fc600078e0010 */
[----:B------:R-:W-:Y:S04]  /*c260*/  STL.64 [R1+0x48], R74 ;  /* 0x0000484a01007387 */ /* 0x000fe80000100a00 */
[----:B------:R-:W-:Y:S04]  /*c270*/  STL.64 [R1+0x948], R74 ;  /* 0x0009484a01007387 */ /* 0x000fe80000100a00 */
[----:B------:R-:W-:Y:S04]  /*c280*/  STL.64 [R1+0x50], R64 ;  /* 0x0000504001007387 */ /* 0x000fe80000100a00 */
[----:B------:R-:W-:Y:S04]  /*c290*/  STL.64 [R1+0x950], R64 ;  /* 0x0009504001007387 */ /* 0x000fe80000100a00 */
[----:B------:R-:W-:Y:S04]  /*c2a0*/  STL.64 [R1+0x58], R62 ;  /* 0x0000583e01007387 */ /* 0x000fe80000100a00 */
[----:B------:R-:W-:Y:S04]  /*c2b0*/  STL.64 [R1+0x958], R62 ;  /* 0x0009583e01007387 */ /* 0x000fe80000100a00 */
[----:B------:R-:W2:Y:S01]  /*c2c0*/  LDL.LU R17, [R1+0xa0] ;  /* 0x0000a00001117983 */ /* 0x000ea20000300800 */
[----:B------:R-:W-:-:S03]  /*c2d0*/  IMAD.MOV.U32 R53, RZ, RZ, R15 ;  /* 0x000000ffff357224 */ /* 0x000fc600078e000f */
[----:B------:R-:W2:Y:S01]  /*c2e0*/  LDL.LU R16, [R1+0x598] ;  /* 0x0005980001107983 */ /* 0x000ea20000300800 */
[----:B------:R-:W-:-:S03]  /*c2f0*/  IMAD.MOV.U32 R52, RZ, RZ, R14 ;  /* 0x000000ffff347224 */ /* 0x000fc600078e000e */
[----:B------:R-:W2:Y:S04]  /*c300*/  LDL.LU R15, [R1+0xa8] ;  /* 0x0000a800010f7983 */ /* 0x000ea80000300800 */
[----:B------:R-:W2:Y:S01]  /*c310*/  LDL.LU R14, [R1+0x59c] ;  /* 0x00059c00010e7983 */ /* 0x000ea20000300800 */
[----:B---3--:R-:W-:-:S03]  /*c320*/  IMAD.MOV.U32 R51, RZ, RZ, R9 ;  /* 0x000000ffff337224 */ /* 0x008fc600078e0009 */
[----:B------:R-:W3:Y:S01]  /*c330*/  LDL.LU R9, [R1+0xb0] ;  /* 0x0000b00001097983 */ /* 0x000ee20000300800 */
[----:B----4-:R-:W-:-:S03]  /*c340*/  IMAD.MOV.U32 R50, RZ, RZ, R8 ;  /* 0x000000ffff327224 */ /* 0x010fc600078e0008 */
[----:B------:R-:W3:Y:S01]  /*c350*/  LDL.LU R8, [R1+0x5a0] ;  /* 0x0005a00001087983 */ /* 0x000ee20000300800 */
[----:B------:R-:W-:-:S03]  /*c360*/  IMAD.MOV.U32 R41, RZ, RZ, R7 ;  /* 0x000000ffff297224 */ /* 0x000fc600078e0007 */
[----:B------:R-:W4:Y:S01]  /*c370*/  LDL.LU R7, [R1+0xb8] ;  /* 0x0000b80001077983 */ /* 0x000f220000300800 */
[----:B------:R-:W-:-:S03]  /*c380*/  IMAD.MOV.U32 R40, RZ, RZ, R6 ;  /* 0x000000ffff287224 */ /* 0x000fc600078e0006 */
[----:B------:R-:W4:Y:S04]  /*c390*/  LDL.LU R6, [R1+0x5a4] ;  /* 0x0005a40001067983 */ /* 0x000f280000300800 */
[----:B------:R-:W-:Y:S04]  /*c3a0*/  STL.64 [R1+0x60], R52 ;  /* 0x0000603401007387 */ /* 0x000fe80000100a00 */
[----:B------:R-:W-:Y:S04]  /*c3b0*/  STL.64 [R1+0x960], R52 ;  /* 0x0009603401007387 */ /* 0x000fe80000100a00 */
[----:B------:R-:W-:Y:S04]  /*c3c0*/  STL.64 [R1+0x68], R50 ;  /* 0x0000683201007387 */ /* 0x000fe80000100a00 */
[----:B------:R-:W-:Y:S04]  /*c3d0*/  STL.64 [R1+0x968], R50 ;  /* 0x0009683201007387 */ /* 0x000fe80000100a00 */
[----:B------:R-:W-:Y:S04]  /*c3e0*/  STL.64 [R1+0x70], R40 ;  /* 0x0000702801007387 */ /* 0x000fe80000100a00 */
[----:B------:R-:W-:Y:S01]  /*c3f0*/  STL.64 [R1+0x970], R40 ;  /* 0x0009702801007387 */ /* 0x000fe20000100a00 */
[----:B------:R-:W-:-:S02]  /*c400*/  IMAD.MOV.U32 R39, RZ, RZ, R22 ;  /* 0x000000ffff277224 */ /* 0x000fc400078e0016 */
[----:B------:R-:W-:-:S05]  /*c410*/  IMAD.MOV.U32 R38, RZ, RZ, R21 ;  /* 0x000000ffff267224 */ /* 0x000fca00078e0015 */
[----:B------:R-:W-:Y:S04]  /*c420*/  STL.64 [R1+0x78], R38 ;  /* 0x0000782601007387 */ /* 0x000fe80000100a00 */
[----:B------:R-:W-:Y:S04]  /*c430*/  STL.64 [R1+0x978], R38 ;  /* 0x0009782601007387 */ /* 0x000fe80000100a00 */
[----:B------:R-:W4:Y:S01]  /*c440*/  LDL.LU R22, [R1+0xc0] ;  /* 0x0000c00001167983 */ /* 0x000f220000300800 */
[----:B------:R-:W-:-:S03]  /*c450*/  IMAD.MOV.U32 R26, RZ, RZ, R13 ;  /* 0x000000ffff1a7224 */ /* 0x000fc600078e000d */
[----:B------:R-:W4:Y:S01]  /*c460*/  LDL.LU R21, [R1+0x5a8] ;  /* 0x0005a80001157983 */ /* 0x000f220000300800 */
[----:B------:R-:W-:Y:S02]  /*c470*/  IMAD.MOV.U32 R13, RZ, RZ, R12 ;  /* 0x000000ffff0d7224 */ /* 0x000fe400078e000c */
[----:B------:R-:W-:Y:S02]  /*c480*/  IMAD.MOV.U32 R12, RZ, RZ, R11 ;  /* 0x000000ffff0c7224 */ /* 0x000fe400078e000b */
[----:B------:R-:W-:-:S03]  /*c490*/  IMAD.MOV.U32 R11, RZ, RZ, R10 ;  /* 0x000000ffff0b7224 */ /* 0x000fc600078e000a */
[----:B------:R0:W-:Y:S04]  /*c4a0*/  STL.64 [R1+0x90], R12 ;  /* 0x0000900c01007387 */ /* 0x0001e80000100a00 */
[----:B0-----:R-:W4:Y:S04]  /*c4b0*/  LDL.LU R13, [R1+0x5ac] ;  /* 0x0005ac00010d7983 */ /* 0x001f280000300800 */
[----:B------:R-:W4:Y:S04]  /*c4c0*/  LDL.LU R30, [R1+0xc8] ;  /* 0x0000c800011e7983 */ /* 0x000f280000300800 */
[----:B------:R-:W4:Y:S01]  /*c4d0*/  LDL.LU R12, [R1+0xd0] ;  /* 0x0000d000010c7983 */ /* 0x000f220000300800 */
[----:B--2---:R-:W-:-:S05]  /*c4e0*/  IMAD.MOV.U32 R10, RZ, RZ, R3 ;  /* 0x000000ffff0a7224 */ /* 0x004fca00078e0003 */
[----:B------:R0:W-:Y:S04]  /*c4f0*/  STL.64 [R1+0x98], R10 ;  /* 0x0000980a01007387 */ /* 0x0001e80000100a00 */
[----:B0-----:R-:W2:Y:S04]  /*c500*/  LDL.LU R11, [R1+0x5b0] ;  /* 0x0005b000010b7983 */ /* 0x001ea80000300800 */
[----:B------:R-:W2:Y:S04]  /*c510*/  LDL.LU R10, [R1+0xd8] ;  /* 0x0000d800010a7983 */ /* 0x000ea80000300800 */
[----:B------:R-:W2:Y:S01]  /*c520*/  LDL.LU R3, [R1+0x5b4] ;  /* 0x0005b40001037983 */ /* 0x000ea20000300800 */
[----:B------:R-:W-:-:S02]  /*c530*/  IMAD.MOV.U32 R28, RZ, RZ, R19 ;  /* 0x000000ffff1c7224 */ /* 0x000fc400078e0013 */
[----:B------:R-:W-:Y:S02]  /*c540*/  IMAD.MOV.U32 R29, RZ, RZ, R20 ;  /* 0x000000ffff1d7224 */ /* 0x000fe400078e0014 */
[----:B------:R-:W-:-:S03]  /*c550*/  IMAD.MOV.U32 R27, RZ, RZ, R18 ;  /* 0x000000ffff1b7224 */ /* 0x000fc600078e0012 */
[----:B------:R-:W-:Y:S04]  /*c560*/  STL.64 [R1+0x80], R28 ;  /* 0x0000801c01007387 */ /* 0x000fe80000100a00 */
[----:B------:R-:W-:Y:S04]  /*c570*/  STL.64 [R1+0x980], R28 ;  /* 0x0009801c01007387 */ /* 0x000fe80000100a00 */
[----:B------:R-:W-:Y:S04]  /*c580*/  STL.64 [R1+0x88], R26 ;  /* 0x0000881a01007387 */ /* 0x000fe80000100a00 */
[----:B------:R-:W-:Y:S04]  /*c590*/  STL.64 [R1+0x988], R26 ;  /* 0x0009881a01007387 */ /* 0x000fe80000100a00 */
[----:B------:R-:W2:Y:S04]  /*c5a0*/  LDL.LU R25, [R1+0xe0] ;  /* 0x0000e00001197983 */ /* 0x000ea80000300800 */
[----:B------:R-:W2:Y:S04]  /*c5b0*/  LDL.LU R20, [R1+0x5b8] ;  /* 0x0005b80001147983 */ /* 0x000ea80000300800 */
[----:B------:R-:W2:Y:S04]  /*c5c0*/  LDL.LU R19, [R1+0xe8] ;  /* 0x0000e80001137983 */ /* 0x000ea80000300800 */
[----:B------:R-:W2:Y:S04]  /*c5d0*/  LDL.LU R18, [R1+0x5bc] ;  /* 0x0005bc0001127983 */ /* 0x000ea80000300800 */
[----:B------:R-:W2:Y:S04]  /*c5e0*/  LDL.LU R24, [R1+0xf0] ;  /* 0x0000f00001187983 */ /* 0x000ea80000300800 */
[----:B------:R-:W2:Y:S04]  /*c5f0*/  LDL.LU R23, [R1+0x5c0] ;  /* 0x0005c00001177983 */ /* 0x000ea80000300800 */
[----:B------:R-:W-:Y:S04]  /*c600*/  STL.64 [R1+0xa0], R16 ;  /* 0x0000a01001007387 */ /* 0x000fe80000100a00 */
[----:B------:R0:W-:Y:S04]  /*c610*/  STL.64 [R1+0x990], R16 ;  /* 0x0009901001007387 */ /* 0x0001e80000100a00 */
[----:B------:R-:W-:Y:S04]  /*c620*/  STL.64 [R1+0xa8], R14 ;  /* 0x0000a80e01007387 */ /* 0x000fe80000100a00 */
[----:B------:R-:W-:Y:S04]  /*c630*/  STL.64 [R1+0x998], R14 ;  /* 0x0009980e01007387 */ /* 0x000fe80000100a00 */
[----:B---3--:R-:W-:Y:S04]  /*c640*/  STL.64 [R1+0xb0], R8 ;  /* 0x0000b00801007387 */ /* 0x008fe80000100a00 */
[----:B------:R-:W-:Y:S04]  /*c650*/  STL.64 [R1+0x9a0], R8 ;  /* 0x0009a00801007387 */ /* 0x000fe80000100a00 */
[----:B----4-:R-:W-:Y:S04]  /*c660*/  STL.64 [R1+0xb8], R6 ;  /* 0x0000b80601007387 */ /* 0x010fe80000100a00 */
[----:B------:R1:W-:Y:S01]  /*c670*/  STL.64 [R1+0x9a8], R6 ;  /* 0x0009a80601007387 */ /* 0x0003e20000100a00 */
[----:B------:R-:W-:-:S03]  /*c680*/  IMAD.MOV.U32 R87, RZ, RZ, R22 ;  /* 0x000000ffff577224 */ /* 0x000fc600078e0016 */
[----:B------:R-:W3:Y:S01]  /*c690*/  LDL.LU R22, [R1+0xf8] ;  /* 0x0000f80001167983 */ /* 0x000ee20000300800 */
[----:B------:R-:W-:-:S03]  /*c6a0*/  IMAD.MOV.U32 R86, RZ, RZ, R21 ;  /* 0x000000ffff567224 */ /* 0x000fc600078e0015 */
[----:B------:R-:W4:Y:S04]  /*c6b0*/  LDL.LU R21, [R1+0x5c4] ;  /* 0x0005c40001157983 */ /* 0x000f280000300800 */
[----:B0-----:R-:W4:Y:S04]  /*c6c0*/  LDL.LU R17, [R1+0x100] ;  /* 0x0001000001117983 */ /* 0x001f280000300800 */
[----:B------:R-:W4:Y:S01]  /*c6d0*/  LDL.LU R16, [R1+0x5c8] ;  /* 0x0005c80001107983 */ /* 0x000f220000300800 */
[----:B------:R-:W-:-:S03]  /*c6e0*/  IMAD.MOV.U32 R82, RZ, RZ, R13 ;  /* 0x000000ffff527224 */ /* 0x000fc600078e000d */
[----:B------:R-:W4:Y:S01]  /*c6f0*/  LDL.LU R13, [R1+0x108] ;  /* 0x00010800010d7983 */ /* 0x000f220000300800 */
[----:B------:R-:W-:-:S03]  /*c700*/  IMAD.MOV.U32 R73, RZ, RZ, R12 ;  /* 0x000000ffff497224 */ /* 0x000fc600078e000c */
[----:B------:R-:W4:Y:S01]  /*c710*/  LDL.LU R12, [R1+0x5cc] ;  /* 0x0005cc00010c7983 */ /* 0x000f220000300800 */
[----:B--2---:R-:W-:-:S03]  /*c720*/  IMAD.MOV.U32 R72, RZ, RZ, R11 ;  /* 0x000000ffff487224 */ /* 0x004fc600078e000b */
[----:B------:R-:W2:Y:S01]  /*c730*/  LDL.LU R11, [R1+0x110] ;  /* 0x00011000010b7983 */ /* 0x000ea20000300800 */
[----:B------:R-:W-:-:S03]  /*c740*/  IMAD.MOV.U32 R71, RZ, RZ, R10 ;  /* 0x000000ffff477224 */ /* 0x000fc600078e000a */
[----:B------:R-:W2:Y:S01]  /*c750*/  LDL.LU R10, [R1+0x5d0] ;  /* 0x0005d000010a7983 */ /* 0x000ea20000300800 */
[----:B------:R-:W-:-:S03]  /*c760*/  IMAD.MOV.U32 R70, RZ, RZ, R3 ;  /* 0x000000ffff467224 */ /* 0x000fc600078e0003 */
[----:B-1----:R-:W2:Y:S04]  /*c770*/  LDL.LU R7, [R1+0x118] ;  /* 0x0001180001077983 */ /* 0x002ea80000300800 */
[----:B------:R-:W2:Y:S01]  /*c780*/  LDL.LU R3, [R1+0x5d4] ;  /* 0x0005d40001037983 */ /* 0x000ea20000300800 */
[----:B------:R-:W-:-:S03]  /*c790*/  IMAD.MOV.U32 R83, RZ, RZ, R30 ;  /* 0x000000ffff537224 */ /* 0x000fc600078e001e */
[----:B------:R-:W-:Y:S04]  /*c7a0*/  STL.64 [R1+0xc0], R86 ;  /* 0x0000c05601007387 */ /* 0x000fe80000100a00 */
[----:B------:R-:W-:Y:S04]  /*c7b0*/  STL.64 [R1+0x9b0], R86 ;  /* 0x0009b05601007387 */ /* 0x000fe80000100a00 */
[----:B------:R-:W-:Y:S04]  /*c7c0*/  STL.64 [R1+0xc8], R82 ;  /* 0x0000c85201007387 */ /* 0x000fe80000100a00 */
[----:B------:R-:W-:Y:S04]  /*c7d0*/  STL.64 [R1+0x9b8], R82 ;  /* 0x0009b85201007387 */ /* 0x000fe80000100a00 */
[----:B------:R-:W-:Y:S01]  /*c7e0*/  STL.64 [R1+0xd0], R72 ;  /* 0x0000d04801007387 */ /* 0x000fe20000100a00 */
[----:B------:R-:W-:-:S03]  /*c7f0*/  IMAD.MOV.U32 R60, RZ, RZ, R20 ;  /* 0x000000ffff3c7224 */ /* 0x000fc600078e0014 */
[----:B------:R-:W-:Y:S01]  /*c800*/  STL.64 [R1+0x9c0], R72 ;  /* 0x0009c04801007387 */ /* 0x000fe20000100a00 */
[----:B------:R-:W-:-:S03]  /*c810*/  IMAD.MOV.U32 R59, RZ, RZ, R19 ;  /* 0x000000ffff3b7224 */ /* 0x000fc600078e0013 */
[----:B------:R-:W-:Y:S01]  /*c820*/  STL.64 [R1+0xd8], R70 ;  /* 0x0000d84601007387 */ /* 0x000fe20000100a00 */
[----:B------:R-:W-:-:S03]  /*c830*/  IMAD.MOV.U32 R58, RZ, RZ, R18 ;  /* 0x000000ffff3a7224 */ /* 0x000fc600078e0012 */
[----:B------:R-:W-:Y:S04]  /*c840*/  STL.64 [R1+0x9c8], R70 ;  /* 0x0009c84601007387 */ /* 0x000fe80000100a00 */
[----:B------:R-:W2:Y:S01]  /*c850*/  LDL.LU R20, [R1+0x120] ;  /* 0x0001200001147983 */ /* 0x000ea20000300800 */
[----:B------:R-:W-:-:S03]  /*c860*/  IMAD.MOV.U32 R61, RZ, RZ, R25 ;  /* 0x000000ffff3d7224 */ /* 0x000fc600078e0019 */
[----:B------:R-:W2:Y:S04]  /*c870*/  LDL.LU R19, [R1+0x5d8] ;  /* 0x0005d80001137983 */ /* 0x000ea80000300800 */
[----:B------:R-:W2:Y:S04]  /*c880*/  LDL.LU R18, [R1+0x128] ;  /* 0x0001280001127983 */ /* 0x000ea80000300800 */
[----:B------:R-:W2:Y:S04]  /*c890*/  LDL.LU R15, [R1+0x5dc] ;  /* 0x0005dc00010f7983 */ /* 0x000ea80000300800 */
[----:B------:R-:W2:Y:S01]  /*c8a0*/  LDL.LU R14, [R1+0x130] ;  /* 0x00013000010e7983 */ /* 0x000ea20000300800 */
[----:B------:R-:W-:-:S03]  /*c8b0*/  IMAD.MOV.U32 R48, RZ, RZ, R23 ;  /* 0x000000ffff307224 */ /* 0x000fc600078e0017 */
[----:B------:R-:W2:Y:S01]  /*c8c0*/  LDL.LU R9, [R1+0x5e0] ;  /* 0x0005e00001097983 */ /* 0x000ea20000300800 */
[----:B------:R-:W-:-:S03]  /*c8d0*/  IMAD.MOV.U32 R49, RZ, RZ, R24 ;  /* 0x000000ffff317224 */ /* 0x000fc600078e0018 */
[----:B------:R-:W2:Y:S04]  /*c8e0*/  LDL.LU R8, [R1+0x138] ;  /* 0x0001380001087983 */ /* 0x000ea80000300800 */
[----:B------:R-:W2:Y:S04]  /*c8f0*/  LDL.LU R6, [R1+0x5e4] ;  /* 0x0005e40001067983 */ /* 0x000ea80000300800 */
[----:B------:R-:W-:Y:S04]  /*c900*/  STL.64 [R1+0xe0], R60 ;  /* 0x0000e03c01007387 */ /* 0x000fe80000100a00 */
[----:B------:R-:W-:Y:S04]  /*c910*/  STL.64 [R1+0x9d0], R60 ;  /* 0x0009d03c01007387 */ /* 0x000fe80000100a00 */
[----:B------:R-:W-:Y:S04]  /*c920*/  STL.64 [R1+0xe8], R58 ;  /* 0x0000e83a01007387 */ /* 0x000fe80000100a00 */
[----:B------:R-:W-:Y:S04]  /*c930*/  STL.64 [R1+0x9d8], R58 ;  /* 0x0009d83a01007387 */ /* 0x000fe80000100a00 */
[----:B------:R-:W-:Y:S04]  /*c940*/  STL.64 [R1+0xf0], R48 ;  /* 0x0000f03001007387 */ /* 0x000fe80000100a00 */
[----:B------:R-:W-:Y:S01]  /*c950*/  STL.64 [R1+0x9e0], R48 ;  /* 0x0009e03001007387 */ /* 0x000fe20000100a00 */
[----:B---3--:R-:W-:-:S02]  /*c960*/  IMAD.MOV.U32 R47, RZ, RZ, R22 ;  /* 0x000000ffff2f7224 */ /* 0x008fc400078e0016 */
[----:B----4-:R-:W-:Y:S02]  /*c970*/  IMAD.MOV.U32 R46, RZ, RZ, R21 ;  /* 0x000000ffff2e7224 */ /* 0x010fe400078e0015 */
[----:B------:R-:W-:-:S03]  /*c980*/  IMAD.MOV.U32 R37, RZ, RZ, R17 ;  /* 0x000000ffff257224 */ /* 0x000fc600078e0011 */
[----:B------:R-:W-:Y:S04]  /*c990*/  STL.64 [R1+0xf8], R46 ;  /* 0x0000f82e01007387 */ /* 0x000fe80000100a00 */
[----:B------:R-:W-:Y:S01]  /*c9a0*/  STL.64 [R1+0x9e8], R46 ;  /* 0x0009e82e01007387 */ /* 0x000fe20000100a00 */
[----:B------:R-:W-:-:S03]  /*c9b0*/  IMAD.MOV.U32 R36, RZ, RZ, R16 ;  /* 0x000000ffff247224 */ /* 0x000fc600078e0010 */
[----:B------:R-:W3:Y:S01]  /*c9c0*/  LDL.LU R17, [R1+0x140] ;  /* 0x0001400001117983 */ /* 0x000ee20000300800 */
[----:B------:R-:W-:Y:S02]  /*c9d0*/  IMAD.MOV.U32 R35, RZ, RZ, R13 ;  /* 0x000000ffff237224 */ /* 0x000fe400078e000d */
[----:B------:R-:W-:Y:S02]  /*c9e0*/  IMAD.MOV.U32 R34, RZ, RZ, R12 ;  /* 0x000000ffff227224 */ /* 0x000fe400078e000c */
[----:B--2---:R-:W-:Y:S02]  /*c9f0*/  IMAD.MOV.U32 R13, RZ, RZ, R11 ;  /* 0x000000ffff0d7224 */ /* 0x004fe400078e000b */
[----:B------:R-:W-:Y:S02]  /*ca00*/  IMAD.MOV.U32 R12, RZ, RZ, R10 ;  /* 0x000000ffff0c7224 */ /* 0x000fe400078e000a */
[----:B------:R-:W-:-:S03]  /*ca10*/  IMAD.MOV.U32 R11, RZ, RZ, R7 ;  /* 0x000000ffff0b7224 */ /* 0x000fc600078e0007 */
[----:B------:R0:W-:Y:S01]  /*ca20*/  STL.64 [R1+0x110], R12 ;  /* 0x0001100c01007387 */ /* 0x0001e20000100a00 */
[----:B------:R-:W-:-:S03]  /*ca30*/  IMAD.MOV.U32 R10, RZ, RZ, R3 ;  /* 0x000000ffff0a7224 */ /* 0x000fc600078e0003 */
[----:B------:R-:W2:Y:S04]  /*ca40*/  LDL.LU R7, [R1+0x5e8] ;  /* 0x0005e80001077983 */ /* 0x000ea80000300800 */
[----:B------:R1:W-:Y:S04]  /*ca50*/  STL.64 [R1+0x118], R10 ;  /* 0x0001180a01007387 */ /* 0x0003e80000100a00 */
[----:B------:R-:W4:Y:S04]  /*ca60*/  LDL.LU R16, [R1+0x148] ;  /* 0x0001480001107983 */ /* 0x000f280000300800 */
[----:B------:R-:W3:Y:S04]  /*ca70*/  LDL.LU R3, [R1+0x5ec] ;  /* 0x0005ec0001037983 */ /* 0x000ee80000300800 */
[----:B0-----:R-:W4:Y:S04]  /*ca80*/  LDL.LU R13, [R1+0x150] ;  /* 0x00015000010d7983 */ /* 0x001f280000300800 */
[----:B------:R-:W4:Y:S04]  /*ca90*/  LDL.LU R12, [R1+0x5f0] ;  /* 0x0005f000010c7983 */ /* 0x000f280000300800 */
[----:B-1----:R-:W4:Y:S04]  /*caa0*/  LDL.LU R11, [R1+0x158] ;  /* 0x00015800010b7983 */ /* 0x002f280000300800 */
[----:B------:R-:W4:Y:S04]  /*cab0*/  LDL.LU R10, [R1+0x5f4] ;  /* 0x0005f400010a7983 */ /* 0x000f280000300800 */
[----:B------:R-:W-:Y:S04]  /*cac0*/  STL.64 [R1+0x100], R36 ;  /* 0x0001002401007387 */ /* 0x000fe80000100a00 */
[----:B------:R-:W-:Y:S04]  /*cad0*/  STL.64 [R1+0x9f0], R36 ;  /* 0x0009f02401007387 */ /* 0x000fe80000100a00 */
[----:B------:R-:W-:Y:S04]  /*cae0*/  STL.64 [R1+0x108], R34 ;  /* 0x0001082201007387 */ /* 0x000fe80000100a00 */
[----:B------:R0:W-:Y:S01]  /*caf0*/  STL.64 [R1+0x9f8], R34 ;  /* 0x0009f82201007387 */ /* 0x0001e20000100a00 */
[----:B------:R-:W-:-:S03]  /*cb00*/  IMAD.MOV.U32 R22, RZ, RZ, R15 ;  /* 0x000000ffff167224 */ /* 0x000fc600078e000f */
[----:B------:R-:W4:Y:S01]  /*cb10*/  LDL.LU R15, [R1+0x160] ;  /* 0x00016000010f7983 */ /* 0x000f220000300800 */
[----:B------:R-:W-:-:S03]  /*cb20*/  IMAD.MOV.U32 R33, RZ, RZ, R14 ;  /* 0x000000ffff217224 */ /* 0x000fc600078e000e */
[----:B------:R-:W4:Y:S01]  /*cb30*/  LDL.LU R14, [R1+0x5f8] ;  /* 0x0005f800010e7983 */ /* 0x000f220000300800 */
[----:B------:R-:W-:Y:S02]  /*cb40*/  IMAD.MOV.U32 R24, RZ, RZ, R19 ;  /* 0x000000ffff187224 */ /* 0x000fe400078e0013 */
[----:B------:R-:W-:Y:S01]  /*cb50*/  IMAD.MOV.U32 R25, RZ, RZ, R20 ;  /* 0x000000ffff197224 */ /* 0x000fe200078e0014 */
[----:B0-----:R-:W4:Y:S01]  /*cb60*/  LDL.LU R35, [R1+0x168] ;  /* 0x0001680001237983 */ /* 0x001f220000300800 */
[----:B------:R-:W-:-:S03]  /*cb70*/  IMAD.MOV.U32 R31, RZ, RZ, R8 ;  /* 0x000000ffff1f7224 */ /* 0x000fc600078e0008 */
[----:B------:R-:W4:Y:S01]  /*cb80*/  LDL.LU R8, [R1+0x5fc] ;  /* 0x0005fc0001087983 */ /* 0x000f220000300800 */
[----:B------:R-:W-:Y:S02]  /*cb90*/  IMAD.MOV.U32 R32, RZ, RZ, R9 ;  /* 0x000000ffff207224 */ /* 0x000fe400078e0009 */
[----:B------:R-:W-:Y:S01]  /*cba0*/  IMAD.MOV.U32 R23, RZ, RZ, R18 ;  /* 0x000000ffff177224 */ /* 0x000fe200078e0012 */
[----:B------:R-:W4:Y:S01]  /*cbb0*/  LDL.LU R34, [R1+0x170] ;  /* 0x0001700001227983 */ /* 0x000f220000300800 */
[----:B------:R-:W-:-:S03]  /*cbc0*/  IMAD.MOV.U32 R30, RZ, RZ, R6 ;  /* 0x000000ffff1e7224 */ /* 0x000fc600078e0006 */
[----:B------:R-:W4:Y:S04]  /*cbd0*/  LDL.LU R9, [R1+0x600] ;  /* 0x0006000001097983 */ /* 0x000f280000300800 */
[----:B------:R-:W4:Y:S04]  /*cbe0*/  LDL.LU R29, [R1+0x178] ;  /* 0x00017800011d7983 */ /* 0x000f280000300800 */
[----:B------:R-:W4:Y:S04]  /*cbf0*/  LDL.LU R6, [R1+0x604] ;  /* 0x0006040001067983 */ /* 0x000f280000300800 */
[----:B------:R-:W-:Y:S04]  /*cc00*/  STL.64 [R1+0x120], R24 ;  /* 0x0001201801007387 */ /* 0x000fe80000100a00 */
[----:B------:R-:W-:Y:S04]  /*cc10*/  STL.64 [R1+0xa00], R24 ;  /* 0x000a001801007387 */ /* 0x000fe80000100a00 */
[----:B------:R-:W-:Y:S04]  /*cc20*/  STL.64 [R1+0x128], R22 ;  /* 0x0001281601007387 */ /* 0x000fe80000100a00 */
[----:B------:R0:W-:Y:S04]  /*cc30*/  STL.64 [R1+0xa08], R22 ;  /* 0x000a081601007387 */ /* 0x0001e80000100a00 */
[----:B------:R-:W-:Y:S04]  /*cc40*/  STL.64 [R1+0x130], R32 ;  /* 0x0001302001007387 */ /* 0x000fe80000100a00 */
[----:B------:R-:W-:Y:S04]  /*cc50*/  STL.64 [R1+0xa10], R32 ;  /* 0x000a102001007387 */ /* 0x000fe80000100a00 */
[----:B------:R-:W-:Y:S04]  /*cc60*/  STL.64 [R1+0x138], R30 ;  /* 0x0001381e01007387 */ /* 0x000fe80000100a00 */
[----:B------:R-:W-:Y:S04]  /*cc70*/  STL.64 [R1+0xa18], R30 ;  /* 0x000a181e01007387 */ /* 0x000fe80000100a00 */
[----:B0-----:R-:W4:Y:S01]  /*cc80*/  LDL.LU R23, [R1+0x180] ;  /* 0x0001800001177983 */ /* 0x001f220000300800 */
[----:B--2---:R-:W-:-:S03]  /*cc90*/  IMAD.MOV.U32 R20, RZ, RZ, R7 ;  /* 0x000000ffff147224 */ /* 0x004fc600078e0007 */
[----:B------:R-:W2:Y:S04]  /*cca0*/  LDL.LU R7, [R1+0x608] ;  /* 0x0006080001077983 */ /* 0x000ea80000300800 */
[----:B------:R-:W2:Y:S01]  /*ccb0*/  LDL.LU R28, [R1+0x188] ;  /* 0x00018800011c7983 */ /* 0x000ea20000300800 */
[----:B---3--:R-:W-:-:S03]  /*ccc0*/  IMAD.MOV.U32 R18, RZ, RZ, R3 ;  /* 0x000000ffff127224 */ /* 0x008fc600078e0003 */
[----:B------:R-:W3:Y:S01]  /*ccd0*/  LDL.LU R3, [R1+0x60c] ;  /* 0x00060c0001037983 */ /* 0x000ee20000300800 */
[----:B------:R-:W-:-:S03]  /*cce0*/  IMAD.MOV.U32 R21, RZ, RZ, R17 ;  /* 0x000000ffff157224 */ /* 0x000fc600078e0011 */
[----:B------:R-:W3:Y:S01]  /*ccf0*/  LDL.LU R27, [R1+0x190] ;  /* 0x00019000011b7983 */ /* 0x000ee20000300800 */
[----:B----4-:R-:W-:-:S03]  /*cd00*/  IMAD.MOV.U32 R19, RZ, RZ, R16 ;  /* 0x000000ffff137224 */ /* 0x010fc600078e0010 */
[----:B------:R-:W4:Y:S04]  /*cd10*/  LDL.LU R22, [R1+0x610] ;  /* 0x0006100001167983 */ /* 0x000f280000300800 */
[----:B------:R-:W4:Y:S04]  /*cd20*/  LDL.LU R26, [R1+0x198] ;  /* 0x00019800011a7983 */ /* 0x000f280000300800 */
[----:B------:R-:W4:Y:S04]  /*cd30*/  LDL.LU R25, [R1+0x614] ;  /* 0x0006140001197983 */ /* 0x000f280000300800 */
[----:B------:R-:W4:Y:S04]  /*cd40*/  LDL.LU R17, [R1+0x1a0] ;  /* 0x0001a00001117983 */ /* 0x000f280000300800 */
[----:B------:R-:W4:Y:S04]  /*cd50*/  LDL.LU R16, [R1+0x618] ;  /* 0x0006180001107983 */ /* 0x000f280000300800 */
[----:B------:R-:W-:Y:S04]  /*cd60*/  STL.64 [R1+0x140], R20 ;  /* 0x0001401401007387 */ /* 0x000fe80000100a00 */
[----:B------:R4:W-:Y:S04]  /*cd70*/  STL.64 [R1+0xa20], R20 ;  /* 0x000a201401007387 */ /* 0x0009e80000100a00 */
[----:B------:R-:W-:Y:S01]  /*cd80*/  STL.64 [R1+0x148], R18 ;  /* 0x0001481201007387 */ /* 0x000fe20000100a00 */
[----:B------:R-:W-:-:S02]  /*cd90*/  IMAD.MOV.U32 R89, RZ, RZ, R15 ;  /* 0x000000ffff597224 */ /* 0x000fc400078e000f */
[----:B------:R-:W-:Y:S01]  /*cda0*/  IMAD.MOV.U32 R88, RZ, RZ, R14 ;  /* 0x000000ffff587224 */ /* 0x000fe200078e000e */
[----:B------:R-:W-:Y:S01]  /*cdb0*/  STL.64 [R1+0x150], R12 ;  /* 0x0001500c01007387 */ /* 0x000fe20000100a00 */
[----:B------:R-:W-:-:S03]  /*cdc0*/  IMAD.MOV.U32 R85, RZ, RZ, R35 ;  /* 0x000000ffff557224 */ /* 0x000fc600078e0023 */
[----:B------:R-:W-:Y:S01]  /*cdd0*/  STL.64 [R1+0x158], R10 ;  /* 0x0001580a01007387 */ /* 0x000fe20000100a00 */
[----:B------:R-:W-:-:S03]  /*cde0*/  IMAD.MOV.U32 R84, RZ, RZ, R8 ;  /* 0x000000ffff547224 */ /* 0x000fc600078e0008 */
[----:B------:R-:W4:Y:S01]  /*cdf0*/  LDL.LU R15, [R1+0x1a8] ;  /* 0x0001a800010f7983 */ /* 0x000f220000300800 */
[----:B------:R-:W-:-:S03]  /*ce00*/  IMAD.MOV.U32 R77, RZ, RZ, R34 ;  /* 0x000000ffff4d7224 */ /* 0x000fc600078e0022 */
[----:B------:R-:W4:Y:S01]  /*ce10*/  LDL.LU R14, [R1+0x61c] ;  /* 0x00061c00010e7983 */ /* 0x000f220000300800 */
[----:B------:R-:W-:-:S03]  /*ce20*/  IMAD.MOV.U32 R76, RZ, RZ, R9 ;  /* 0x000000ffff4c7224 */ /* 0x000fc600078e0009 */
[----:B------:R-:W4:Y:S04]  /*ce30*/  LDL.LU R8, [R1+0x620] ;  /* 0x0006200001087983 */ /* 0x000f280000300800 */
[----:B------:R-:W4:Y:S04]  /*ce40*/  LDL.LU R9, [R1+0x1b0] ;  /* 0x0001b00001097983 */ /* 0x000f280000300800 */
[----:B------:R-:W-:Y:S01]  /*ce50*/  STL.64 [R1+0x160], R88 ;  /* 0x0001605801007387 */ /* 0x000fe20000100a00 */
[----:B------:R-:W-:-:S03]  /*ce60*/  IMAD.MOV.U32 R74, RZ, RZ, R6 ;  /* 0x000000ffff4a7224 */ /* 0x000fc600078e0006 */
[----:B------:R-:W-:Y:S04]  /*ce70*/  STL.64 [R1+0x168], R84 ;  /* 0x0001685401007387 */ /* 0x000fe80000100a00 */
[----:B------:R-:W-:Y:S04]  /*ce80*/  STL.64 [R1+0x170], R76 ;  /* 0x0001704c01007387 */ /* 0x000fe80000100a00 */
[----:B------:R-:W4:Y:S04]  /*ce90*/  LDL.LU R24, [R1+0x1b8] ;  /* 0x0001b80001187983 */ /* 0x000f280000300800 */
[----:B------:R-:W4:Y:S01]  /*cea0*/  LDL.LU R6, [R1+0x624] ;  /* 0x0006240001067983 */ /* 0x000f220000300800 */
[----:B------:R-:W-:-:S03]  /*ceb0*/  IMAD.MOV.U32 R65, RZ, RZ, R23 ;  /* 0x000000ffff417224 */ /* 0x000fc600078e0017 */
[----:B------:R-:W4:Y:S01]  /*cec0*/  LDL.LU R23, [R1+0x1c0] ;  /* 0x0001c00001177983 */ /* 0x000f220000300800 */
[----:B--2---:R-:W-:-:S03]  /*ced0*/  IMAD.MOV.U32 R64, RZ, RZ, R7 ;  /* 0x000000ffff407224 */ /* 0x004fc600078e0007 */
[----:B------:R-:W2:Y:S01]  /*cee0*/  LDL.LU R7, [R1+0x628] ;  /* 0x0006280001077983 */ /* 0x000ea20000300800 */
[----:B---3--:R-:W-:-:S03]  /*cef0*/  IMAD.MOV.U32 R62, RZ, RZ, R3 ;  /* 0x000000ffff3e7224 */ /* 0x008fc600078e0003 */
[----:B------:R-:W3:Y:S01]  /*cf00*/  LDL.LU R3, [R1+0x62c] ;  /* 0x00062c0001037983 */ /* 0x000ee20000300800 */
[----:B------:R-:W-:Y:S01]  /*cf10*/  ISETP.GT.AND P1, PT, R42, RZ, PT ;  /* 0x000000ff2a00720c */ /* 0x000fe20003f24270 */
[----:B----4-:R-:W-:Y:S02]  /*cf20*/  IMAD.MOV.U32 R21, RZ, RZ, R26 ;  /* 0x000000ffff157224 */ /* 0x010fe400078e001a */
[----:B------:R-:W-:Y:S02]  /*cf30*/  IMAD.MOV.U32 R30, RZ, RZ, R22 ;  /* 0x000000ffff1e7224 */ /* 0x000fe400078e0016 */
[----:B------:R-:W4:Y:S01]  /*cf40*/  LDL.LU R22, [R1+0x1c8] ;  /* 0x0001c80001167983 */ /* 0x000f220000300800 */
[----:B------:R-:W-:Y:S02]  /*cf50*/  IMAD.MOV.U32 R75, RZ, RZ, R29 ;  /* 0x000000ffff4b7224 */ /* 0x000fe400078e001d */
[----:B---3--:R-:W-:Y:S02]  /*cf60*/  IMAD.MOV.U32 R26, RZ, RZ, R3 ;  /* 0x000000ffff1a7224 */ /* 0x008fe400078e0003 */
[----:B------:R-:W-:-:S02]  /*cf70*/  IMAD.MOV.U32 R3, RZ, RZ, R2 ;  /* 0x000000ffff037224 */ /* 0x000fc400078e0002 */
[----:B------:R-:W-:-:S05]  /*cf80*/  IMAD.MOV.U32 R2, RZ, RZ, R4 ;  /* 0x000000ffff027224 */ /* 0x000fca00078e0004 */
[----:B------:R-:W3:Y:S01]  /*cf90*/  @P1 LDG.E.U16 R69, desc[UR24][R2.64] ;  /* 0x0000001802451981 */ /* 0x000ee2000c1e1500 */
[----:B------:R-:W-:Y:S02]  /*cfa0*/  IMAD.MOV.U32 R63, RZ, RZ, R28 ;  /* 0x000000ffff3f7224 */ /* 0x000fe400078e001c */
[----:B------:R-:W-:Y:S01]  /*cfb0*/  IMAD.MOV.U32 R31, RZ, RZ, R27 ;  /* 0x000000ffff1f7224 */ /* 0x000fe200078e001b */
[----:B------:R-:W-:Y:S01]  /*cfc0*/  STL.64 [R1+0x178], R74 ;  /* 0x0001784a01007387 */ /* 0x000fe20000100a00 */
[----:B------:R-:W-:-:S03]  /*cfd0*/  IMAD.MOV.U32 R53, RZ, RZ, R17 ;  /* 0x000000ffff357224 */ /* 0x000fc600078e0011 */
[----:B------:R-:W-:Y:S01]  /*cfe0*/  STL.64 [R1+0x180], R64 ;  /* 0x0001804001007387 */ /* 0x000fe20000100a00 */
[----:B------:R-:W-:-:S03]  /*cff0*/  IMAD.MOV.U32 R52, RZ, RZ, R16 ;  /* 0x000000ffff347224 */ /* 0x000fc600078e0010 */
[----:B------:R-:W-:Y:S01]  /*d000*/  STL.64 [R1+0x188], R62 ;  /* 0x0001883e01007387 */ /* 0x000fe20000100a00 */
[----:B------:R-:W-:-:S03]  /*d010*/  IMAD.MOV.U32 R20, RZ, RZ, R25 ;  /* 0x000000ffff147224 */ /* 0x000fc600078e0019 */
[----:B------:R-:W-:Y:S01]  /*d020*/  STL.64 [R1+0x190], R30 ;  /* 0x0001901e01007387 */ /* 0x000fe20000100a00 */
[----:B------:R-:W-:-:S03]  /*d030*/  IMAD.MOV.U32 R51, RZ, RZ, R15 ;  /* 0x000000ffff337224 */ /* 0x000fc600078e000f */
[----:B------:R-:W3:Y:S01]  /*d040*/  LDL.LU R17, [R1+0x1d0] ;  /* 0x0001d00001117983 */ /* 0x000ee20000300800 */
        /* <DEDUP_REMOVED lines=9> */
[----:B------:R-:W3:Y:S04]  /*d0e0*/  LDL.LU R8, [R1+0x638] ;  /* 0x0006380001087983 */ /* 0x000ee80000300800 */
[----:B------:R-:W-:Y:S04]  /*d0f0*/  STL.64 [R1+0x198], R20 ;  /* 0x0001981401007387 */ /* 0x000fe80000100a00 */
[----:B------:R-:W3:Y:S01]  /*d100*/  LDL.LU R6, [R1+0x63c] ;  /* 0x00063c0001067983 */ /* 0x000ee20000300800 */
[----:B--2---:R-:W-:-:S03]  /*d110*/  IMAD.MOV.U32 R28, RZ, RZ, R7 ;  /* 0x000000ffff1c7224 */ /* 0x004fc600078e0007 */
[----:B------:R-:W-:Y:S01]  /*d120*/  STL.64 [R1+0x1a0], R52 ;  /* 0x0001a03401007387 */ /* 0x000fe20000100a00 */
[----:B------:R-:W-:-:S03]  /*d130*/  IMAD.MOV.U32 R29, RZ, RZ, R23 ;  /* 0x000000ffff1d7224 */ /* 0x000fc600078e0017 */
[----:B------:R-:W-:Y:S01]  /*d140*/  STL.64 [R1+0x1a8], R50 ;  /* 0x0001a83201007387 */ /* 0x000fe20000100a00 */
[----:B----4-:R-:W-:-:S03]  /*d150*/  IMAD.MOV.U32 R27, RZ, RZ, R22 ;  /* 0x000000ffff1b7224 */ /* 0x010fc600078e0016 */
[----:B------:R-:W-:Y:S04]  /*d160*/  STL.64 [R1+0x1b0], R40 ;  /* 0x0001b02801007387 */ /* 0x000fe80000100a00 */
[----:B------:R-:W-:Y:S04]  /*d170*/  STL.64 [R1+0x1b8], R38 ;  /* 0x0001b82601007387 */ /* 0x000fe80000100a00 */
[----:B------:R-:W2:Y:S04]  /*d180*/  LDL.LU R7, [R1+0x1e8] ;  /* 0x0001e80001077983 */ /* 0x000ea80000300800 */
[----:B------:R-:W4:Y:S04]  /*d190*/  LDL.LU R35, [R1+0x1f0] ;  /* 0x0001f00001237983 */ /* 0x000f280000300800 */
[----:B------:R-:W4:Y:S01]  /*d1a0*/  LDL.LU R34, [R1+0x640] ;  /* 0x0006400001227983 */ /* 0x000f220000300800 */
[----:B------:R-:W-:-:S05]  /*d1b0*/  IMAD.MOV.U32 R4, RZ, RZ, R43 ;  /* 0x000000ffff047224 */ /* 0x000fca00078e002b */
[----:B------:R-:W4:Y:S04]  /*d1c0*/  @P1 LDG.E.U16 R56, desc[UR24][R4.64] ;  /* 0x0000001804381981 */ /* 0x000f28000c1e1500 */
[----:B---3--:R0:W-:Y:S04]  /*d1d0*/  STL [R1+0x2a0], R69 ;  /* 0x0002a04501007387 */ /* 0x0081e80000100800 */
[----:B0-----:R-:W3:Y:S04]  /*d1e0*/  LDL.LU R69, [R1+0xa34] ;  /* 0x000a340001457983 */ /* 0x001ee80000300800 */
[----:B------:R-:W-:Y:S04]  /*d1f0*/  STL.64 [R1+0x1c0], R28 ;  /* 0x0001c01c01007387 */ /* 0x000fe80000100a00 */
[----:B------:R-:W-:Y:S04]  /*d200*/  STL.64 [R1+0x1c8], R26 ;  /* 0x0001c81a01007387 */ /* 0x000fe80000100a00 */
[----:B------:R-:W-:Y:S04]  /*d210*/  STL [R1+0x6e4], R2 ;  /* 0x0006e40201007387 */ /* 0x000fe80000100800 */
[----:B------:R-:W-:Y:S04]  /*d220*/  STL [R1+0x6e0], R3 ;  /* 0x0006e00301007387 */ /* 0x000fe80000100800 */
[----:B------:R0:W-:Y:S04]  /*d230*/  STL [R1+0x7e0], R3 ;  /* 0x0007e00301007387 */ /* 0x0001e80000100800 */
[----:B------:R-:W3:Y:S04]  /*d240*/  LDL.LU R33, [R1+0x1f8] ;  /* 0x0001f80001217983 */ /* 0x000ee80000300800 */
[----:B------:R-:W3:Y:S04]  /*d250*/  LDL.LU R24, [R1+0x644] ;  /* 0x0006440001187983 */ /* 0x000ee80000300800 */
[----:B0-----:R-:W3:Y:S04]  /*d260*/  LDL.LU R3, [R1+0x648] ;  /* 0x0006480001037983 */ /* 0x001ee80000300800 */
[----:B------:R-:W3:Y:S04]  /*d270*/  LDL.LU R32, [R1+0x200] ;  /* 0x0002000001207983 */ /* 0x000ee80000300800 */
[----:B------:R-:W3:Y:S04]  /*d280*/  LDL.LU R25, [R1+0x210] ;  /* 0x0002100001197983 */ /* 0x000ee80000300800 */
[----:B------:R-:W3:Y:S01]  /*d290*/  LDL.LU R23, [R1+0x218] ;  /* 0x0002180001177983 */ /* 0x000ee20000300800 */
[----:B------:R-:W-:-:S03]  /*d2a0*/  ISETP.GT.AND P2, PT, R42, 0x8, PT ;  /* 0x000000082a00780c */ /* 0x000fc60003f44270 */
[----:B------:R-:W3:Y:S04]  /*d2b0*/  LDL.LU R22, [R1+0x220] ;  /* 0x0002200001167983 */ /* 0x000ee80000300800 */
[----:B------:R-:W-:Y:S04]  /*d2c0*/  STL.64 [R1+0x1d0], R16 ;  /* 0x0001d01001007387 */ /* 0x000fe80000100a00 */
[----:B------:R-:W-:Y:S01]  /*d2d0*/  STL.64 [R1+0x1d8], R14 ;  /* 0x0001d80e01007387 */ /* 0x000fe20000100a00 */
[----:B------:R-:W-:-:S03]  /*d2e0*/  IMAD.MOV.U32 R37, RZ, RZ, R80 ;  /* 0x000000ffff257224 */ /* 0x000fc600078e0050 */
[----:B------:R-:W-:Y:S04]  /*d2f0*/  STL.64 [R1+0x1e0], R8 ;  /* 0x0001e00801007387 */ /* 0x000fe80000100a00 */
[----:B--2---:R-:W-:Y:S04]  /*d300*/  STL.64 [R1+0x1e8], R6 ;  /* 0x0001e80601007387 */ /* 0x004fe80000100a00 */
[----:B----4-:R0:W-:Y:S01]  /*d310*/  STL [R1+0x2a4], R56 ;  /* 0x0002a43801007387 */ /* 0x0101e20000100800 */
[----:B------:R-:W-:-:S03]  /*d320*/  IMAD.MOV.U32 R86, RZ, RZ, R34 ;  /* 0x000000ffff567224 */ /* 0x000fc600078e0022 */
[----:B0-----:R-:W2:Y:S04]  /*d330*/  LDL.LU R56, [R1+0xa30] ;  /* 0x000a300001387983 */ /* 0x001ea80000300800 */
[----:B------:R-:W-:Y:S04]  /*d340*/  STL [R1+0x6ec], R4 ;  /* 0x0006ec0401007387 */ /* 0x000fe80000100800 */
[----:B------:R-:W-:Y:S04]  /*d350*/  STL [R1+0x7e4], R4 ;  /* 0x0007e40401007387 */ /* 0x000fe80000100800 */
[----:B------:R-:W-:Y:S04]  /*d360*/  STL [R1+0x6e8], R5 ;  /* 0x0006e80501007387 */ /* 0x000fe80000100800 */
[----:B------:R0:W-:Y:S04]  /*d370*/  STL [R1+0x7e8], R5 ;  /* 0x0007e80501007387 */ /* 0x0001e80000100800 */
[----:B0-----:R-:W4:Y:S01]  /*d380*/  LDL.LU R5, [R1+0x344] ;  /* 0x0003440001057983 */ /* 0x001f220000300800 */
[----:B---3--:R-:W-:-:S03]  /*d390*/  IMAD.MOV.U32 R82, RZ, RZ, R24 ;  /* 0x000000ffff527224 */ /* 0x008fc600078e0018 */
[----:B------:R-:W3:Y:S01]  /*d3a0*/  LDL.LU R24, [R1+0x228] ;  /* 0x0002280001187983 */ /* 0x000ee20000300800 */
[----:B------:R-:W-:-:S03]  /*d3b0*/  IMAD.MOV.U32 R72, RZ, RZ, R3 ;  /* 0x000000ffff487224 */ /* 0x000fc600078e0003 */
[----:B------:R-:W2:Y:S01]  /*d3c0*/  LDL.LU R34, [R1+0x230] ;  /* 0x0002300001227983 */ /* 0x000ea20000300800 */
[----:B------:R-:W-:Y:S02]  /*d3d0*/  IMAD.MOV.U32 R83, RZ, RZ, R33 ;  /* 0x000000ffff537224 */ /* 0x000fe400078e0021 */
[----:B------:R-:W-:Y:S01]  /*d3e0*/  IMAD.MOV.U32 R73, RZ, RZ, R32 ;  /* 0x000000ffff497224 */ /* 0x000fe200078e0020 */
[----:B------:R-:W4:Y:S01]  /*d3f0*/  LDL.LU R3, [R1+0x238] ;  /* 0x0002380001037983 */ /* 0x000f220000300800 */
[----:B------:R-:W-:-:S05]  /*d400*/  IMAD.MOV.U32 R36, RZ, RZ, R23 ;  /* 0x000000ffff247224 */ /* 0x000fca00078e0017 */
[----:B------:R-:W4:Y:S01]  /*d410*/  @P2 LDG.E.U16 R78, desc[UR24][R36.64] ;  /* 0x00000018244e2981 */ /* 0x000f22000c1e1500 */
[----:B------:R-:W-:Y:S02]  /*d420*/  IMAD.MOV.U32 R32, RZ, RZ, R25 ;  /* 0x000000ffff207224 */ /* 0x000fe400078e0019 */
[----:B------:R-:W-:-:S05]  /*d430*/  IMAD.MOV.U32 R33, RZ, RZ, R79 ;  /* 0x000000ffff217224 */ /* 0x000fca00078e004f */
[----:B------:R-:W4:Y:S01]  /*d440*/  @P2 LDG.E.U16 R57, desc[UR24][R32.64] ;  /* 0x0000001820392981 */ /* 0x000f22000c1e1500 */
[----:B------:R-:W-:-:S05]  /*d450*/  IMAD.MOV.U32 R87, RZ, RZ, R35 ;  /* 0x000000ffff577224 */ /* 0x000fca00078e0023 */
[----:B------:R-:W-:Y:S04]  /*d460*/  STL.64 [R1+0x1f0], R86 ;  /* 0x0001f05601007387 */ /* 0x000fe80000100a00 */
[----:B------:R-:W-:Y:S04]  /*d470*/  STL.64 [R1+0x1f8], R82 ;  /* 0x0001f85201007387 */ /* 0x000fe80000100a00 */
[----:B------:R-:W-:Y:S04]  /*d480*/  STL.64 [R1+0x200], R72 ;  /* 0x0002004801007387 */ /* 0x000fe80000100a00 */
[----:B------:R-:W-:Y:S01]  /*d490*/  STL.64 [R1+0x210], R32 ;  /* 0x0002102001007387 */ /* 0x000fe20000100a00 */
[----:B------:R-:W-:-:S03]  /*d4a0*/  IMAD.MOV.U32 R70, RZ, RZ, R22 ;  /* 0x000000ffff467224 */ /* 0x000fc600078e0016 */
[----:B------:R-:W4:Y:S01]  /*d4b0*/  LDL.LU R23, [R1+0x240] ;  /* 0x0002400001177983 */ /* 0x000f220000300800 */
[----:B------:R-:W-:-:S03]  /*d4c0*/  IMAD.MOV.U32 R71, RZ, RZ, R81 ;  /* 0x000000ffff477224 */ /* 0x000fc600078e0051 */
[----:B------:R-:W4:Y:S01]  /*d4d0*/  LDL R79, [R1+0x2b0] ;  /* 0x0002b000014f7983 */ /* 0x000f220000100800 */
[----:B------:R-:W-:-:S03]  /*d4e0*/  IMAD.MOV.U32 R61, RZ, RZ, R90 ;  /* 0x000000ffff3d7224 */ /* 0x000fc600078e005a */
[----:B------:R-:W4:Y:S04]  /*d4f0*/  LDL.LU R4, [R1+0x34c] ;  /* 0x00034c0001047983 */ /* 0x000f280000300800 */
[----:B------:R-:W-:Y:S01]  /*d500*/  STL.64 [R1+0x218], R36 ;  /* 0x0002182401007387 */ /* 0x000fe20000100a00 */
[----:B------:R-:W-:Y:S02]  /*d510*/  IMAD.MOV.U32 R59, RZ, RZ, R91 ;  /* 0x000000ffff3b7224 */ /* 0x000fe400078e005b */
[----:B------:R-:W-:Y:S02]  /*d520*/  IMAD.MOV.U32 R47, RZ, RZ, R92 ;  /* 0x000000ffff2f7224 */ /* 0x000fe400078e005c */
[----:B---3--:R-:W-:Y:S02]  /*d530*/  IMAD.MOV.U32 R60, RZ, RZ, R24 ;  /* 0x000000ffff3c7224 */ /* 0x008fe400078e0018 */
[----:B--2---:R-:W-:-:S02]  /*d540*/  IMAD.MOV.U32 R58, RZ, RZ, R34 ;  /* 0x000000ffff3a7224 */ /* 0x004fc400078e0022 */
[----:B----4-:R-:W-:Y:S01]  /*d550*/  IMAD.MOV.U32 R46, RZ, RZ, R3 ;  /* 0x000000ffff2e7224 */ /* 0x010fe200078e0003 */
[----:B------:R0:W-:Y:S04]  /*d560*/  STL [R1+0x2a8], R78 ;  /* 0x0002a84e01007387 */ /* 0x0001e80000100800 */
[----:B0-----:R-:W2:Y:S04]  /*d570*/  LDL.LU R78, [R1+0xa2c] ;  /* 0x000a2c00014e7983 */ /* 0x001ea80000300800 */
[----:B------:R-:W3:Y:S04]  /*d580*/  LDL.LU R22, [R1+0x260] ;  /* 0x0002600001167983 */ /* 0x000ee80000300800 */
[----:B------:R-:W4:Y:S04]  /*d590*/  LDL R24, [R1+0x548] ;  /* 0x0005480001187983 */ /* 0x000f280000100800 */
[----:B------:R-:W4:Y:S04]  /*d5a0*/  LDL R25, [R1+0x544] ;  /* 0x0005440001197983 */ /* 0x000f280000100800 */
[----:B------:R-:W-:Y:S04]  /*d5b0*/  STL.64 [R1+0x220], R70 ;  /* 0x0002204601007387 */ /* 0x000fe80000100a00 */
[----:B------:R-:W4:Y:S04]  /*d5c0*/  LDL R43, [R1+0x540] ;  /* 0x00054000012b7983 */ /* 0x000f280000100800 */
[----:B------:R-:W-:Y:S04]  /*d5d0*/  STL.64 [R1+0x228], R60 ;  /* 0x0002283c01007387 */ /* 0x000fe80000100a00 */
[----:B------:R-:W4:Y:S04]  /*d5e0*/  LDL.LU R3, [R1+0x358] ;  /* 0x0003580001037983 */ /* 0x000f280000300800 */
[----:B------:R-:W-:Y:S04]  /*d5f0*/  STL.64 [R1+0x230], R58 ;  /* 0x0002303a01007387 */ /* 0x000fe80000100a00 */
[----:B------:R-:W-:Y:S04]  /*d600*/  STL.64 [R1+0x238], R46 ;  /* 0x0002382e01007387 */ /* 0x000fe80000100a00 */
[----:B------:R-:W4:Y:S04]  /*d610*/  LDL R48, [R1+0x53c] ;  /* 0x00053c0001307983 */ /* 0x000f280000100800 */
[----:B------:R0:W-:Y:S04]  /*d620*/  STL [R1+0x2ac], R57 ;  /* 0x0002ac3901007387 */ /* 0x0001e80000100800 */
[----:B0-----:R-:W4:Y:S01]  /*d630*/  LDL.LU R57, [R1+0xa28] ;  /* 0x000a280001397983 */ /* 0x001f220000300800 */
[----:B------:R-:W-:-:S02]  /*d640*/  ISETP.GT.AND P4, PT, R42, 0x1, PT ;  /* 0x000000012a00780c */ /* 0x000fc40003f84270 */
[----:B------:R-:W-:Y:S01]  /*d650*/  ISETP.GT.AND P1, PT, R42, 0x10, PT ;  /* 0x000000102a00780c */ /* 0x000fe20003f24270 */
[----:B------:R-:W-:Y:S01]  /*d660*/  IMAD.MOV.U32 R36, RZ, RZ, R23 ;  /* 0x000000ffff247224 */ /* 0x000fe200078e0017 */
[----:B------:R-:W4:Y:S01]  /*d670*/  LDL R49, [R1+0x538] ;  /* 0x0005380001317983 */ /* 0x000f220000100800 */
[----:B------:R-:W-:Y:S02]  /*d680*/  IMAD.MOV.U32 R33, RZ, RZ, R44 ;  /* 0x000000ffff217224 */ /* 0x000fe400078e002c */
[----:B------:R-:W-:Y:S01]  /*d690*/  IMAD.MOV.U32 R23, RZ, RZ, R45 ;  /* 0x000000ffff177224 */ /* 0x000fe200078e002d */
[----:B------:R-:W4:Y:S01]  /*d6a0*/  LDL R81, [R1+0x534] ;  /* 0x0005340001517983 */ /* 0x000f220000100800 */
[----:B------:R-:W-:Y:S02]  /*d6b0*/  IMAD.MOV.U32 R34, RZ, RZ, R67 ;  /* 0x000000ffff227224 */ /* 0x000fe400078e0043 */
[----:B------:R-:W-:Y:S01]  /*d6c0*/  IMAD.MOV.U32 R44, RZ, RZ, R69 ;  /* 0x000000ffff2c7224 */ /* 0x000fe200078e0045 */
[----:B------:R-:W4:Y:S01]  /*d6d0*/  LDL.64 R90, [R1+0x118] ;  /* 0x00011800015a7983 */ /* 0x000f220000100a00 */
[----:B------:R-:W-:-:S03]  /*d6e0*/  IMAD.MOV.U32 R45, RZ, RZ, R56 ;  /* 0x000000ffff2d7224 */ /* 0x000fc600078e0038 */
[----:B------:R-:W4:Y:S01]  /*d6f0*/  @P1 LDG.E.U16 R79, desc[UR24][R20.64] ;  /* 0x00000018144f1981 */ /* 0x000f22000c1e1500 */
[----:B------:R-:W-:Y:S02]  /*d700*/  IMAD.MOV.U32 R37, RZ, RZ, R93 ;  /* 0x000000ffff257224 */ /* 0x000fe400078e005d */
[----:B------:R-:W-:Y:S01]  /*d710*/  IMAD.MOV.U32 R35, RZ, RZ, R54 ;  /* 0x000000ffff237224 */ /* 0x000fe200078e0036 */
[C---:B------:R-:W-:Y:S01]  /*d720*/  ISETP.GT.AND P3, PT, R42.reuse, 0x2, PT ;  /* 0x000000022a00780c */ /* 0x040fe20003f64270 */
[----:B------:R-:W4:Y:S01]  /*d730*/  @P1 LDG.E.U16 R5, desc[UR24][R30.64] ;  /* 0x000000181e051981 */ /* 0x000f22000c1e1500 */
[----:B---3--:R-:W-:Y:S02]  /*d740*/  IMAD.MOV.U32 R32, RZ, RZ, R22 ;  /* 0x000000ffff207224 */ /* 0x008fe400078e0016 */
[----:B------:R-:W-:Y:S02]  /*d750*/  IMAD.MOV.U32 R22, RZ, RZ, R66 ;  /* 0x000000ffff167224 */ /* 0x000fe400078e0042 */
[----:B--2---:R-:W-:Y:S01]  /*d760*/  IMAD.MOV.U32 R66, RZ, RZ, R78 ;  /* 0x000000ffff427224 */ /* 0x004fe200078e004e */
[----:B----4-:R-:W2:Y:S01]  /*d770*/  @P4 LDG.E.U16 R25, desc[UR24][R44.64] ;  /* 0x000000182c194981 */ /* 0x010ea2000c1e1500 */
[----:B------:R-:W-:Y:S01]  /*d780*/  IMAD.MOV.U32 R67, RZ, RZ, R57 ;  /* 0x000000ffff437224 */ /* 0x000fe200078e0039 */
[----:B------:R-:W-:Y:S01]  /*d790*/  ISETP.GT.AND P2, PT, R42, 0x3, PT ;  /* 0x000000032a00780c */ /* 0x000fe20003f44270 */
[----:B------:R-:W-:-:S03]  /*d7a0*/  IMAD.MOV.U32 R54, RZ, RZ, R68 ;  /* 0x000000ffff367224 */ /* 0x000fc600078e0044 */
[----:B------:R-:W3:Y:S04]  /*d7b0*/  @P3 LDG.E.U16 R48, desc[UR24][R34.64] ;  /* 0x0000001822303981 */ /* 0x000ee8000c1e1500 */
[----:B------:R-:W4:Y:S04]  /*d7c0*/  @P4 LDG.E.U16 R24, desc[UR24][R66.64] ;  /* 0x0000001842184981 */ /* 0x000f28000c1e1500 */
[----:B------:R-:W-:Y:S04]  /*d7d0*/  STL.64 [R1+0x260], R32 ;  /* 0x0002602001007387 */ /* 0x000fe80000100a00 */
[----:B------:R-:W-:Y:S04]  /*d7e0*/  STL.64 [R1+0x240], R36 ;  /* 0x0002402401007387 */ /* 0x000fe80000100a00 */
[----:B------:R-:W-:Y:S04]  /*d7f0*/  STL.64 [R1+0x268], R22 ;  /* 0x0002681601007387 */ /* 0x000fe80000100a00 */
[----:B------:R-:W3:Y:S04]  /*d800*/  LDL.LU.64 R20, [R1+0xa20] ;  /* 0x000a200001147983 */ /* 0x000ee80000300a00 */
[----:B------:R-:W-:Y:S04]  /*d810*/  STL.64 [R1+0x270], R34 ;  /* 0x0002702201007387 */ /* 0x000fe80000100a00 */
[----:B------:R-:W-:Y:S04]  /*d820*/  STL.64 [R1+0x278], R54 ;  /* 0x0002783601007387 */ /* 0x000fe80000100a00 */
[----:B------:R-:W-:Y:S04]  /*d830*/  STL.64 [R1+0x288], R66 ;  /* 0x0002884201007387 */ /* 0x000fe80000100a00 */
[----:B------:R0:W-:Y:S04]  /*d840*/  STL.64 [R1+0x280], R44 ;  /* 0x0002802c01007387 */ /* 0x0001e80000100a00 */
[----:B------:R-:W3:Y:S04]  /*d850*/  LDL R80, [R1+0x530] ;  /* 0x0005300001507983 */ /* 0x000ee80000100800 */
[----:B------:R-:W3:Y:S04]  /*d860*/  @P3 LDG.E.U16 R43, desc[UR24][R54.64] ;  /* 0x00000018362b3981 */ /* 0x000ee8000c1e1500 */
[----:B------:R-:W3:Y:S01]  /*d870*/  @P2 LDG.E.U16 R49, desc[UR24][R22.64] ;  /* 0x0000001816312981 */ /* 0x000ee2000c1e1500 */
[----:B------:R-:W-:-:S03]  /*d880*/  ISETP.GT.AND P6, PT, R42, 0x4, PT ;  /* 0x000000042a00780c */ /* 0x000fc60003fc4270 */
[----:B------:R-:W3:Y:S04]  /*d890*/  @P2 LDG.E.U16 R81, desc[UR24][R32.64] ;  /* 0x0000001820512981 */ /* 0x000ee8000c1e1500 */
[----:B--2---:R-:W-:Y:S04]  /*d8a0*/  @P4 STL [R1+0x544], R25 ;  /* 0x0005441901004387 */ /* 0x004fe80000100800 */
[----:B----4-:R1:W-:Y:S04]  /*d8b0*/  @P4 STL [R1+0x548], R24 ;  /* 0x0005481801004387 */ /* 0x0103e80000100800 */
[----:B0-----:R-:W2:Y:S04]  /*d8c0*/  LDL R45, [R1+0x52c] ;  /* 0x00052c00012d7983 */ /* 0x001ea80000100800 */
[----:B------:R-:W4:Y:S04]  /*d8d0*/  LDL R93, [R1+0x528] ;  /* 0x00052800015d7983 */ /* 0x000f280000100800 */
[----:B-1----:R-:W2:Y:S04]  /*d8e0*/  LDL.64 R24, [R1+0x110] ;  /* 0x0001100001187983 */ /* 0x002ea80000100a00 */
[----:B------:R-:W2:Y:S04]  /*d8f0*/  LDL.LU.64 R30, [R1+0xa18] ;  /* 0x000a1800011e7983 */ /* 0x000ea80000300a00 */
[----:B------:R0:W-:Y:S04]  /*d900*/  @P1 STL [R1+0x2b0], R79 ;  /* 0x0002b04f01001387 */ /* 0x0001e80000100800 */
[----:B------:R-:W2:Y:S04]  /*d910*/  LDL.LU R56, [R1+0x208] ;  /* 0x0002080001387983 */ /* 0x000ea80000300800 */
[----:B------:R-:W2:Y:S04]  /*d920*/  LDL.LU R55, [R1+0x248] ;  /* 0x0002480001377983 */ /* 0x000ea80000300800 */
[----:B0-----:R-:W2:Y:S04]  /*d930*/  LDL R79, [R1+0x524] ;  /* 0x00052400014f7983 */ /* 0x001ea80000100800 */
[----:B------:R-:W2:Y:S04]  /*d940*/  LDL.LU R35, [R1+0x20c] ;  /* 0x00020c0001237983 */ /* 0x000ea80000300800 */
[----:B------:R-:W2:Y:S04]  /*d950*/  LDL.LU R34, [R1+0x250] ;  /* 0x0002500001227983 */ /* 0x000ea80000300800 */
[----:B------:R-:W4:Y:S04]  /*d960*/  LDL.LU R23, [R1+0x258] ;  /* 0x0002580001177983 */ /* 0x000f280000300800 */
[----:B------:R-:W4:Y:S04]  /*d970*/  LDL.LU R22, [R1+0x29c] ;  /* 0x00029c0001167983 */ /* 0x000f280000300800 */
[----:B---3--:R0:W-:Y:S04]  /*d980*/  @P3 STL [R1+0x540], R43 ;  /* 0x0005402b01003387 */ /* 0x0081e80000100800 */
[----:B0-----:R-:W3:Y:S01]  /*d990*/  LDL R43, [R1+0x520] ;  /* 0x00052000012b7983 */ /* 0x001ee20000100800 */
[----:B------:R-:W-:-:S03]  /*d9a0*/  ISETP.GT.AND P5, PT, R42, 0x18, PT ;  /* 0x000000182a00780c */ /* 0x000fc60003fa4270 */
[----:B------:R-:W-:Y:S04]  /*d9b0*/  @P2 STL [R1+0x538], R49 ;  /* 0x0005383101002387 */ /* 0x000fe80000100800 */
[----:B--2---:R-:W2:Y:S04]  /*d9c0*/  @P6 LDG.E.U16 R45, desc[UR24][R34.64] ;  /* 0x00000018222d6981 */ /* 0x004ea8000c1e1500 */
[----:B----4-:R-:W4:Y:S04]  /*d9d0*/  @P6 LDG.E.U16 R80, desc[UR24][R22.64] ;  /* 0x0000001816506981 */ /* 0x010f28000c1e1500 */
[----:B------:R0:W-:Y:S01]  /*d9e0*/  @P3 STL [R1+0x53c], R48 ;  /* 0x00053c3001003387 */ /* 0x0001e20000100800 */
[----:B------:R-:W-:-:S03]  /*d9f0*/  ISETP.GT.AND P1, PT, R42, 0x5, PT ;  /* 0x000000052a00780c */ /* 0x000fc60003f24270 */
[----:B------:R-:W2:Y:S04]  /*da00*/  LDL R54, [R1+0x360] ;  /* 0x0003600001367983 */ /* 0x000ea80000100800 */
[----:B------:R-:W2:Y:S04]  /*da10*/  LDL R92, [R1+0x51c] ;  /* 0x00051c00015c7983 */ /* 0x000ea80000100800 */
[----:B0-----:R-:W2:Y:S01]  /*da20*/  LDL.64 R48, [R1+0x98] ;  /* 0x0000980001307983 */ /* 0x001ea20000100a00 */
[----:B------:R-:W-:-:S03]  /*da30*/  IMAD.MOV.U32 R57, RZ, RZ, R56 ;  /* 0x000000ffff397224 */ /* 0x000fc600078e0038 */
[----:B------:R-:W2:Y:S01]  /*da40*/  LDL.LU.64 R32, [R1+0xa10] ;  /* 0x000a100001207983 */ /* 0x000ea20000300a00 */
[----:B------:R-:W-:-:S03]  /*da50*/  IMAD.MOV.U32 R56, RZ, RZ, R55 ;  /* 0x000000ffff387224 */ /* 0x000fc600078e0037 */
[----:B------:R-:W2:Y:S04]  /*da60*/  LDL R44, [R1+0x518] ;  /* 0x00051800012c7983 */ /* 0x000ea80000100800 */
[----:B------:R-:W2:Y:S01]  /*da70*/  @P5 LDG.E.U16 R4, desc[UR24][R90.64] ;  /* 0x000000185a045981 */ /* 0x000ea2000c1e1500 */
[----:B------:R-:W-:-:S03]  /*da80*/  ISETP.GT.AND P4, PT, R42, 0x6, PT ;  /* 0x000000062a00780c */ /* 0x000fc60003f84270 */
[----:B------:R-:W2:Y:S04]  /*da90*/  @P1 LDG.E.U16 R93, desc[UR24][R56.64] ;  /* 0x00000018385d1981 */ /* 0x000ea8000c1e1500 */
[----:B------:R0:W2:Y:S04]  /*daa0*/  @P5 LDG.E.U16 R3, desc[UR24][R24.64] ;  /* 0x0000001818035981 */ /* 0x0000a8000c1e1500 */
[----:B------:R-:W2:Y:S04]  /*dab0*/  LDL R91, [R1+0x514] ;  /* 0x00051400015b7983 */ /* 0x000ea80000100800 */
[----:B------:R1:W-:Y:S04]  /*dac0*/  @P2 STL [R1+0x534], R81 ;  /* 0x0005345101002387 */ /* 0x0003e80000100800 */
[----:B------:R-:W2:Y:S04]  /*dad0*/  LDL.64 R68, [R1+0x90] ;  /* 0x0000900001447983 */ /* 0x000ea80000100a00 */
[----:B------:R-:W2:Y:S04]  /*dae0*/  LDL R90, [R1+0x36c] ;  /* 0x00036c00015a7983 */ /* 0x000ea80000100800 */
[----:B------:R-:W-:Y:S04]  /*daf0*/  STL.64 [R1+0x248], R56 ;  /* 0x0002483801007387 */ /* 0x000fe80000100a00 */
[----:B------:R-:W2:Y:S04]  /*db00*/  LDL R66, [R1+0x510] ;  /* 0x0005100001427983 */ /* 0x000ea80000100800 */
[----:B------:R-:W-:Y:S04]  /*db10*/  STL.64 [R1+0x250], R34 ;  /* 0x0002502201007387 */ /* 0x000fe80000100a00 */
[----:B-1----:R-:W2:Y:S04]  /*db20*/  LDL R81, [R1+0x50c] ;  /* 0x00050c0001517983 */ /* 0x002ea80000100800 */
[----:B------:R1:W-:Y:S04]  /*db30*/  STL.64 [R1+0x258], R22 ;  /* 0x0002581601007387 */ /* 0x0003e80000100a00 */
[----:B------:R-:W2:Y:S04]  /*db40*/  @P1 LDG.E.U16 R79, desc[UR24][R36.64] ;  /* 0x00000018244f1981 */ /* 0x000ea8000c1e1500 */
[----:B---3--:R-:W3:Y:S04]  /*db50*/  @P4 LDG.E.U16 R43, desc[UR24][R46.64] ;  /* 0x000000182e2b4981 */ /* 0x008ee8000c1e1500 */
[----:B-1----:R-:W3:Y:S04]  /*db60*/  LDL.LU.64 R22, [R1+0xa08] ;  /* 0x000a080001167983 */ /* 0x002ee80000300a00 */
[----:B------:R-:W3:Y:S04]  /*db70*/  LDL.LU.64 R24, [R1+0xa00] ;  /* 0x000a000001187983 */ /* 0x000ee80000300a00 */
[----:B----4-:R1:W-:Y:S04]  /*db80*/  @P6 STL [R1+0x530], R80 ;  /* 0x0005305001006387 */ /* 0x0103e80000100800 */
[----:B-1----:R-:W4:Y:S04]  /*db90*/  LDL R80, [R1+0x508] ;  /* 0x0005080001507983 */ /* 0x002f280000100800 */
[----:B------:R-:W4:Y:S04]  /*dba0*/  LDL.LU.64 R34, [R1+0x9f8] ;  /* 0x0009f80001227983 */ /* 0x000f280000300a00 */
[----:B--2---:R1:W-:Y:S01]  /*dbb0*/  @P6 STL [R1+0x52c], R45 ;  /* 0x00052c2d01006387 */ /* 0x0043e20000100800 */
[----:B------:R-:W-:-:S03]  /*dbc0*/  ISETP.GT.AND P3, PT, R42, 0x7, PT ;  /* 0x000000072a00780c */ /* 0x000fc60003f64270 */
[----:B------:R-:W2:Y:S04]  /*dbd0*/  @P4 LDG.E.U16 R92, desc[UR24][R58.64] ;  /* 0x000000183a5c4981 */ /* 0x000ea8000c1e1500 */
[----:B-1----:R-:W2:Y:S04]  /*dbe0*/  LDL R45, [R1+0x504] ;  /* 0x00050400012d7983 */ /* 0x002ea80000100800 */
[----:B------:R-:W2:Y:S04]  /*dbf0*/  LDL.LU R56, [R1+0x298] ;  /* 0x0002980001387983 */ /* 0x000ea80000300800 */
[----:B------:R-:W2:Y:S01]  /*dc00*/  LDL.LU R55, [R1+0x64c] ;  /* 0x00064c0001377983 */ /* 0x000ea20000300800 */
[----:B------:R-:W-:-:S03]  /*dc10*/  ISETP.GT.AND P2, PT, R42, 0x20, PT ;  /* 0x000000202a00780c */ /* 0x000fc60003f44270 */
[----:B------:R-:W2:Y:S04]  /*dc20*/  @P3 LDG.E.U16 R44, desc[UR24][R60.64] ;  /* 0x000000183c2c3981 */ /* 0x000ea8000c1e1500 */
[----:B------:R-:W2:Y:S06]  /*dc30*/  @P3 LDG.E.U16 R91, desc[UR24][R70.64] ;  /* 0x00000018465b3981 */ /* 0x000eac000c1e1500 */
[----:B------:R-:W2:Y:S01]  /*dc40*/  @P2 LDG.E.U16 R54, desc[UR24][R48.64] ;  /* 0x0000001830362981 */ /* 0x000ea2000c1e1500 */
[----:B------:R-:W-:-:S03]  /*dc50*/  ISETP.GT.AND P5, PT, R42, 0x9, PT ;  /* 0x000000092a00780c */ /* 0x000fc60003fa4270 */
[----:B------:R1:W-:Y:S04]  /*dc60*/  @P1 STL [R1+0x528], R93 ;  /* 0x0005285d01001387 */ /* 0x0003e80000100800 */
[----:B------:R-:W2:Y:S04]  /*dc70*/  @P2 LDG.E.U16 R90, desc[UR24][R68.64] ;  /* 0x00000018445a2981 */ /* 0x000ea8000c1e1500 */
[----:B-1----:R-:W2:Y:S04]  /*dc80*/  LDL R93, [R1+0x500] ;  /* 0x00050000015d7983 */ /* 0x002ea80000100800 */
[----:B------:R-:W2:Y:S04]  /*dc90*/  LDL.LU.64 R36, [R1+0x9f0] ;  /* 0x0009f00001247983 */ /* 0x000ea80000300a00 */
[----:B------:R-:W2:Y:S04]  /*dca0*/  LDL R67, [R1+0x4fc] ;  /* 0x0004fc0001437983 */ /* 0x000ea80000100800 */
[----:B------:R1:W-:Y:S01]  /*dcb0*/  @P1 STL [R1+0x524], R79 ;  /* 0x0005244f01001387 */ /* 0x0003e20000100800 */
[----:B------:R-:W-:-:S03]  /*dcc0*/  ISETP.GT.AND P1, PT, R42, 0xa, PT ;  /* 0x0000000a2a00780c */ /* 0x000fc60003f24270 */
[----:B------:R-:W2:Y:S04]  /*dcd0*/  @P5 LDG.E.U16 R81, desc[UR24][R72.64] ;  /* 0x0000001848515981 */ /* 0x000ea8000c1e1500 */
[----:B-1----:R-:W2:Y:S04]  /*dce0*/  LDL R79, [R1+0x4f8] ;  /* 0x0004f800014f7983 */ /* 0x002ea80000100800 */
[----:B------:R-:W2:Y:S04]  /*dcf0*/  LDL.LU.64 R46, [R1+0x9e8] ;  /* 0x0009e800012e7983 */ /* 0x000ea80000300a00 */
[----:B---3--:R1:W-:Y:S04]  /*dd00*/  @P4 STL [R1+0x520], R43 ;  /* 0x0005202b01004387 */ /* 0x0083e80000100800 */
[----:B-1----:R-:W3:Y:S04]  /*dd10*/  LDL R43, [R1+0x4f4] ;  /* 0x0004f400012b7983 */ /* 0x002ee80000100800 */
[----:B------:R-:W3:Y:S04]  /*dd20*/  LDL.LU.64 R48, [R1+0x9e0] ;  /* 0x0009e00001307983 */ /* 0x000ee80000300a00 */
[----:B------:R-:W3:Y:S04]  /*dd30*/  LDL.LU.64 R58, [R1+0x9d8] ;  /* 0x0009d800013a7983 */ /* 0x000ee80000300a00 */
[----:B----4-:R-:W4:Y:S04]  /*dd40*/  @P1 LDG.E.U16 R80, desc[UR24][R82.64] ;  /* 0x0000001852501981 */ /* 0x010f28000c1e1500 */
[----:B--2---:R-:W2:Y:S01]  /*dd50*/  @P1 LDG.E.U16 R45, desc[UR24][R86.64] ;  /* 0x00000018562d1981 */ /* 0x004ea2000c1e1500 */
[----:B------:R-:W-:-:S02]  /*dd60*/  IMAD.MOV.U32 R57, RZ, RZ, R56 ;  /* 0x000000ffff397224 */ /* 0x000fc400078e0038 */
[----:B------:R-:W-:-:S05]  /*dd70*/  IMAD.MOV.U32 R56, RZ, RZ, R55 ;  /* 0x000000ffff387224 */ /* 0x000fca00078e0037 */
[----:B------:R-:W2:Y:S04]  /*dd80*/  @P5 LDG.E.U16 R66, desc[UR24][R56.64] ;  /* 0x0000001838425981 */ /* 0x000ea8000c1e1500 */
[----:B------:R1:W-:Y:S04]  /*dd90*/  @P2 STL [R1+0x360], R54 ;  /* 0x0003603601002387 */ /* 0x0003e80000100800 */
[----:B-1----:R-:W4:Y:S04]  /*dda0*/  LDL R54, [R1+0x4f0] ;  /* 0x0004f00001367983 */ /* 0x002f280000100800 */
[----:B------:R1:W-:Y:S01]  /*ddb0*/  @P4 STL [R1+0x51c], R92 ;  /* 0x00051c5c01004387 */ /* 0x0003e20000100800 */
[----:B------:R-:W-:-:S03]  /*ddc0*/  ISETP.GT.AND P4, PT, R42, 0xb, PT ;  /* 0x0000000b2a00780c */ /* 0x000fc60003f84270 */
[----:B-1----:R-:W4:Y:S04]  /*ddd0*/  LDL R92, [R1+0x4ec] ;  /* 0x0004ec00015c7983 */ /* 0x002f280000100800 */
[----:B------:R-:W4:Y:S04]  /*dde0*/  LDL.LU.64 R60, [R1+0x9d0] ;  /* 0x0009d000013c7983 */ /* 0x000f280000300a00 */
[----:B------:R-:W4:Y:S04]  /*ddf0*/  LDL.LU.64 R70, [R1+0x9c8] ;  /* 0x0009c80001467983 */ /* 0x000f280000300a00 */
[----:B------:R1:W-:Y:S04]  /*de00*/  @P3 STL [R1+0x518], R44 ;  /* 0x0005182c01003387 */ /* 0x0003e80000100800 */
[----:B------:R-:W4:Y:S04]  /*de10*/  @P4 LDG.E.U16 R93, desc[UR24][R6.64] ;  /* 0x00000018065d4981 */ /* 0x000f28000c1e1500 */
[----:B------:R-:W4:Y:S04]  /*de20*/  @P4 LDG.E.U16 R67, desc[UR24][R8.64] ;  /* 0x0000001808434981 */ /* 0x000f28000c1e1500 */
[----:B-1----:R-:W4:Y:S04]  /*de30*/  LDL R44, [R1+0x4e8] ;  /* 0x0004e800012c7983 */ /* 0x002f280000100800 */
[----:B------:R1:W-:Y:S01]  /*de40*/  @P3 STL [R1+0x514], R91 ;  /* 0x0005145b01003387 */ /* 0x0003e20000100800 */
[----:B------:R-:W-:-:S03]  /*de50*/  ISETP.GT.AND P3, PT, R42, 0xc, PT ;  /* 0x0000000c2a00780c */ /* 0x000fc60003f64270 */
[----:B-1----:R-:W4:Y:S10]  /*de60*/  LDL R91, [R1+0x4e4] ;  /* 0x0004e400015b7983 */ /* 0x002f340000100800 */
[----:B------:R-:W4:Y:S04]  /*de70*/  @P3 LDG.E.U16 R79, desc[UR24][R14.64] ;  /* 0x000000180e4f3981 */ /* 0x000f28000c1e1500 */
[----:B---3--:R-:W3:Y:S04]  /*de80*/  @P3 LDG.E.U16 R43, desc[UR24][R16.64] ;  /* 0x00000018102b3981 */ /* 0x008ee8000c1e1500 */
[----:B------:R1:W-:Y:S04]  /*de90*/  @P2 STL [R1+0x36c], R90 ;  /* 0x00036c5a01002387 */ /* 0x0003e80000100800 */
[----:B-1----:R-:W3:Y:S04]  /*dea0*/  LDL R90, [R1+0x4e0] ;  /* 0x0004e000015a7983 */ /* 0x002ee80000100800 */
[----:B------:R-:W-:Y:S04]  /*deb0*/  STL.64 [R1+0x208], R56 ;  /* 0x0002083801007387 */ /* 0x000fe80000100a00 */
[----:B--2---:R1:W-:Y:S04]  /*dec0*/  @P5 STL [R1+0x510], R66 ;  /* 0x0005104201005387 */ /* 0x0043e80000100800 */
[----:B-1----:R-:W2:Y:S04]  /*ded0*/  LDL R66, [R1+0x4dc] ;  /* 0x0004dc0001427983 */ /* 0x002ea80000100800 */
[----:B------:R-:W2:Y:S04]  /*dee0*/  LDL.LU.64 R72, [R1+0x9c0] ;  /* 0x0009c00001487983 */ /* 0x000ea80000300a00 */
[----:B------:R1:W-:Y:S04]  /*def0*/  @P5 STL [R1+0x50c], R81 ;  /* 0x00050c5101005387 */ /* 0x0003e80000100800 */
[----:B-1----:R-:W2:Y:S04]  /*df00*/  LDL R81, [R1+0x4d8] ;  /* 0x0004d80001517983 */ /* 0x002ea80000100800 */
[----:B------:R-:W2:Y:S04]  /*df10*/  LDL.LU.64 R82, [R1+0x9b8] ;  /* 0x0009b80001527983 */ /* 0x000ea80000300a00 */
[----:B----4-:R1:W-:Y:S04]  /*df20*/  @P1 STL [R1+0x508], R80 ;  /* 0x0005085001001387 */ /* 0x0103e80000100800 */
[----:B-1----:R-:W4:Y:S01]  /*df30*/  LDL R80, [R1+0x4d4] ;  /* 0x0004d40001507983 */ /* 0x002f220000100800 */
[----:B------:R-:W-:-:S02]  /*df40*/  ISETP.GT.AND P2, PT, R42, 0xd, PT ;  /* 0x0000000d2a00780c */ /* 0x000fc40003f44270 */
[C---:B------:R-:W-:Y:S01]  /*df50*/  ISETP.GT.AND P5, PT, R42.reuse, 0xe, PT ;  /* 0x0000000e2a00780c */ /* 0x040fe20003fa4270 */
[----:B------:R-:W4:Y:S10]  /*df60*/  LDL.LU.64 R86, [R1+0x9b0] ;  /* 0x0009b00001567983 */ /* 0x000f340000300a00 */
[----:B------:R-:W4:Y:S04]  /*df70*/  @P2 LDG.E.U16 R92, desc[UR24][R28.64] ;  /* 0x000000181c5c2981 */ /* 0x000f28000c1e1500 */
[----:B------:R-:W4:Y:S04]  /*df80*/  @P2 LDG.E.U16 R54, desc[UR24][R26.64] ;  /* 0x000000181a362981 */ /* 0x000f28000c1e1500 */
[----:B------:R1:W-:Y:S04]  /*df90*/  @P1 STL [R1+0x504], R45 ;  /* 0x0005042d01001387 */ /* 0x0003e80000100800 */
[----:B------:R-:W4:Y:S01]  /*dfa0*/  @P5 LDG.E.U16 R91, desc[UR24][R40.64] ;  /* 0x00000018285b5981 */ /* 0x000f22000c1e1500 */
[----:B------:R-:W-:-:S03]  /*dfb0*/  ISETP.GT.AND P1, PT, R42, 0xf, PT ;  /* 0x0000000f2a00780c */ /* 0x000fc60003f24270 */
[----:B------:R-:W4:Y:S04]  /*dfc0*/  @P5 LDG.E.U16 R44, desc[UR24][R38.64] ;  /* 0x00000018262c5981 */ /* 0x000f28000c1e1500 */
[----:B-1----:R-:W4:Y:S04]  /*dfd0*/  LDL R45, [R1+0x4d0] ;  /* 0x0004d000012d7983 */ /* 0x002f280000100800 */
[----:B------:R-:W4:Y:S04]  /*dfe0*/  LDL.LU.64 R6, [R1+0x9a8] ;  /* 0x0009a80001067983 */ /* 0x000f280000300a00 */
[----:B------:R1:W-:Y:S04]  /*dff0*/  @P4 STL [R1+0x500], R93 ;  /* 0x0005005d01004387 */ /* 0x0003e80000100800 */
[----:B---3--:R-:W3:Y:S04]  /*e000*/  @P1 LDG.E.U16 R90, desc[UR24][R50.64] ;  /* 0x00000018325a1981 */ /* 0x008ee8000c1e1500 */
[----:B-1----:R-:W3:Y:S04]  /*e010*/  LDL R93, [R1+0x4cc] ;  /* 0x0004cc00015d7983 */ /* 0x002ee80000100800 */
[----:B------:R-:W3:Y:S04]  /*e020*/  LDL.LU.64 R8, [R1+0x9a0] ;  /* 0x0009a00001087983 */ /* 0x000ee80000300a00 */
[----:B------:R-:W-:Y:S01]  /*e030*/  @P4 STL [R1+0x4fc], R67 ;  /* 0x0004fc4301004387 */ /* 0x000fe20000100800 */
[----:B------:R-:W-:-:S03]  /*e040*/  ISETP.GT.AND P4, PT, R42, 0x11, PT ;  /* 0x000000112a00780c */ /* 0x000fc60003f84270 */
[----:B------:R-:W3:Y:S04]  /*e050*/  LDL.LU.64 R14, [R1+0x998] ;  /* 0x00099800010e7983 */ /* 0x000ee80000300a00 */
[----:B------:R1:W-:Y:S04]  /*e060*/  @P3 STL [R1+0x4f8], R79 ;  /* 0x0004f84f01003387 */ /* 0x0003e80000100800 */
[----:B-1----:R-:W3:Y:S04]  /*e070*/  LDL R79, [R1+0x4c8] ;  /* 0x0004c800014f7983 */ /* 0x002ee80000100800 */
[----:B------:R-:W3:Y:S04]  /*e080*/  LDL.LU.64 R16, [R1+0x990] ;  /* 0x0009900001107983 */ /* 0x000ee80000300a00 */
[----:B------:R1:W-:Y:S04]  /*e090*/  @P3 STL [R1+0x4f4], R43 ;  /* 0x0004f42b01003387 */ /* 0x0003e80000100800 */
[----:B-1----:R-:W3:Y:S04]  /*e0a0*/  LDL R43, [R1+0x4c4] ;  /* 0x0004c400012b7983 */ /* 0x002ee80000100800 */
[----:B------:R-:W3:Y:S04]  /*e0b0*/  LDL.LU.64 R26, [R1+0x988] ;  /* 0x00098800011a7983 */ /* 0x000ee80000300a00 */
[----:B--2---:R-:W2:Y:S04]  /*e0c0*/  @P1 LDG.E.U16 R66, desc[UR24][R52.64] ;  /* 0x0000001834421981 */ /* 0x004ea8000c1e1500 */
[----:B------:R-:W2:Y:S04]  /*e0d0*/  @P4 LDG.E.U16 R81, desc[UR24][R62.64] ;  /* 0x000000183e514981 */ /* 0x000ea8000c1e1500 */
[----:B----4-:R-:W4:Y:S01]  /*e0e0*/  @P4 LDG.E.U16 R80, desc[UR24][R64.64] ;  /* 0x0000001840504981 */ /* 0x010f22000c1e1500 */
[----:B------:R-:W-:-:S03]  /*e0f0*/  ISETP.GT.AND P3, PT, R42, 0x12, PT ;  /* 0x000000122a00780c */ /* 0x000fc60003f64270 */
[----:B------:R-:W4:Y:S04]  /*e100*/  LDL.LU.64 R28, [R1+0x980] ;  /* 0x00098000011c7983 */ /* 0x000f280000300a00 */
[----:B------:R-:W4:Y:S04]  /*e110*/  LDL R56, [R1+0x4c0] ;  /* 0x0004c00001387983 */ /* 0x000f280000100800 */
[----:B------:R1:W-:Y:S04]  /*e120*/  @P2 STL [R1+0x4ec], R92 ;  /* 0x0004ec5c01002387 */ /* 0x0003e80000100800 */
[----:B-1----:R-:W4:Y:S04]  /*e130*/  LDL R92, [R1+0x4bc] ;  /* 0x0004bc00015c7983 */ /* 0x002f280000100800 */
[----:B------:R-:W-:Y:S01]  /*e140*/  @P2 STL [R1+0x4f0], R54 ;  /* 0x0004f03601002387 */ /* 0x000fe20000100800 */
[----:B------:R-:W-:-:S03]  /*e150*/  ISETP.GT.AND P2, PT, R42, 0x13, PT ;  /* 0x000000132a00780c */ /* 0x000fc60003f44270 */
[----:B------:R-:W4:Y:S04]  /*e160*/  LDL.LU.64 R38, [R1+0x978] ;  /* 0x0009780001267983 */ /* 0x000f280000300a00 */
[----:B------:R-:W4:Y:S04]  /*e170*/  LDL.LU.64 R40, [R1+0x970] ;  /* 0x0009700001287983 */ /* 0x000f280000300a00 */
[----:B------:R-:W4:Y:S04]  /*e180*/  LDL R68, [R1+0x4b8] ;  /* 0x0004b80001447983 */ /* 0x000f280000100800 */
[----:B------:R1:W-:Y:S04]  /*e190*/  @P5 STL [R1+0x4e4], R91 ;  /* 0x0004e45b01005387 */ /* 0x0003e80000100800 */
[----:B------:R-:W4:Y:S04]  /*e1a0*/  @P3 LDG.E.U16 R45, desc[UR24][R74.64] ;  /* 0x000000184a2d3981 */ /* 0x000f28000c1e1500 */
[----:B---3--:R-:W3:Y:S04]  /*e1b0*/  @P3 LDG.E.U16 R93, desc[UR24][R76.64] ;  /* 0x000000184c5d3981 */ /* 0x008ee8000c1e1500 */
[----:B-1----:R-:W3:Y:S04]  /*e1c0*/  LDL R91, [R1+0x4b4] ;  /* 0x0004b400015b7983 */ /* 0x002ee80000100800 */
[----:B------:R1:W-:Y:S04]  /*e1d0*/  @P5 STL [R1+0x4e8], R44 ;  /* 0x0004e82c01005387 */ /* 0x0003e80000100800 */
[----:B------:R-:W3:Y:S04]  /*e1e0*/  LDL.LU.64 R50, [R1+0x968] ;  /* 0x0009680001327983 */ /* 0x000ee80000300a00 */
[----:B-1----:R-:W3:Y:S04]  /*e1f0*/  LDL R44, [R1+0x4b0] ;  /* 0x0004b000012c7983 */ /* 0x002ee80000100800 */
[----:B------:R-:W3:Y:S04]  /*e200*/  @P2 LDG.E.U16 R79, desc[UR24][R84.64] ;  /* 0x00000018544f2981 */ /* 0x000ee8000c1e1500 */
[----:B------:R1:W-:Y:S04]  /*e210*/  @P1 STL [R1+0x4e0], R90 ;  /* 0x0004e05a01001387 */ /* 0x0003e80000100800 */
[----:B-1----:R-:W3:Y:S04]  /*e220*/  LDL R90, [R1+0x4ac] ;  /* 0x0004ac00015a7983 */ /* 0x002ee80000100800 */
[----:B------:R-:W3:Y:S04]  /*e230*/  @P2 LDG.E.U16 R43, desc[UR24][R88.64] ;  /* 0x00000018582b2981 */ /* 0x000ee8000c1e1500 */
[----:B------:R-:W3:Y:S04]  /*e240*/  LDL.LU.64 R52, [R1+0x960] ;  /* 0x0009600001347983 */ /* 0x000ee80000300a00 */
[----:B--2---:R-:W-:Y:S04]  /*e250*/  @P1 STL [R1+0x4dc], R66 ;  /* 0x0004dc4201001387 */ /* 0x004fe80000100800 */
[----:B------:R-:W2:Y:S04]  /*e260*/  LDL.LU.64 R62, [R1+0x958] ;  /* 0x00095800013e7983 */ /* 0x000ea80000300a00 */
[----:B------:R-:W2:Y:S04]  /*e270*/  LDL R55, [R1+0x4a8] ;  /* 0x0004a80001377983 */ /* 0x000ea80000100800 */
[----:B------:R1:W-:Y:S04]  /*e280*/  @P4 STL [R1+0x4d8], R81 ;  /* 0x0004d85101004387 */ /* 0x0003e80000100800 */
[----:B-1----:R-:W2:Y:S04]  /*e290*/  LDL R81, [R1+0x4a4] ;  /* 0x0004a40001517983 */ /* 0x002ea80000100800 */
[----:B------:R-:W2:Y:S04]  /*e2a0*/  LDL.LU.64 R64, [R1+0x950] ;  /* 0x0009500001407983 */ /* 0x000ea80000300a00 */
[----:B----4-:R1:W-:Y:S04]  /*e2b0*/  @P4 STL [R1+0x4d4], R80 ;  /* 0x0004d45001004387 */ /* 0x0103e80000100800 */
[----:B-1----:R-:W4:Y:S01]  /*e2c0*/  LDL R80, [R1+0x4a0] ;  /* 0x0004a00001507983 */ /* 0x002f220000100800 */
[----:B------:R-:W-:-:S02]  /*e2d0*/  ISETP.GT.AND P5, PT, R42, 0x14, PT ;  /* 0x000000142a00780c */ /* 0x000fc40003fa4270 */
[C---:B------:R-:W-:Y:S01]  /*e2e0*/  ISETP.GT.AND P1, PT, R42.reuse, 0x15, PT ;  /* 0x000000152a00780c */ /* 0x040fe20003f24270 */
[----:B------:R-:W4:Y:S01]  /*e2f0*/  LDL.LU.64 R74, [R1+0x948] ;  /* 0x00094800014a7983 */ /* 0x000f220000300a00 */
[----:B------:R-:W-:-:S03]  /*e300*/  ISETP.GT.AND P4, PT, R42, 0x16, PT ;  /* 0x000000162a00780c */ /* 0x000fc60003f84270 */
[----:B------:R-:W4:Y:S04]  /*e310*/  LDL R67, [R1+0x49c] ;  /* 0x00049c0001437983 */ /* 0x000f280000100800 */
[----:B------:R-:W4:Y:S04]  /*e320*/  LDL.LU.64 R76, [R1+0x940] ;  /* 0x00094000014c7983 */ /* 0x000f280000300a00 */
[----:B------:R-:W4:Y:S04]  /*e330*/  @P5 LDG.E.U16 R92, desc[UR24][R12.64] ;  /* 0x000000180c5c5981 */ /* 0x000f28000c1e1500 */
[----:B------:R-:W4:Y:S04]  /*e340*/  @P5 LDG.E.U16 R56, desc[UR24][R10.64] ;  /* 0x000000180a385981 */ /* 0x000f28000c1e1500 */
[----:B------:R-:W4:Y:S04]  /*e350*/  LDL R54, [R1+0x498] ;  /* 0x0004980001367983 */ /* 0x000f280000100800 */
[----:B------:R-:W4:Y:S04]  /*e360*/  @P1 LDG.E.U16 R68, desc[UR24][R18.64] ;  /* 0x0000001812441981 */ /* 0x000f28000c1e1500 */
[----:B---3--:R-:W3:Y:S04]  /*e370*/  @P1 LDG.E.U16 R91, desc[UR24][R20.64] ;  /* 0x00000018145b1981 */ /* 0x008ee8000c1e1500 */
[----:B------:R1:W-:Y:S04]  /*e380*/  @P3 STL [R1+0x4cc], R93 ;  /* 0x0004cc5d01003387 */ /* 0x0003e80000100800 */
[----:B-1----:R-:W3:Y:S04]  /*e390*/  LDL R93, [R1+0x494] ;  /* 0x00049400015d7983 */ /* 0x002ee80000100800 */
[----:B------:R-:W-:Y:S01]  /*e3a0*/  @P3 STL [R1+0x4d0], R45 ;  /* 0x0004d02d01003387 */ /* 0x000fe20000100800 */
[----:B------:R-:W-:-:S03]  /*e3b0*/  ISETP.GT.AND P3, PT, R42, 0x17, PT ;  /* 0x000000172a00780c */ /* 0x000fc60003f64270 */
[----:B------:R-:W3:Y:S04]  /*e3c0*/  LDL.LU.64 R84, [R1+0x938] ;  /* 0x0009380001547983 */ /* 0x000ee80000300a00 */
[----:B------:R1:W-:Y:S04]  /*e3d0*/  @P2 STL [R1+0x4c8], R79 ;  /* 0x0004c84f01002387 */ /* 0x0003e80000100800 */
[----:B------:R-:W3:Y:S04]  /*e3e0*/  @P4 LDG.E.U16 R44, desc[UR24][R30.64] ;  /* 0x000000181e2c4981 */ /* 0x000ee8000c1e1500 */
[----:B-1----:R-:W3:Y:S04]  /*e3f0*/  LDL R79, [R1+0x490] ;  /* 0x00049000014f7983 */ /* 0x002ee80000100800 */
[----:B------:R-:W3:Y:S04]  /*e400*/  LDL.LU.64 R88, [R1+0x930] ;  /* 0x0009300001587983 */ /* 0x000ee80000300a00 */
[----:B------:R-:W3:Y:S04]  /*e410*/  LDL R66, [R1+0x48c] ;  /* 0x00048c0001427983 */ /* 0x000ee80000100800 */
[----:B------:R-:W3:Y:S04]  /*e420*/  LDL R45, [R1+0x488] ;  /* 0x00048800012d7983 */ /* 0x000ee80000100800 */
[----:B------:R1:W-:Y:S01]  /*e430*/  @P2 STL [R1+0x4c4], R43 ;  /* 0x0004c42b01002387 */ /* 0x0003e20000100800 */
[----:B------:R-:W-:-:S03]  /*e440*/  ISETP.GT.AND P2, PT, R42, 0x19, PT ;  /* 0x000000192a00780c */ /* 0x000fc60003f44270 */
[----:B------:R-:W3:Y:S04]  /*e450*/  @P4 LDG.E.U16 R90, desc[UR24][R32.64] ;  /* 0x00000018205a4981 */ /* 0x000ee8000c1e1500 */
[----:B-1----:R-:W3:Y:S04]  /*e460*/  LDL R43, [R1+0x484] ;  /* 0x00048400012b7983 */ /* 0x002ee80000100800 */
[----:B------:R-:W3:Y:S04]  /*e470*/  LDL.LU.64 R10, [R1+0x928] ;  /* 0x00092800010a7983 */ /* 0x000ee80000300a00 */
[----:B------:R-:W3:Y:S04]  /*e480*/  LDL.LU.64 R12, [R1+0x920] ;  /* 0x00092000010c7983 */ /* 0x000ee80000300a00 */
[----:B--2---:R-:W2:Y:S04]  /*e490*/  @P3 LDG.E.U16 R55, desc[UR24][R22.64] ;  /* 0x0000001816373981 */ /* 0x004ea8000c1e1500 */
[----:B------:R-:W2:Y:S04]  /*e4a0*/  @P3 LDG.E.U16 R81, desc[UR24][R24.64] ;  /* 0x0000001818513981 */ /* 0x000ea8000c1e1500 */
[----:B----4-:R-:W4:Y:S04]  /*e4b0*/  @P2 LDG.E.U16 R80, desc[UR24][R34.64] ;  /* 0x0000001822502981 */ /* 0x010f28000c1e1500 */
[----:B------:R-:W4:Y:S04]  /*e4c0*/  @P2 LDG.E.U16 R67, desc[UR24][R36.64] ;  /* 0x0000001824432981 */ /* 0x000f28000c1e1500 */
[----:B------:R1:W-:Y:S04]  /*e4d0*/  @P5 STL [R1+0x4bc], R92 ;  /* 0x0004bc5c01005387 */ /* 0x0003e80000100800 */
[----:B-1----:R-:W4:Y:S04]  /*e4e0*/  LDL R92, [R1+0x480] ;  /* 0x00048000015c7983 */ /* 0x002f280000100800 */
[----:B------:R-:W-:Y:S01]  /*e4f0*/  @P5 STL [R1+0x4c0], R56 ;  /* 0x0004c03801005387 */ /* 0x000fe20000100800 */
[----:B------:R-:W-:-:S03]  /*e500*/  ISETP.GT.AND P5, PT, R42, 0x1a, PT ;  /* 0x0000001a2a00780c */ /* 0x000fc60003fa4270 */
[----:B------:R-:W4:Y:S04]  /*e510*/  LDL.LU.64 R18, [R1+0x918] ;  /* 0x0009180001127983 */ /* 0x000f280000300a00 */
[----:B------:R-:W4:Y:S06]  /*e520*/  LDL.LU.64 R20, [R1+0x910] ;  /* 0x0009100001147983 */ /* 0x000f2c0000300a00 */
[----:B------:R-:W4:Y:S04]  /*e530*/  @P5 LDG.E.U16 R54, desc[UR24][R46.64] ;  /* 0x000000182e365981 */ /* 0x000f28000c1e1500 */
[----:B---3--:R1:W-:Y:S04]  /*e540*/  @P1 STL [R1+0x4b4], R91 ;  /* 0x0004b45b01001387 */ /* 0x0083e80000100800 */
[----:B-1----:R-:W3:Y:S04]  /*e550*/  LDL R91, [R1+0x47c] ;  /* 0x00047c00015b7983 */ /* 0x002ee80000100800 */
[----:B------:R-:W-:Y:S01]  /*e560*/  @P1 STL [R1+0x4b8], R68 ;  /* 0x0004b84401001387 */ /* 0x000fe20000100800 */
[----:B------:R-:W-:-:S03]  /*e570*/  ISETP.GT.AND P1, PT, R42, 0x1b, PT ;  /* 0x0000001b2a00780c */ /* 0x000fc60003f24270 */
[----:B------:R-:W3:Y:S04]  /*e580*/  @P5 LDG.E.U16 R93, desc[UR24][R48.64] ;  /* 0x00000018305d5981 */ /* 0x000ee8000c1e1500 */
[----:B------:R-:W3:Y:S04]  /*e590*/  LDL.LU.64 R30, [R1+0x908] ;  /* 0x00090800011e7983 */ /* 0x000ee80000300a00 */
[----:B------:R-:W3:Y:S04]  /*e5a0*/  LDL.LU.64 R32, [R1+0x900] ;  /* 0x0009000001207983 */ /* 0x000ee80000300a00 */
[----:B------:R1:W-:Y:S04]  /*e5b0*/  @P4 STL [R1+0x4b0], R44 ;  /* 0x0004b02c01004387 */ /* 0x0003e80000100800 */
[----:B------:R-:W3:Y:S04]  /*e5c0*/  @P1 LDG.E.U16 R79, desc[UR24][R58.64] ;  /* 0x000000183a4f1981 */ /* 0x000ee8000c1e1500 */
[----:B-1----:R-:W3:Y:S04]  /*e5d0*/  LDL R44, [R1+0x478] ;  /* 0x00047800012c7983 */ /* 0x002ee80000100800 */
[----:B------:R-:W3:Y:S04]  /*e5e0*/  @P1 LDG.E.U16 R66, desc[UR24][R60.64] ;  /* 0x000000183c421981 */ /* 0x000ee8000c1e1500 */
[----:B------:R1:W-:Y:S04]  /*e5f0*/  @P4 STL [R1+0x4ac], R90 ;  /* 0x0004ac5a01004387 */ /* 0x0003e80000100800 */
[----:B-1----:R-:W3:Y:S04]  /*e600*/  LDL R90, [R1+0x474] ;  /* 0x00047400015a7983 */ /* 0x002ee80000100800 */
[----:B------:R-:W3:Y:S04]  /*e610*/  LDL.LU.64 R22, [R1+0x8f8] ;  /* 0x0008f80001167983 */ /* 0x000ee80000300a00 */
[----:B------:R-:W3:Y:S04]  /*e620*/  LDL.LU.64 R24, [R1+0x8f0] ;  /* 0x0008f00001187983 */ /* 0x000ee80000300a00 */
[----:B--2---:R1:W-:Y:S04]  /*e630*/  @P3 STL [R1+0x4a4], R81 ;  /* 0x0004a45101003387 */ /* 0x0043e80000100800 */
[----:B-1----:R-:W2:Y:S04]  /*e640*/  LDL R81, [R1+0x470] ;  /* 0x0004700001517983 */ /* 0x002ea80000100800 */
[----:B------:R-:W-:Y:S04]  /*e650*/  @P3 STL [R1+0x4a8], R55 ;  /* 0x0004a83701003387 */ /* 0x000fe80000100800 */
[----:B------:R-:W2:Y:S04]  /*e660*/  LDL.LU.64 R34, [R1+0x8e8] ;  /* 0x0008e80001227983 */ /* 0x000ea80000300a00 */
[----:B----4-:R1:W-:Y:S04]  /*e670*/  @P2 STL [R1+0x4a0], R80 ;  /* 0x0004a05001002387 */ /* 0x0103e80000100800 */
[----:B-1----:R-:W4:Y:S01]  /*e680*/  LDL R80, [R1+0x46c] ;  /* 0x00046c0001507983 */ /* 0x002f220000100800 */
[----:B------:R-:W-:-:S02]  /*e690*/  ISETP.GT.AND P4, PT, R42, 0x1c, PT ;  /* 0x0000001c2a00780c */ /* 0x000fc40003f84270 */
[C---:B------:R-:W-:Y:S01]  /*e6a0*/  ISETP.GT.AND P3, PT, R42.reuse, 0x1d, PT ;  /* 0x0000001d2a00780c */ /* 0x040fe20003f64270 */
[----:B------:R-:W4:Y:S04]  /*e6b0*/  LDL.LU.64 R36, [R1+0x8e0] ;  /* 0x0008e00001247983 */ /* 0x000f280000300a00 */
[----:B------:R-:W-:Y:S01]  /*e6c0*/  @P2 STL [R1+0x49c], R67 ;  /* 0x00049c4301002387 */ /* 0x000fe20000100800 */
[----:B------:R-:W-:-:S03]  /*e6d0*/  ISETP.GT.AND P2, PT, R42, 0x1e, PT ;  /* 0x0000001e2a00780c */ /* 0x000fc60003f44270 */
[----:B------:R-:W4:Y:S04]  /*e6e0*/  LDL.LU.64 R46, [R1+0x8d8] ;  /* 0x0008d800012e7983 */ /* 0x000f280000300a00 */
[----:B------:R-:W4:Y:S04]  /*e6f0*/  @P4 LDG.E.U16 R43, desc[UR24][R72.64] ;  /* 0x00000018482b4981 */ /* 0x000f28000c1e1500 */
[----:B------:R-:W4:Y:S04]  /*e700*/  LDL.LU.64 R48, [R1+0x8d0] ;  /* 0x0008d00001307983 */ /* 0x000f280000300a00 */
[----:B------:R-:W4:Y:S04]  /*e710*/  @P4 LDG.E.U16 R45, desc[UR24][R70.64] ;  /* 0x00000018462d4981 */ /* 0x000f28000c1e1500 */
        /* <DEDUP_REMOVED lines=11> */
[----:B------:R-:W3:Y:S04]  /*e7d0*/  @P2 LDG.E.U16 R90, desc[UR24][R8.64] ;  /* 0x00000018085a2981 */ /* 0x000ee8000c1e1500 */
[----:B--2---:R-:W2:Y:S04]  /*e7e0*/  @P5 LDG.E.U16 R81, desc[UR24][R14.64] ;  /* 0x000000180e515981 */ /* 0x004ea8000c1e1500 */
[----:B----4-:R-:W4:Y:S04]  /*e7f0*/  @P5 LDG.E.U16 R80, desc[UR24][R16.64] ;  /* 0x0000001810505981 */ /* 0x010f28000c1e1500 */
[----:B------:R-:W-:Y:S01]  /*e800*/  @P1 STL [R1+0x48c], R66 ;  /* 0x00048c4201001387 */ /* 0x000fe20000100800 */
[----:B------:R-:W-:-:S03]  /*e810*/  ISETP.GT.AND P1, PT, R42, 0x21, PT ;  /* 0x000000212a00780c */ /* 0x000fc60003f24270 */
[----:B------:R-:W4:Y:S04]  /*e820*/  LDL.LU.64 R70, [R1+0x8b8] ;  /* 0x0008b80001467983 */ /* 0x000f280000300a00 */
[----:B------:R-:W4:Y:S04]  /*e830*/  LDL.LU.64 R72, [R1+0x8b0] ;  /* 0x0008b00001487983 */ /* 0x000f280000300a00 */
[----:B------:R-:W4:Y:S04]  /*e840*/  LDL R69, [R1+0x460] ;  /* 0x0004600001457983 */ /* 0x000f280000100800 */
[----:B------:R1:W-:Y:S04]  /*e850*/  @P4 STL [R1+0x484], R43 ;  /* 0x0004842b01004387 */ /* 0x0003e80000100800 */
[----:B-1----:R-:W4:Y:S04]  /*e860*/  LDL R43, [R1+0x45c] ;  /* 0x00045c00012b7983 */ /* 0x002f280000100800 */
[----:B------:R-:W-:Y:S04]  /*e870*/  @P4 STL [R1+0x488], R45 ;  /* 0x0004882d01004387 */ /* 0x000fe80000100800 */
[----:B------:R-:W4:Y:S04]  /*e880*/  LDL.LU.64 R82, [R1+0x8a8] ;  /* 0x0008a80001527983 */ /* 0x000f280000300a00 */
[----:B------:R-:W4:Y:S04]  /*e890*/  LDL R56, [R1+0x458] ;  /* 0x0004580001387983 */ /* 0x000f280000100800 */
[----:B------:R-:W4:Y:S04]  /*e8a0*/  LDL R68, [R1+0x454] ;  /* 0x0004540001447983 */ /* 0x000f280000100800 */
[----:B------:R-:W4:Y:S04]  /*e8b0*/  LDL.LU.64 R86, [R1+0x8a0] ;  /* 0x0008a00001567983 */ /* 0x000f280000300a00 */
[----:B------:R1:W-:Y:S04]  /*e8c0*/  @P3 STL [R1+0x480], R92 ;  /* 0x0004805c01003387 */ /* 0x0003e80000100800 */
[----:B---3--:R-:W3:Y:S04]  /*e8d0*/  @P1 LDG.E.U16 R93, desc[UR24][R26.64] ;  /* 0x000000181a5d1981 */ /* 0x008ee8000c1e1500 */
[----:B-1----:R-:W3:Y:S04]  /*e8e0*/  LDL R92, [R1+0x450] ;  /* 0x00045000015c7983 */ /* 0x002ee80000100800 */
[----:B------:R1:W-:Y:S04]  /*e8f0*/  @P3 STL [R1+0x47c], R91 ;  /* 0x00047c5b01003387 */ /* 0x0003e80000100800 */
[----:B-1----:R-:W3:Y:S04]  /*e900*/  LDL R91, [R1+0x44c] ;  /* 0x00044c00015b7983 */ /* 0x002ee80000100800 */
[----:B------:R-:W3:Y:S04]  /*e910*/  @P1 LDG.E.U16 R79, desc[UR24][R28.64] ;  /* 0x000000181c4f1981 */ /* 0x000ee8000c1e1500 */
[----:B------:R-:W3:Y:S04]  /*e920*/  LDL.LU.64 R6, [R1+0x898] ;  /* 0x0008980001067983 */ /* 0x000ee80000300a00 */
[----:B------:R-:W3:Y:S04]  /*e930*/  LDL.LU.64 R8, [R1+0x890] ;  /* 0x0008900001087983 */ /* 0x000ee80000300a00 */
[----:B------:R-:W3:Y:S04]  /*e940*/  LDL R55, [R1+0x448] ;  /* 0x0004480001377983 */ /* 0x000ee80000100800 */
[----:B------:R-:W3:Y:S04]  /*e950*/  LDL R67, [R1+0x444] ;  /* 0x0004440001437983 */ /* 0x000ee80000100800 */
[----:B------:R1:W-:Y:S04]  /*e960*/  @P2 STL [R1+0x474], R90 ;  /* 0x0004745a01002387 */ /* 0x0003e80000100800 */
[----:B-1----:R-:W3:Y:S04]  /*e970*/  LDL R90, [R1+0x440] ;  /* 0x00044000015a7983 */ /* 0x002ee80000100800 */
[----:B------:R-:W-:Y:S04]  /*e980*/  @P2 STL [R1+0x478], R44 ;  /* 0x0004782c01002387 */ /* 0x000fe80000100800 */
[----:B------:R-:W3:Y:S04]  /*e990*/  LDL.LU.64 R14, [R1+0x888] ;  /* 0x00088800010e7983 */ /* 0x000ee80000300a00 */
[----:B--2---:R1:W-:Y:S04]  /*e9a0*/  @P5 STL [R1+0x470], R81 ;  /* 0x0004705101005387 */ /* 0x0043e80000100800 */
[----:B-1----:R-:W2:Y:S04]  /*e9b0*/  LDL R81, [R1+0x43c] ;  /* 0x00043c0001517983 */ /* 0x002ea80000100800 */
[----:B------:R-:W2:Y:S04]  /*e9c0*/  LDL.LU.64 R16, [R1+0x880] ;  /* 0x0008800001107983 */ /* 0x000ea80000300a00 */
[----:B------:R-:W2:Y:S04]  /*e9d0*/  LDL R54, [R1+0x438] ;  /* 0x0004380001367983 */ /* 0x000ea80000100800 */
[----:B----4-:R1:W-:Y:S04]  /*e9e0*/  @P5 STL [R1+0x46c], R80 ;  /* 0x00046c5001005387 */ /* 0x0103e80000100800 */
[----:B-1----:R-:W4:Y:S01]  /*e9f0*/  LDL R80, [R1+0x434] ;  /* 0x0004340001507983 */ /* 0x002f220000100800 */
[----:B------:R-:W-:-:S02]  /*ea00*/  ISETP.GT.AND P4, PT, R42, 0x22, PT ;  /* 0x000000222a00780c */ /* 0x000fc40003f84270 */
[C---:B------:R-:W-:Y:S01]  /*ea10*/  ISETP.GT.AND P3, PT, R42.reuse, 0x23, PT ;  /* 0x000000232a00780c */ /* 0x040fe20003f64270 */
[----:B------:R-:W4:Y:S01]  /*ea20*/  LDL.LU.64 R26, [R1+0x878] ;  /* 0x00087800011a7983 */ /* 0x000f220000300a00 */
[C---:B------:R-:W-:Y:S02]  /*ea30*/  ISETP.GT.AND P2, PT, R42.reuse, 0x24, PT ;  /* 0x000000242a00780c */ /* 0x040fe40003f44270 */
[C---:B------:R-:W-:Y:S01]  /*ea40*/  ISETP.GT.AND P6, PT, R42.reuse, 0x25, PT ;  /* 0x000000252a00780c */ /* 0x040fe20003fc4270 */
[----:B------:R-:W4:Y:S01]  /*ea50*/  LDL R66, [R1+0x430] ;  /* 0x0004300001427983 */ /* 0x000f220000100800 */
[----:B------:R-:W-:-:S03]  /*ea60*/  ISETP.GT.AND P5, PT, R42, 0x26, PT ;  /* 0x000000262a00780c */ /* 0x000fc60003fa4270 */
[----:B------:R-:W4:Y:S04]  /*ea70*/  LDL R45, [R1+0x42c] ;  /* 0x00042c00012d7983 */ /* 0x000f280000100800 */
[----:B------:R-:W4:Y:S04]  /*ea80*/  @P4 LDG.E.U16 R69, desc[UR24][R38.64] ;  /* 0x0000001826454981 */ /* 0x000f28000c1e1500 */
[----:B------:R-:W4:Y:S04]  /*ea90*/  @P4 LDG.E.U16 R43, desc[UR24][R40.64] ;  /* 0x00000018282b4981 */ /* 0x000f28000c1e1500 */
[----:B------:R-:W4:Y:S04]  /*eaa0*/  LDL.LU.64 R28, [R1+0x870] ;  /* 0x00087000011c7983 */ /* 0x000f280000300a00 */
[----:B------:R-:W4:Y:S04]  /*eab0*/  LDL R44, [R1+0x428] ;  /* 0x00042800012c7983 */ /* 0x000f280000100800 */
[----:B------:R-:W4:Y:S04]  /*eac0*/  @P3 LDG.E.U16 R56, desc[UR24][R50.64] ;  /* 0x0000001832383981 */ /* 0x000f28000c1e1500 */
[----:B------:R-:W4:Y:S04]  /*ead0*/  @P3 LDG.E.U16 R68, desc[UR24][R52.64] ;  /* 0x0000001834443981 */ /* 0x000f28000c1e1500 */
[----:B---3--:R1:W-:Y:S04]  /*eae0*/  @P1 STL [R1+0x468], R93 ;  /* 0x0004685d01001387 */ /* 0x0083e80000100800 */
[----:B------:R-:W3:Y:S04]  /*eaf0*/  @P2 LDG.E.U16 R92, desc[UR24][R62.64] ;  /* 0x000000183e5c2981 */ /* 0x000ee8000c1e1500 */
[----:B-1----:R-:W3:Y:S04]  /*eb00*/  LDL R93, [R1+0x424] ;  /* 0x00042400015d7983 */ /* 0x002ee80000100800 */
[----:B------:R-:W3:Y:S04]  /*eb10*/  @P2 LDG.E.U16 R91, desc[UR24][R64.64] ;  /* 0x00000018405b2981 */ /* 0x000ee8000c1e1500 */
[----:B------:R1:W-:Y:S01]  /*eb20*/  @P1 STL [R1+0x464], R79 ;  /* 0x0004644f01001387 */ /* 0x0003e20000100800 */
[----:B------:R-:W-:-:S03]  /*eb30*/  ISETP.GT.AND P1, PT, R42, 0x27, PT ;  /* 0x000000272a00780c */ /* 0x000fc60003f24270 */
[----:B-1----:R-:W3:Y:S04]  /*eb40*/  LDL R79, [R1+0x420] ;  /* 0x00042000014f7983 */ /* 0x002ee80000100800 */
[----:B------:R-:W3:Y:S04]  /*eb50*/  @P6 LDG.E.U16 R55, desc[UR24][R74.64] ;  /* 0x000000184a376981 */ /* 0x000ee8000c1e1500 */
[----:B------:R-:W3:Y:S04]  /*eb60*/  @P6 LDG.E.U16 R67, desc[UR24][R76.64] ;  /* 0x000000184c436981 */ /* 0x000ee8000c1e1500 */
[----:B------:R-:W3:Y:S04]  /*eb70*/  LDL.LU.64 R38, [R1+0x868] ;  /* 0x0008680001267983 */ /* 0x000ee80000300a00 */
[----:B------:R-:W3:Y:S04]  /*eb80*/  LDL.LU.64 R40, [R1+0x860] ;  /* 0x0008600001287983 */ /* 0x000ee80000300a00 */
[----:B------:R-:W3:Y:S04]  /*eb90*/  @P5 LDG.E.U16 R90, desc[UR24][R84.64] ;  /* 0x00000018545a5981 */ /* 0x000ee8000c1e1500 */
[----:B--2---:R-:W2:Y:S04]  /*eba0*/  @P5 LDG.E.U16 R81, desc[UR24][R88.64] ;  /* 0x0000001858515981 */ /* 0x004ea8000c1e1500 */
[----:B------:R-:W2:Y:S04]  /*ebb0*/  @P1 LDG.E.U16 R54, desc[UR24][R10.64] ;  /* 0x000000180a361981 */ /* 0x000ea8000c1e1500 */
[----:B----4-:R-:W4:Y:S04]  /*ebc0*/  @P1 LDG.E.U16 R80, desc[UR24][R12.64] ;  /* 0x000000180c501981 */ /* 0x010f28000c1e1500 */
[----:B------:R1:W-:Y:S04]  /*ebd0*/  @P4 STL [R1+0x45c], R43 ;  /* 0x00045c2b01004387 */ /* 0x0003e80000100800 */
[----:B-1----:R-:W4:Y:S04]  /*ebe0*/  LDL R43, [R1+0x41c] ;  /* 0x00041c00012b7983 */ /* 0x002f280000100800 */
[----:B------:R-:W-:Y:S04]  /*ebf0*/  @P4 STL [R1+0x460], R69 ;  /* 0x0004604501004387 */ /* 0x000fe80000100800 */
[----:B------:R-:W4:Y:S04]  /*ec00*/  LDL.LU.64 R50, [R1+0x858] ;  /* 0x0008580001327983 */ /* 0x000f280000300a00 */
[----:B------:R-:W4:Y:S04]  /*ec10*/  LDL.LU.64 R52, [R1+0x850] ;  /* 0x0008500001347983 */ /* 0x000f280000300a00 */
[----:B------:R-:W-:Y:S04]  /*ec20*/  @P3 STL [R1+0x454], R68 ;  /* 0x0004544401003387 */ /* 0x000fe80000100800 */
[----:B------:R-:W-:Y:S04]  /*ec30*/  @P3 STL [R1+0x458], R56 ;  /* 0x0004583801003387 */ /* 0x000fe80000100800 */
[----:B------:R-:W4:Y:S04]  /*ec40*/  LDL.LU.64 R62, [R1+0x848] ;  /* 0x00084800013e7983 */ /* 0x000f280000300a00 */
[----:B---3--:R1:W-:Y:S04]  /*ec50*/  @P2 STL [R1+0x450], R92 ;  /* 0x0004505c01002387 */ /* 0x0083e80000100800 */
[----:B-1----:R-:W3:Y:S04]  /*ec60*/  LDL R92, [R1+0x418] ;  /* 0x00041800015c7983 */ /* 0x002ee80000100800 */
[----:B------:R-:W3:Y:S04]  /*ec70*/  LDL.LU.64 R64, [R1+0x840] ;  /* 0x0008400001407983 */ /* 0x000ee80000300a00 */
[----:B------:R1:W-:Y:S04]  /*ec80*/  @P2 STL [R1+0x44c], R91 ;  /* 0x00044c5b01002387 */ /* 0x0003e80000100800 */
[----:B-1----:R-:W3:Y:S04]  /*ec90*/  LDL R91, [R1+0x414] ;  /* 0x00041400015b7983 */ /* 0x002ee80000100800 */
[----:B------:R-:W3:Y:S04]  /*eca0*/  LDL.LU.64 R74, [R1+0x838] ;  /* 0x00083800014a7983 */ /* 0x000ee80000300a00 */
[----:B------:R-:W3:Y:S04]  /*ecb0*/  LDL.LU.64 R76, [R1+0x830] ;  /* 0x00083000014c7983 */ /* 0x000ee80000300a00 */
[----:B------:R-:W-:Y:S04]  /*ecc0*/  @P6 STL [R1+0x444], R67 ;  /* 0x0004444301006387 */ /* 0x000fe80000100800 */
[----:B------:R-:W-:Y:S04]  /*ecd0*/  @P6 STL [R1+0x448], R55 ;  /* 0x0004483701006387 */ /* 0x000fe80000100800 */
[----:B------:R-:W3:Y:S04]  /*ece0*/  LDL.LU.64 R84, [R1+0x828] ;  /* 0x0008280001547983 */ /* 0x000ee80000300a00 */
[----:B------:R1:W-:Y:S04]  /*ecf0*/  @P5 STL [R1+0x440], R90 ;  /* 0x0004405a01005387 */ /* 0x0003e80000100800 */
[----:B-1----:R-:W3:Y:S04]  /*ed00*/  LDL R90, [R1+0x410] ;  /* 0x00041000015a7983 */ /* 0x002ee80000100800 */
[----:B------:R-:W3:Y:S04]  /*ed10*/  LDL.LU.64 R88, [R1+0x820] ;  /* 0x0008200001587983 */ /* 0x000ee80000300a00 */
[----:B--2---:R1:W-:Y:S04]  /*ed20*/  @P5 STL [R1+0x43c], R81 ;  /* 0x00043c5101005387 */ /* 0x0043e80000100800 */
[----:B-1----:R-:W2:Y:S04]  /*ed30*/  LDL R81, [R1+0x40c] ;  /* 0x00040c0001517983 */ /* 0x002ea80000100800 */
[----:B------:R-:W2:Y:S04]  /*ed40*/  LDL.LU.64 R10, [R1+0x818] ;  /* 0x00081800010a7983 */ /* 0x000ea80000300a00 */
[----:B------:R-:W2:Y:S04]  /*ed50*/  LDL.LU.64 R12, [R1+0x810] ;  /* 0x00081000010c7983 */ /* 0x000ea80000300a00 */
[----:B----4-:R1:W-:Y:S04]  /*ed60*/  @P1 STL [R1+0x434], R80 ;  /* 0x0004345001001387 */ /* 0x0103e80000100800 */
[----:B-1----:R-:W4:Y:S01]  /*ed70*/  LDL R80, [R1+0x408] ;  /* 0x0004080001507983 */ /* 0x002f220000100800 */
[----:B------:R-:W-:-:S02]  /*ed80*/  ISETP.GT.AND P4, PT, R42, 0x28, PT ;  /* 0x000000282a00780c */ /* 0x000fc40003f84270 */
[C---:B------:R-:W-:Y:S02]  /*ed90*/  ISETP.GT.AND P3, PT, R42.reuse, 0x29, PT ;  /* 0x000000292a00780c */ /* 0x040fe40003f64270 */
[C---:B------:R-:W-:Y:S02]  /*eda0*/  ISETP.GT.AND P2, PT, R42.reuse, 0x2a, PT ;  /* 0x0000002a2a00780c */ /* 0x040fe40003f44270 */
[----:B------:R-:W-:-:S07]  /*edb0*/  ISETP.GT.AND P6, PT, R42, 0x2b, PT ;  /* 0x0000002b2a00780c */ /* 0x000fce0003fc4270 */
[----:B------:R-:W4:Y:S04]  /*edc0*/  @P4 LDG.E.U16 R45, desc[UR24][R20.64] ;  /* 0x00000018142d4981 */ /* 0x000f28000c1e1500 */
[----:B------:R-:W4:Y:S04]  /*edd0*/  @P4 LDG.E.U16 R66, desc[UR24][R18.64] ;  /* 0x0000001812424981 */ /* 0x000f28000c1e1500 */
[----:B------:R-:W4:Y:S04]  /*ede0*/  @P3 LDG.E.U16 R93, desc[UR24][R32.64] ;  /* 0x00000018205d3981 */ /* 0x000f28000c1e1500 */
[----:B------:R-:W4:Y:S04]  /*edf0*/  @P3 LDG.E.U16 R44, desc[UR24][R30.64] ;  /* 0x000000181e2c3981 */ /* 0x000f28000c1e1500 */
[----:B------:R-:W4:Y:S01]  /*ee00*/  @P2 LDG.E.U16 R79, desc[UR24][R22.64] ;  /* 0x00000018164f2981 */ /* 0x000f22000c1e1500 */
[----:B------:R-:W-:-:S03]  /*ee10*/  ISETP.GT.AND P5, PT, R42, 0x2c, PT ;  /* 0x0000002c2a00780c */ /* 0x000fc60003fa4270 */
[----:B------:R-:W4:Y:S04]  /*ee20*/  @P2 LDG.E.U16 R43, desc[UR24][R24.64] ;  /* 0x00000018182b2981 */ /* 0x000f28000c1e1500 */
[----:B------:R-:W-:Y:S01]  /*ee30*/  @P1 STL [R1+0x438], R54 ;  /* 0x0004383601001387 */ /* 0x000fe20000100800 */
[----:B------:R-:W-:-:S03]  /*ee40*/  ISETP.GT.AND P1, PT, R42, 0x2d, PT ;  /* 0x0000002d2a00780c */ /* 0x000fc60003f24270 */
[----:B------:R-:W4:Y:S04]  /*ee50*/  LDL.LU.64 R18, [R1+0x808] ;  /* 0x0008080001127983 */ /* 0x000f280000300a00 */
[----:B------:R-:W4:Y:S04]  /*ee60*/  LDL.LU.64 R20, [R1+0x800] ;  /* 0x0008000001147983 */ /* 0x000f280000300a00 */
[----:B---3--:R-:W3:Y:S04]  /*ee70*/  @P6 LDG.E.U16 R92, desc[UR24][R34.64] ;  /* 0x00000018225c6981 */ /* 0x008ee8000c1e1500 */
[----:B------:R-:W3:Y:S04]  /*ee80*/  @P6 LDG.E.U16 R91, desc[UR24][R36.64] ;  /* 0x00000018245b6981 */ /* 0x000ee8000c1e1500 */
[----:B------:R-:W3:Y:S04]  /*ee90*/  @P5 LDG.E.U16 R90, desc[UR24][R46.64] ;  /* 0x000000182e5a5981 */ /* 0x000ee8000c1e1500 */
[----:B--2---:R-:W2:Y:S04]  /*eea0*/  @P5 LDG.E.U16 R81, desc[UR24][R48.64] ;  /* 0x0000001830515981 */ /* 0x004ea8000c1e1500 */
[----:B----4-:R-:W4:Y:S04]  /*eeb0*/  @P1 LDG.E.U16 R80, desc[UR24][R58.64] ;  /* 0x000000183a501981 */ /* 0x010f28000c1e1500 */
[----:B------:R-:W-:Y:S04]  /*eec0*/  @P4 STL [R1+0x42c], R45 ;  /* 0x00042c2d01004387 */ /* 0x000fe80000100800 */
[----:B------:R-:W-:Y:S04]  /*eed0*/  @P4 STL [R1+0x430], R66 ;  /* 0x0004304201004387 */ /* 0x000fe80000100800 */
[----:B------:R-:W4:Y:S04]  /*eee0*/  LDL.LU.64 R30, [R1+0x7f8] ;  /* 0x0007f800011e7983 */ /* 0x000f280000300a00 */
[----:B------:R-:W4:Y:S04]  /*eef0*/  LDL.LU.64 R32, [R1+0x7f0] ;  /* 0x0007f00001207983 */ /* 0x000f280000300a00 */
[----:B------:R-:W-:Y:S04]  /*ef00*/  @P3 STL [R1+0x424], R93 ;  /* 0x0004245d01003387 */ /* 0x000fe80000100800 */
[----:B------:R-:W-:Y:S04]  /*ef10*/  @P3 STL [R1+0x428], R44 ;  /* 0x0004282c01003387 */ /* 0x000fe80000100800 */
[----:B------:R-:W-:Y:S04]  /*ef20*/  STL [R1+0x6f4], R22 ;  /* 0x0006f41601007387 */ /* 0x000fe80000100800 */
[----:B------:R-:W-:Y:S04]  /*ef30*/  STL [R1+0x6f0], R23 ;  /* 0x0006f01701007387 */ /* 0x000fe80000100800 */
[----:B------:R1:W-:Y:S04]  /*ef40*/  @P2 STL [R1+0x420], R79 ;  /* 0x0004204f01002387 */ /* 0x0003e80000100800 */
[----:B-1----:R-:W4:Y:S04]  /*ef50*/  LDL R79, [R1+0x400] ;  /* 0x00040000014f7983 */ /* 0x002f280000100800 */
[----:B------:R1:W-:Y:S04]  /*ef60*/  @P2 STL [R1+0x41c], R43 ;  /* 0x00041c2b01002387 */ /* 0x0003e80000100800 */
[----:B-1----:R-:W4:Y:S04]  /*ef70*/  LDL R43, [R1+0x3fc] ;  /* 0x0003fc00012b7983 */ /* 0x002f280000100800 */
[----:B------:R-:W-:Y:S04]  /*ef80*/  STL [R1+0x6fc], R24 ;  /* 0x0006fc1801007387 */ /* 0x000fe80000100800 */
[----:B------:R-:W-:Y:S04]  /*ef90*/  STL [R1+0x6f8], R25 ;  /* 0x0006f81901007387 */ /* 0x000fe80000100800 */
[----:B------:R-:W-:Y:S04]  /*efa0*/  STL [R1+0x704], R34 ;  /* 0x0007042201007387 */ /* 0x000fe80000100800 */
[----:B------:R-:W-:Y:S04]  /*efb0*/  STL [R1+0x700], R35 ;  /* 0x0007002301007387 */ /* 0x000fe80000100800 */
[----:B---3--:R1:W-:Y:S04]  /*efc0*/  @P6 STL [R1+0x414], R91 ;  /* 0x0004145b01006387 */ /* 0x0083e80000100800 */
[----:B-1----:R-:W3:Y:S04]  /*efd0*/  LDL R91, [R1+0x3f8] ;  /* 0x0003f800015b7983 */ /* 0x002ee80000100800 */
[----:B------:R-:W-:Y:S04]  /*efe0*/  STL [R1+0x70c], R36 ;  /* 0x00070c2401007387 */ /* 0x000fe80000100800 */
[----:B------:R-:W-:Y:S04]  /*eff0*/  STL [R1+0x708], R37 ;  /* 0x0007082501007387 */ /* 0x000fe80000100800 */
[----:B------:R-:W-:Y:S04]  /*f000*/  @P6 STL [R1+0x418], R92 ;  /* 0x0004185c01006387 */ /* 0x000fe80000100800 */
[----:B------:R-:W-:Y:S04]  /*f010*/  STL [R1+0x714], R46 ;  /* 0x0007142e01007387 */ /* 0x000fe80000100800 */
[----:B------:R-:W-:Y:S04]  /*f020*/  STL [R1+0x710], R47 ;  /* 0x0007102f01007387 */ /* 0x000fe80000100800 */
[----:B------:R-:W-:Y:S04]  /*f030*/  STL [R1+0x71c], R48 ;  /* 0x00071c3001007387 */ /* 0x000fe80000100800 */
[----:B------:R-:W-:Y:S04]  /*f040*/  STL [R1+0x718], R49 ;  /* 0x0007183101007387 */ /* 0x000fe80000100800 */
[----:B--2---:R1:W-:Y:S04]  /*f050*/  @P5 STL [R1+0x40c], R81 ;  /* 0x00040c5101005387 */ /* 0x0043e80000100800 */
[----:B------:R2:W-:Y:S04]  /*f060*/  @P5 STL [R1+0x410], R90 ;  /* 0x0004105a01005387 */ /* 0x0005e80000100800 */
[----:B-1----:R-:W3:Y:S04]  /*f070*/  LDL R81, [R1+0x3ec] ;  /* 0x0003ec0001517983 */ /* 0x002ee80000100800 */
[----:B--2---:R-:W2:Y:S04]  /*f080*/  LDL R90, [R1+0x3f0] ;  /* 0x0003f000015a7983 */ /* 0x004ea80000100800 */
[----:B----4-:R1:W-:Y:S04]  /*f090*/  @P1 STL [R1+0x408], R80 ;  /* 0x0004085001001387 */ /* 0x0103e80000100800 */
[----:B-1----:R-:W4:Y:S04]  /*f0a0*/  LDL R80, [R1+0x3e8] ;  /* 0x0003e80001507983 */ /* 0x002f280000100800 */
[----:B------:R-:W-:Y:S04]  /*f0b0*/  STL [R1+0x724], R58 ;  /* 0x0007243a01007387 */ /* 0x000fe80000100800 */
[----:B------:R1:W-:Y:S04]  /*f0c0*/  STL [R1+0x720], R59 ;  /* 0x0007203b01007387 */ /* 0x0003e80000100800 */
[----:B-1----:R-:W2:Y:S01]  /*f0d0*/  LDL.LU R59, [R1+0x404] ;  /* 0x00040400013b7983 */ /* 0x002ea20000300800 */
[----:B------:R-:W-:-:S13]  /*f0e0*/  ISETP.GT.AND P4, PT, R42, 0x2e, PT ;  /* 0x0000002e2a00780c */ /* 0x000fda0003f84270 */
[----:B------:R-:W4:Y:S04]  /*f0f0*/  @P4 LDG.E.U16 R79, desc[UR24][R70.64] ;  /* 0x00000018464f4981 */ /* 0x000f28000c1e1500 */
[----:B------:R-:W4:Y:S04]  /*f100*/  @P4 LDG.E.U16 R43, desc[UR24][R72.64] ;  /* 0x00000018482b4981 */ /* 0x000f28000c1e1500 */
[----:B--2---:R-:W2:Y:S01]  /*f110*/  @P1 LDG.E.U16 R59, desc[UR24][R60.64] ;  /* 0x000000183c3b1981 */ /* 0x004ea2000c1e1500 */
[----:B------:R-:W-:-:S13]  /*f120*/  ISETP.GT.AND P3, PT, R42, 0x2f, PT ;  /* 0x0000002f2a00780c */ /* 0x000fda0003f64270 */
[----:B---3--:R-:W3:Y:S04]  /*f130*/  @P3 LDG.E.U16 R91, desc[UR24][R82.64] ;  /* 0x00000018525b3981 */ /* 0x008ee8000c1e1500 */
[----:B--2---:R-:W-:Y:S04]  /*f140*/  STL [R1+0x7a8], R59 ;  /* 0x0007a83b01007387 */ /* 0x004fe80000100800 */
[----:B------:R-:W-:Y:S04]  /*f150*/  STL [R1+0x72c], R60 ;  /* 0x00072c3c01007387 */ /* 0x000fe80000100800 */
[----:B------:R-:W-:Y:S04]  /*f160*/  STL [R1+0x728], R61 ;  /* 0x0007283d01007387 */ /* 0x000fe80000100800 */
[----:B------:R-:W-:Y:S04]  /*f170*/  STL [R1+0x734], R70 ;  /* 0x0007344601007387 */ /* 0x000fe80000100800 */
[----:B------:R-:W-:Y:S04]  /*f180*/  STL [R1+0x730], R71 ;  /* 0x0007304701007387 */ /* 0x000fe80000100800 */
[----:B----4-:R1:W-:Y:S04]  /*f190*/  @P4 STL [R1+0x400], R79 ;  /* 0x0004004f01004387 */ /* 0x0103e80000100800 */
[----:B-1----:R-:W2:Y:S04]  /*f1a0*/  LDL R79, [R1+0x3e0] ;  /* 0x0003e000014f7983 */ /* 0x002ea80000100800 */
[----:B------:R1:W-:Y:S04]  /*f1b0*/  @P4 STL [R1+0x3fc], R43 ;  /* 0x0003fc2b01004387 */ /* 0x0003e80000100800 */
[----:B-1----:R-:W4:Y:S04]  /*f1c0*/  LDL R43, [R1+0x3dc] ;  /* 0x0003dc00012b7983 */ /* 0x002f280000100800 */
[----:B------:R-:W-:Y:S04]  /*f1d0*/  STL [R1+0x73c], R72 ;  /* 0x00073c4801007387 */ /* 0x000fe80000100800 */
[----:B------:R-:W-:Y:S04]  /*f1e0*/  STL [R1+0x738], R73 ;  /* 0x0007384901007387 */ /* 0x000fe80000100800 */
[----:B------:R-:W2:Y:S04]  /*f1f0*/  LDL.LU R59, [R1+0x3d0] ;  /* 0x0003d000013b7983 */ /* 0x000ea80000300800 */
[----:B------:R-:W2:Y:S04]  /*f200*/  LDL.LU R36, [R1+0x3c8] ;  /* 0x0003c80001247983 */ /* 0x000ea80000300800 */
[----:B------:R-:W-:Y:S04]  /*f210*/  STL [R1+0x744], R82 ;  /* 0x0007445201007387 */ /* 0x000fe80000100800 */
[----:B------:R1:W-:Y:S04]  /*f220*/  STL [R1+0x740], R83 ;  /* 0x0007405301007387 */ /* 0x0003e80000100800 */
[----:B-1----:R-:W2:Y:S04]  /*f230*/  LDL.LU R83, [R1+0x3f4] ;  /* 0x0003f40001537983 */ /* 0x002ea80000300800 */
[----:B--2---:R-:W2:Y:S01]  /*f240*/  @P3 LDG.E.U16 R83, desc[UR24][R86.64] ;  /* 0x0000001856533981 */ /* 0x004ea2000c1e1500 */
[----:B------:R-:W-:-:S02]  /*f250*/  ISETP.GT.AND P2, PT, R42, 0x30, PT ;  /* 0x000000302a00780c */ /* 0x000fc40003f44270 */
[C---:B------:R-:W-:Y:S02]  /*f260*/  ISETP.GT.AND P6, PT, R42.reuse, 0x31, PT ;  /* 0x000000312a00780c */ /* 0x040fe40003fc4270 */
[C---:B------:R-:W-:Y:S02]  /*f270*/  ISETP.GT.AND P5, PT, R42.reuse, 0x32, PT ;  /* 0x000000322a00780c */ /* 0x040fe40003fa4270 */
[----:B------:R-:W-:-:S07]  /*f280*/  ISETP.GT.AND P1, PT, R42, 0x33, PT ;  /* 0x000000332a00780c */ /* 0x000fce0003f24270 */
[----:B------:R-:W3:Y:S04]  /*f290*/  @P2 LDG.E.U16 R81, desc[UR24][R8.64] ;  /* 0x0000001808512981 */ /* 0x000ee8000c1e1500 */
[----:B------:R-:W3:Y:S04]  /*f2a0*/  @P2 LDG.E.U16 R90, desc[UR24][R6.64] ;  /* 0x00000018065a2981 */ /* 0x000ee8000c1e1500 */
[----:B------:R-:W3:Y:S04]  /*f2b0*/  @P6 LDG.E.U16 R80, desc[UR24][R14.64] ;  /* 0x000000180e506981 */ /* 0x000ee8000c1e1500 */
[----:B----4-:R-:W4:Y:S04]  /*f2c0*/  @P5 LDG.E.U16 R43, desc[UR24][R28.64] ;  /* 0x000000181c2b5981 */ /* 0x010f28000c1e1500 */
[----:B------:R-:W3:Y:S04]  /*f2d0*/  @P5 LDG.E.U16 R79, desc[UR24][R26.64] ;  /* 0x000000181a4f5981 */ /* 0x000ee8000c1e1500 */
[----:B------:R-:W4:Y:S04]  /*f2e0*/  @P1 LDG.E.U16 R0, desc[UR24][R40.64] ;  /* 0x0000001828001981 */ /* 0x000f28000c1e1500 */
[----:B--2---:R-:W-:Y:S04]  /*f2f0*/  STL [R1+0x750], R83 ;  /* 0x0007505301007387 */ /* 0x004fe80000100800 */
[----:B------:R1:W-:Y:S04]  /*f300*/  STL [R1+0x74c], R86 ;  /* 0x00074c5601007387 */ /* 0x0003e80000100800 */
[----:B-1----:R-:W2:Y:S04]  /*f310*/  LDL.LU R86, [R1+0x3e4] ;  /* 0x0003e40001567983 */ /* 0x002ea80000300800 */
[----:B------:R1:W-:Y:S04]  /*f320*/  STL [R1+0x748], R87 ;  /* 0x0007485701007387 */ /* 0x0003e80000100800 */
[----:B-1----:R-:W4:Y:S04]  /*f330*/  LDL.LU R87, [R1+0x3d8] ;  /* 0x0003d80001577983 */ /* 0x002f280000300800 */
[----:B---3--:R-:W-:Y:S04]  /*f340*/  @P3 STL [R1+0x3f8], R91 ;  /* 0x0003f85b01003387 */ /* 0x008fe80000100800 */
[----:B------:R-:W-:Y:S04]  /*f350*/  STL [R1+0x758], R6 ;  /* 0x0007580601007387 */ /* 0x000fe80000100800 */
[----:B------:R-:W-:Y:S01]  /*f360*/  STL [R1+0x754], R7 ;  /* 0x0007540701007387 */ /* 0x000fe20000100800 */
[----:B------:R-:W-:-:S02]  /*f370*/  ISETP.GT.AND P4, PT, R42, 0x34, PT ;  /* 0x000000342a00780c */ /* 0x000fc40003f84270 */
[----:B0-----:R-:W-:Y:S02]  /*f380*/  PRMT R25, RZ, 0x7610, R25 ;  /* 0x00007610ff197816 */ /* 0x001fe40000000019 */
[----:B------:R-:W-:Y:S01]  /*f390*/  PRMT R70, RZ, 0x7610, R70 ;  /* 0x00007610ff467816 */ /* 0x000fe20000000046 */
[----:B------:R-:W0:Y:S01]  /*f3a0*/  S2R R78, SR_TID.X ;  /* 0x00000000004e7919 */ /* 0x000e220000002100 */
[----:B------:R-:W-:Y:S02]  /*f3b0*/  PRMT R2, RZ, 0x7610, R2 ;  /* 0x00007610ff027816 */ /* 0x000fe40000000002 */
[----:B------:R-:W-:Y:S02]  /*f3c0*/  PRMT R72, RZ, 0x7610, R72 ;  /* 0x00007610ff487816 */ /* 0x000fe40000000048 */
[----:B------:R-:W-:Y:S02]  /*f3d0*/  PRMT R83, RZ, 0x7610, R83 ;  /* 0x00007610ff537816 */ /* 0x000fe40000000053 */
[----:B------:R-:W-:-:S02]  /*f3e0*/  PRMT R82, RZ, 0x7610, R82 ;  /* 0x00007610ff527816 */ /* 0x000fc40000000052 */
[----:B------:R-:W-:Y:S02]  /*f3f0*/  PRMT R73, RZ, 0x7610, R73 ;  /* 0x00007610ff497816 */ /* 0x000fe40000000049 */
[----:B------:R-:W-:Y:S02]  /*f400*/  PRMT R71, RZ, 0x7610, R71 ;  /* 0x00007610ff477816 */ /* 0x000fe40000000047 */
[----:B------:R-:W-:Y:S01]  /*f410*/  PRMT R61, RZ, 0x7610, R61 ;  /* 0x00007610ff3d7816 */ /* 0x000fe2000000003d */
[----:B--2---:R1:W2:Y:S04]  /*f420*/  @P6 LDG.E.U16 R86, desc[UR24][R16.64] ;  /* 0x0000001810566981 */ /* 0x0042a8000c1e1500 */
[----:B----4-:R-:W3:Y:S04]  /*f430*/  @P1 LDG.E.U16 R87, desc[UR24][R38.64] ;  /* 0x0000001826571981 */ /* 0x010ee8000c1e1500 */
[----:B------:R-:W-:Y:S04]  /*f440*/  STL [R1+0x760], R8 ;  /* 0x0007600801007387 */ /* 0x000fe80000100800 */
[----:B------:R-:W-:Y:S04]  /*f450*/  STL [R1+0x75c], R9 ;  /* 0x00075c0901007387 */ /* 0x000fe80000100800 */
[----:B------:R-:W-:Y:S04]  /*f460*/  @P2 STL [R1+0x3ec], R81 ;  /* 0x0003ec5101002387 */ /* 0x000fe80000100800 */
[----:B------:R-:W-:Y:S04]  /*f470*/  @P2 STL [R1+0x3f0], R90 ;  /* 0x0003f05a01002387 */ /* 0x000fe80000100800 */
[----:B------:R-:W-:Y:S04]  /*f480*/  STL [R1+0x768], R14 ;  /* 0x0007680e01007387 */ /* 0x000fe80000100800 */
[----:B------:R-:W-:Y:S04]  /*f490*/  STL [R1+0x764], R15 ;  /* 0x0007640f01007387 */ /* 0x000fe80000100800 */
[----:B------:R-:W-:Y:S04]  /*f4a0*/  STL [R1+0x770], R16 ;  /* 0x0007701001007387 */ /* 0x000fe80000100800 */
[----:B------:R-:W-:Y:S04]  /*f4b0*/  STL [R1+0x76c], R17 ;  /* 0x00076c1101007387 */ /* 0x000fe80000100800 */
[----:B------:R-:W-:Y:S04]  /*f4c0*/  @P6 STL [R1+0x3e8], R80 ;  /* 0x0003e85001006387 */ /* 0x000fe80000100800 */
[----:B------:R-:W-:Y:S04]  /*f4d0*/  STL [R1+0x778], R26 ;  /* 0x0007781a01007387 */ /* 0x000fe80000100800 */
[----:B------:R-:W-:Y:S04]  /*f4e0*/  STL [R1+0x774], R27 ;  /* 0x0007741b01007387 */ /* 0x000fe80000100800 */
[----:B------:R-:W-:Y:S04]  /*f4f0*/  STL [R1+0x780], R28 ;  /* 0x0007801c01007387 */ /* 0x000fe80000100800 */
[----:B------:R-:W-:Y:S04]  /*f500*/  STL [R1+0x77c], R29 ;  /* 0x00077c1d01007387 */ /* 0x000fe80000100800 */
[----:B------:R-:W-:Y:S04]  /*f510*/  @P5 STL [R1+0x3dc], R43 ;  /* 0x0003dc2b01005387 */ /* 0x000fe80000100800 */
[----:B------:R-:W-:Y:S01]  /*f520*/  @P5 STL [R1+0x3e0], R79 ;  /* 0x0003e04f01005387 */ /* 0x000fe20000100800 */
[----:B------:R-:W-:-:S02]  /*f530*/  ISETP.GT.AND P3, PT, R42, 0x35, PT ;  /* 0x000000352a00780c */ /* 0x000fc40003f64270 */
[C---:B------:R-:W-:Y:S01]  /*f540*/  ISETP.GT.AND P2, PT, R42.reuse, 0x36, PT ;  /* 0x000000362a00780c */ /* 0x040fe20003f44270 */
[----:B------:R-:W4:Y:S10]  /*f550*/  @P4 LDG.E.U16 R59, desc[UR24][R50.64] ;  /* 0x00000018323b4981 */ /* 0x000f34000c1e1500 */
[----:B------:R-:W2:Y:S04]  /*f560*/  @P3 LDG.E.U16 R36, desc[UR24][R62.64] ;  /* 0x000000183e243981 */ /* 0x000ea8000c1e1500 */
[----:B------:R-:W2:Y:S04]  /*f570*/  @P3 LDG.E.U16 R25, desc[UR24][R64.64] ;  /* 0x0000001840193981 */ /* 0x000ea8000c1e1500 */
[----:B------:R-:W2:Y:S04]  /*f580*/  @P2 LDG.E.U16 R70, desc[UR24][R74.64] ;  /* 0x000000184a462981 */ /* 0x000ea8000c1e1500 */
[----:B---3--:R-:W-:Y:S04]  /*f590*/  STL [R1+0x7d0], R87 ;  /* 0x0007d05701007387 */ /* 0x008fe80000100800 */
[----:B------:R-:W-:Y:S04]  /*f5a0*/  STL [R1+0x788], R38 ;  /* 0x0007882601007387 */ /* 0x000fe80000100800 */
[----:B------:R-:W-:Y:S04]  /*f5b0*/  STL [R1+0x784], R39 ;  /* 0x0007842701007387 */ /* 0x000fe80000100800 */
[----:B------:R3:W-:Y:S04]  /*f5c0*/  STL [R1+0x3d4], R0 ;  /* 0x0003d40001007387 */ /* 0x0007e80000100800 */
[----:B---3--:R-:W3:Y:S04]  /*f5d0*/  LDL.LU R0, [R1+0x7ec] ;  /* 0x0007ec0001007983 */ /* 0x008ee80000300800 */
[----:B------:R-:W2:Y:S04]  /*f5e0*/  LDL.LU R69, [R1+0x65c] ;  /* 0x00065c0001457983 */ /* 0x000ea80000300800 */
        /* <DEDUP_REMOVED lines=19> */
[----:B------:R-:W-:Y:S04]  /*f720*/  STL [R1+0x790], R40 ;  /* 0x0007902801007387 */ /* 0x000fe80000100800 */
[----:B------:R0:W-:Y:S04]  /*f730*/  STL [R1+0x78c], R41 ;  /* 0x00078c2901007387 */ /* 0x0001e80000100800 */
[----:B0-----:R-:W2:Y:S04]  /*f740*/  LDL.LU R41, [R1+0x3cc] ;  /* 0x0003cc0001297983 */ /* 0x001ea80000300800 */
[----:B--2---:R-:W2:Y:S01]  /*f750*/  @P4 LDG.E.U16 R41, desc[UR24][R52.64] ;  /* 0x0000001834294981 */ /* 0x004ea2000c1e1500 */
[----:B------:R-:W-:-:S03]  /*f760*/  ISETP.GT.AND P4, PT, R42, 0x3a, PT ;  /* 0x0000003a2a00780c */ /* 0x000fc60003f84270 */
[----:B----4-:R-:W-:Y:S04]  /*f770*/  STL [R1+0x7ac], R59 ;  /* 0x0007ac3b01007387 */ /* 0x010fe80000100800 */
[----:B------:R0:W-:Y:S04]  /*f780*/  STL [R1+0x798], R50 ;  /* 0x0007983201007387 */ /* 0x0001e80000100800 */
[----:B------:R4:W-:Y:S01]  /*f790*/  STL [R1+0x794], R51 ;  /* 0x0007943301007387 */ /* 0x0009e20000100800 */
[----:B------:R-:W-:Y:S02]  /*f7a0*/  LOP3.LUT R78, R78, 0x3f, RZ, 0xc0, !PT ;  /* 0x0000003f4e4e7812 */ /* 0x000fe400078ec0ff */
[----:B0-----:R-:W-:-:S02]  /*f7b0*/  PRMT R50, RZ, 0x7610, R50 ;  /* 0x00007610ff327816 */ /* 0x001fc40000000032 */
[----:B----4-:R-:W-:-:S04]  /*f7c0*/  PRMT R51, RZ, 0x7610, R51 ;  /* 0x00007610ff337816 */ /* 0x010fc80000000033 */
[----:B------:R-:W4:Y:S04]  /*f7d0*/  @P4 LDG.E.U16 R50, desc[UR24][R32.64] ;  /* 0x0000001820324981 */ /* 0x000f28000c1e1500 */
[----:B------:R-:W3:Y:S01]  /*f7e0*/  @P4 LDG.E.U16 R51, desc[UR24][R30.64] ;  /* 0x000000181e334981 */ /* 0x000ee2000c1e1500 */
[----:B------:R-:W-:Y:S01]  /*f7f0*/  ISETP.GE.AND P4, PT, R78, R42, PT ;  /* 0x0000002a4e00720c */ /* 0x000fe20003f86270 */
[----:B------:R-:W-:Y:S02]  /*f800*/  IMAD.MOV.U32 R78, RZ, RZ, R54 ;  /* 0x000000ffff4e7224 */ /* 0x000fe400078e0036 */
[----:B------:R-:W-:Y:S02]  /*f810*/  IMAD.MOV.U32 R54, RZ, RZ, R6 ;  /* 0x000000ffff367224 */ /* 0x000fe400078e0006 */
[----:B------:R-:W-:-:S02]  /*f820*/  IMAD.MOV.U32 R79, RZ, RZ, R55 ;  /* 0x000000ffff4f7224 */ /* 0x000fc400078e0037 */
[----:B------:R-:W-:Y:S02]  /*f830*/  IMAD.MOV.U32 R91, RZ, RZ, R67 ;  /* 0x000000ffff5b7224 */ /* 0x000fe400078e0043 */
[----:B------:R-:W-:Y:S02]  /*f840*/  IMAD.MOV.U32 R80, RZ, RZ, R56 ;  /* 0x000000ffff507224 */ /* 0x000fe400078e0038 */
[----:B------:R-:W-:Y:S02]  /*f850*/  IMAD.MOV.U32 R55, RZ, RZ, R9 ;  /* 0x000000ffff377224 */ /* 0x000fe400078e0009 */
[----:B------:R-:W-:Y:S02]  /*f860*/  IMAD.MOV.U32 R67, RZ, RZ, R43 ;  /* 0x000000ffff437224 */ /* 0x000fe400078e002b */
[----:B------:R-:W-:Y:S02]  /*f870*/  IMAD.MOV.U32 R56, RZ, RZ, R28 ;  /* 0x000000ffff387224 */ /* 0x000fe400078e001c */
[----:B------:R-:W-:Y:S01]  /*f880*/  IMAD.MOV.U32 R43, RZ, RZ, R8 ;  /* 0x000000ffff2b7224 */ /* 0x000fe200078e0008 */
[----:B--2---:R-:W-:Y:S04]  /*f890*/  STL [R1+0x7b0], R41 ;  /* 0x0007b02901007387 */ /* 0x004fe80000100800 */
[----:B------:R-:W-:Y:S04]  /*f8a0*/  STL [R1+0x7a0], R52 ;  /* 0x0007a03401007387 */ /* 0x000fe80000100800 */
[----:B------:R-:W-:Y:S04]  /*f8b0*/  STL [R1+0x79c], R53 ;  /* 0x00079c3501007387 */ /* 0x000fe80000100800 */
[----:B------:R0:W-:Y:S04]  /*f8c0*/  STL [R1+0x7b8], R36 ;  /* 0x0007b82401007387 */ /* 0x0001e80000100800 */
[----:B------:R-:W-:Y:S04]  /*f8d0*/  STL [R1+0x7b4], R62 ;  /* 0x0007b43e01007387 */ /* 0x000fe80000100800 */
[----:B------:R-:W-:Y:S04]  /*f8e0*/  STL [R1+0x7a4], R63 ;  /* 0x0007a43f01007387 */ /* 0x000fe80000100800 */
[----:B------:R-:W-:Y:S04]  /*f8f0*/  STL [R1+0x7c4], R25 ;  /* 0x0007c41901007387 */ /* 0x000fe80000100800 */
[----:B------:R-:W-:Y:S04]  /*f900*/  STL [R1+0x7c0], R64 ;  /* 0x0007c04001007387 */ /* 0x000fe80000100800 */
[----:B------:R-:W-:Y:S04]  /*f910*/  STL [R1+0x7bc], R65 ;  /* 0x0007bc4101007387 */ /* 0x000fe80000100800 */
[----:B------:R2:W-:Y:S04]  /*f920*/  STL [R1+0x7d4], R70 ;  /* 0x0007d44601007387 */ /* 0x0005e80000100800 */
[----:B------:R-:W-:Y:S04]  /*f930*/  STL [R1+0x7cc], R74 ;  /* 0x0007cc4a01007387 */ /* 0x000fe80000100800 */
[----:B------:R0:W-:Y:S04]  /*f940*/  STL [R1+0x7c8], R75 ;  /* 0x0007c84b01007387 */ /* 0x0001e80000100800 */
[----:B------:R-:W-:Y:S04]  /*f950*/  STL [R1+0x7d8], R77 ;  /* 0x0007d84d01007387 */ /* 0x000fe80000100800 */
[----:B------:R-:W-:Y:S04]  /*f960*/  STL [R1+0x7dc], R76 ;  /* 0x0007dc4c01007387 */ /* 0x000fe80000100800 */
[----:B------:R-:W3:Y:S04]  /*f970*/  LDL R6, [R1+0x2c4] ;  /* 0x0002c40001067983 */ /* 0x000ee80000100800 */
[----:B------:R-:W4:Y:S04]  /*f980*/  LDL R9, [R1+0x2c0] ;  /* 0x0002c00001097983 */ /* 0x000f280000100800 */
[----:B------:R-:W4:Y:S04]  /*f990*/  LDL R28, [R1+0x2e0] ;  /* 0x0002e000011c7983 */ /* 0x000f280000100800 */
[----:B------:R-:W4:Y:S01]  /*f9a0*/  LDL R8, [R1+0x2e4] ;  /* 0x0002e40001087983 */ /* 0x000f220000100800 */
[----:B------:R-:W-:-:S02]  /*f9b0*/  ISETP.GT.AND P6, PT, R42, 0x37, PT ;  /* 0x000000372a00780c */ /* 0x000fc40003fc4270 */
[C---:B------:R-:W-:Y:S02]  /*f9c0*/  ISETP.GT.AND P5, PT, R42.reuse, 0x38, PT ;  /* 0x000000382a00780c */ /* 0x040fe40003fa4270 */
[C---:B------:R-:W-:Y:S02]  /*f9d0*/  ISETP.GT.AND P1, PT, R42.reuse, 0x39, PT ;  /* 0x000000392a00780c */ /* 0x040fe40003f24270 */
[----:B-1----:R-:W-:Y:S02]  /*f9e0*/  PRMT R16, RZ, 0x7610, R16 ;  /* 0x00007610ff107816 */ /* 0x002fe40000000010 */
[----:B------:R-:W-:Y:S01]  /*f9f0*/  ISETP.GT.AND P3, PT, R42, 0x3b, PT ;  /* 0x0000003b2a00780c */ /* 0x000fe20003f64270 */
[----:B------:R-:W-:Y:S01]  /*fa00*/  IMAD.MOV.U32 R92, RZ, RZ, R68 ;  /* 0x000000ffff5c7224 */ /* 0x000fe200078e0044 */
[----:B0-----:R-:W-:Y:S01]  /*fa10*/  PRMT R36, RZ, 0x7610, R36 ;  /* 0x00007610ff247816 */ /* 0x001fe20000000024 */
[----:B------:R-:W-:Y:S01]  /*fa20*/  IMAD.MOV.U32 R93, RZ, RZ, R69 ;  /* 0x000000ffff5d7224 */ /* 0x000fe200078e0045 */
[----:B------:R-:W-:Y:S01]  /*fa30*/  PRMT R53, RZ, 0x7610, R53 ;  /* 0x00007610ff357816 */ /* 0x000fe20000000035 */
[----:B------:R-:W4:Y:S01]  /*fa40*/  @P2 LDG.E.U16 R16, desc[UR24][R76.64] ;  /* 0x000000184c102981 */ /* 0x000f22000c1e1500 */
[----:B--2---:R-:W-:-:S02]  /*fa50*/  PRMT R70, RZ, 0x7610, R70 ;  /* 0x00007610ff467816 */ /* 0x004fc40000000046 */
[C---:B------:R-:W-:Y:S01]  /*fa60*/  ISETP.GT.AND P2, PT, R42.reuse, 0x3c, PT ;  /* 0x0000003c2a00780c */ /* 0x040fe20003f44270 */
[----:B------:R-:W2:Y:S04]  /*fa70*/  @P6 LDG.E.U16 R2, desc[UR24][R84.64] ;  /* 0x0000001854026981 */ /* 0x000ea8000c1e1500 */
[----:B------:R-:W2:Y:S01]  /*fa80*/  @P6 LDG.E.U16 R72, desc[UR24][R88.64] ;  /* 0x0000001858486981 */ /* 0x000ea2000c1e1500 */
[----:B------:R-:W-:-:S03]  /*fa90*/  ISETP.GT.AND P6, PT, R42, 0x3d, PT ;  /* 0x0000003d2a00780c */ /* 0x000fc60003fc4270 */
[----:B------:R-:W2:Y:S04]  /*faa0*/  @P5 LDG.E.U16 R36, desc[UR24][R10.64] ;  /* 0x000000180a245981 */ /* 0x000ea8000c1e1500 */
[----:B------:R-:W2:Y:S01]  /*fab0*/  @P5 LDG.E.U16 R53, desc[UR24][R12.64] ;  /* 0x000000180c355981 */ /* 0x000ea2000c1e1500 */
[----:B------:R-:W-:-:S03]  /*fac0*/  ISETP.GT.AND P5, PT, R42, 0x3e, PT ;  /* 0x0000003e2a00780c */ /* 0x000fc60003fa4270 */
[----:B------:R-:W2:Y:S04]  /*fad0*/  @P1 LDG.E.U16 R83, desc[UR24][R18.64] ;  /* 0x0000001812531981 */ /* 0x000ea8000c1e1500 */
[----:B------:R-:W2:Y:S01]  /*fae0*/  @P1 LDG.E.U16 R70, desc[UR24][R20.64] ;  /* 0x0000001814461981 */ /* 0x000ea2000c1e1500 */
[----:B------:R-:W-:Y:S01]  /*faf0*/  ISETP.GT.AND P1, PT, R42, 0x3f, PT ;  /* 0x0000003f2a00780c */ /* 0x000fe20003f24270 */
[----:B------:R-:W-:Y:S01]  /*fb00*/  IMAD.MOV.U32 R90, RZ, RZ, R66 ;  /* 0x000000ffff5a7224 */ /* 0x000fe200078e0042 */
[----:B------:R-:W-:Y:S01]  /*fb10*/  PRMT R75, RZ, 0x7610, R75 ;  /* 0x00007610ff4b7816 */ /* 0x000fe2000000004b */
        /* <DEDUP_REMOVED lines=13> */
[----:B------:R-:W2:Y:S01]  /*fbf0*/  @P2 LDG.E.U16 R40, desc[UR24][R54.64] ;  /* 0x0000001836282981 */ /* 0x000ea2000c1e1500 */
[----:B------:R-:W-:-:S03]  /*fc00*/  IMAD.MOV.U32 R42, RZ, RZ, R7 ;  /* 0x000000ffff2a7224 */ /* 0x000fc600078e0007 */
[----:B------:R-:W2:Y:S04]  /*fc10*/  @P3 LDG.E.U16 R64, desc[UR24][R44.64] ;  /* 0x000000182c403981 */ /* 0x000ea8000c1e1500 */
[----:B------:R-:W2:Y:S04]  /*fc20*/  @P3 LDG.E.U16 R75, desc[UR24][R42.64] ;  /* 0x000000182a4b3981 */ /* 0x000ea8000c1e1500 */
[----:B------:R-:W2:Y:S04]  /*fc30*/  @P2 LDG.E.U16 R38, desc[UR24][R56.64] ;  /* 0x0000001838262981 */ /* 0x000ea8000c1e1500 */
[----:B------:R-:W2:Y:S04]  /*fc40*/  @P6 LDG.E.U16 R14, desc[UR24][R66.64] ;  /* 0x00000018420e6981 */ /* 0x000ea8000c1e1500 */
[----:B------:R-:W2:Y:S04]  /*fc50*/  @P6 LDG.E.U16 R82, desc[UR24][R68.64] ;  /* 0x0000001844526981 */ /* 0x000ea8000c1e1500 */
[----:B------:R-:W2:Y:S04]  /*fc60*/  @P5 LDG.E.U16 R17, desc[UR24][R78.64] ;  /* 0x000000184e115981 */ /* 0x000ea8000c1e1500 */
[----:B------:R-:W2:Y:S04]  /*fc70*/  @P5 LDG.E.U16 R15, desc[UR24][R80.64] ;  /* 0x00000018500f5981 */ /* 0x000ea8000c1e1500 */
[----:B------:R-:W2:Y:S04]  /*fc80*/  @P1 LDG.E.U16 R73, desc[UR24][R90.64] ;  /* 0x000000185a491981 */ /* 0x000ea8000c1e1500 */
[----:B------:R-:W2:Y:S01]  /*fc90*/  @P1 LDG.E.U16 R71, desc[UR24][R92.64] ;  /* 0x000000185c471981 */ /* 0x000ea2000c1e1500 */
[----:B------:R-:W-:Y:S06]  /*fca0*/  BAR.SYNC.DEFER_BLOCKING 0x0 ;  /* 0x0000000000007b1d */ /* 0x000fec0000010000 */
[----:B------:R-:W2:Y:S04]  /*fcb0*/  LDL R41, [R1+0x300] ;  /* 0x0003000001297983 */ /* 0x000ea80000100800 */
[----:B------:R-:W2:Y:S04]  /*fcc0*/  LDL R27, [R1+0x304] ;  /* 0x00030400011b7983 */ /* 0x000ea80000100800 */
[----:B------:R-:W2:Y:S04]  /*fcd0*/  LDL.LU R7, [R1+0x2a0] ;  /* 0x0002a00001077983 */ /* 0x000ea80000300800 */
[----:B------:R-:W2:Y:S04]  /*fce0*/  LDL.LU R26, [R1+0x2a4] ;  /* 0x0002a400011a7983 */ /* 0x000ea80000300800 */
[----:B------:R-:W2:Y:S01]  /*fcf0*/  LDL R25, [R1+0x320] ;  /* 0x0003200001197983 */ /* 0x000ea20000100800 */
[----:B---3--:R-:W-:-:S03]  /*fd00*/  @!P4 IMAD.MOV.U32 R62, RZ, RZ, R6 ;  /* 0x000000ffff3ec224 */ /* 0x008fc600078e0006 */
[----:B------:R-:W3:Y:S01]  /*fd10*/  LDL R6, [R1+0x324] ;  /* 0x0003240001067983 */ /* 0x000ee20000100800 */
[----:B----4-:R-:W-:-:S03]  /*fd20*/  @!P4 IMAD.MOV.U32 R63, RZ, RZ, R9 ;  /* 0x000000ffff3fc224 */ /* 0x010fc600078e0009 */
[----:B------:R-:W4:Y:S01]  /*fd30*/  LDL.LU R9, [R1+0x2a8] ;  /* 0x0002a80001097983 */ /* 0x000f220000300800 */
[----:B------:R-:W-:-:S03]  /*fd40*/  @!P4 IMAD.MOV.U32 R29, RZ, RZ, R28 ;  /* 0x000000ffff1dc224 */ /* 0x000fc600078e001c */
[----:B------:R-:W4:Y:S01]  /*fd50*/  LDL R59, [R1+0x2c8] ;  /* 0x0002c800013b7983 */ /* 0x000f220000100800 */
[----:B------:R-:W-:-:S03]  /*fd60*/  @!P4 IMAD.MOV.U32 R28, RZ, RZ, R8 ;  /* 0x000000ffff1cc224 */ /* 0x000fc600078e0008 */
[----:B------:R-:W4:Y:S04]  /*fd70*/  LDL R39, [R1+0x2cc] ;  /* 0x0002cc0001277983 */ /* 0x000f280000100800 */
[----:B------:R-:W4:Y:S04]  /*fd80*/  @!P4 LDG.E.U16 R61, desc[UR24][R28.64] ;  /* 0x000000181c3dc981 */ /* 0x000f28000c1e1500 */
[----:B------:R-:W4:Y:S04]  /*fd90*/  LDL R8, [R1+0x2ec] ;  /* 0x0002ec0001087983 */ /* 0x000f280000100800 */
[----:B------:R-:W4:Y:S01]  /*fda0*/  LDL R29, [R1+0x2e8] ;  /* 0x0002e800011d7983 */ /* 0x000f220000100800 */
[----:B------:R-:W-:-:S02]  /*fdb0*/  PRMT R60, RZ, 0x7610, R60 ;  /* 0x00007610ff3c7816 */ /* 0x000fc4000000003c */
[----:B------:R-:W-:Y:S01]  /*fdc0*/  PRMT R58, RZ, 0x7610, R58 ;  /* 0x00007610ff3a7816 */ /* 0x000fe2000000003a */
[----:B------:R-:W4:Y:S04]  /*fdd0*/  LDL.LU R28, [R1+0x2ac] ;  /* 0x0002ac00011c7983 */ /* 0x000f280000300800 */
[----:B------:R2:W4:Y:S01]  /*fde0*/  @!P4 LDG.E.U16 R60, desc[UR24][R62.64] ;  /* 0x000000183e3cc981 */ /* 0x000522000c1e1500 */
[----:B------:R-:W-:-:S03]  /*fdf0*/  PRMT R48, RZ, 0x7610, R48 ;  /* 0x00007610ff307816 */ /* 0x000fc60000000030 */
[----:B------:R-:W4:Y:S01]  /*fe00*/  LDL R52, [R1+0x308] ;  /* 0x0003080001347983 */ /* 0x000f220000100800 */
[----:B------:R-:W-:Y:S01]  /*fe10*/  PRMT R49, RZ, 0x7610, R49 ;  /* 0x00007610ff317816 */ /* 0x000fe20000000031 */
[----:B--2---:R-:W-:Y:S02]  /*fe20*/  @!P4 IMAD.MOV.U32 R63, RZ, RZ, R41 ;  /* 0x000000ffff3fc224 */ /* 0x004fe400078e0029 */
[----:B------:R-:W2:Y:S01]  /*fe30*/  LDL R41, [R1+0x30c] ;  /* 0x00030c0001297983 */ /* 0x000ea20000100800 */
[----:B------:R-:W-:-:S03]  /*fe40*/  @!P4 IMAD.MOV.U32 R62, RZ, RZ, R27 ;  /* 0x000000ffff3ec224 */ /* 0x000fc600078e001b */
[----:B------:R-:W2:Y:S04]  /*fe50*/  LDL.LU R27, [R1+0x2b0] ;  /* 0x0002b000011b7983 */ /* 0x000ea80000300800 */
[----:B------:R0:W2:Y:S02]  /*fe60*/  @!P4 LDG.E.U16 R58, desc[UR24][R62.64] ;  /* 0x000000183e3ac981 */ /* 0x0000a4000c1e1500 */
[----:B0-----:R-:W-:Y:S02]  /*fe70*/  @!P4 IMAD.MOV.U32 R63, RZ, RZ, R25 ;  /* 0x000000ffff3fc224 */ /* 0x001fe400078e0019 */
[----:B------:R-:W2:Y:S04]  /*fe80*/  LDL R25, [R1+0x328] ;  /* 0x0003280001197983 */ /* 0x000ea80000100800 */
[----:B------:R0:W-:Y:S04]  /*fe90*/  STS.U16 [R0+UR10+0x8000], R7 ;  /* 0x0080000700007988 */ /* 0x0001e8000800040a */
[----:B0-----:R-:W2:Y:S01]  /*fea0*/  LDL R7, [R1+0x2f4] ;  /* 0x0002f40001077983 */ /* 0x001ea20000100800 */
[----:B---3--:R-:W-:-:S03]  /*feb0*/  @!P4 IMAD.MOV.U32 R62, RZ, RZ, R6 ;  /* 0x000000ffff3ec224 */ /* 0x008fc600078e0006 */
[----:B------:R-:W3:Y:S04]  /*fec0*/  LDL R6, [R1+0x32c] ;  /* 0x00032c0001067983 */ /* 0x000ee80000100800 */
[----:B------:R4:W3:Y:S02]  /*fed0*/  @!P4 LDG.E.U16 R48, desc[UR24][R62.64] ;  /* 0x000000183e30c981 */ /* 0x0008e4000c1e1500 */
[----:B----4-:R-:W-:Y:S02]  /*fee0*/  @!P4 IMAD.MOV.U32 R62, RZ, RZ, R39 ;  /* 0x000000ffff3ec224 */ /* 0x010fe400078e0027 */
[----:B------:R-:W-:Y:S01]  /*fef0*/  @!P4 IMAD.MOV.U32 R63, RZ, RZ, R59 ;  /* 0x000000ffff3fc224 */ /* 0x000fe200078e003b */
[----:B------:R-:W-:Y:S02]  /*ff00*/  PRMT R46, RZ, 0x7610, R46 ;  /* 0x00007610ff2e7816 */ /* 0x000fe4000000002e */
[----:B------:R-:W-:Y:S01]  /*ff10*/  PRMT R47, RZ, 0x7610, R47 ;  /* 0x00007610ff2f7816 */ /* 0x000fe2000000002f */
[----:B------:R0:W-:Y:S04]  /*ff20*/  STS.U16 [R0+UR10+0xc000], R26 ;  /* 0x00c0001a00007988 */ /* 0x0001e8000800040a */
[----:B------:R1:W4:Y:S01]  /*ff30*/  @!P4 LDG.E.U16 R49, desc[UR24][R62.64] ;  /* 0x000000183e31c981 */ /* 0x000322000c1e1500 */
[----:B------:R-:W-:-:S03]  /*ff40*/  PRMT R37, RZ, 0x7610, R37 ;  /* 0x00007610ff257816 */ /* 0x000fc60000000025 */
[----:B------:R1:W-:Y:S04]  /*ff50*/  STS.U16 [R0+UR10+0x8400], R9 ;  /* 0x0084000900007988 */ /* 0x0003e8000800040a */
[----:B0-----:R-:W4:Y:S01]  /*ff60*/  LDL R26, [R1+0x310] ;  /* 0x00031000011a7983 */ /* 0x001f220000100800 */
[----:B-1----:R-:W-:Y:S02]  /*ff70*/  @!P4 IMAD.MOV.U32 R63, RZ, RZ, R29 ;  /* 0x000000ffff3fc224 */ /* 0x002fe400078e001d */
[----:B------:R-:W-:Y:S01]  /*ff80*/  @!P4 IMAD.MOV.U32 R62, RZ, RZ, R8 ;  /* 0x000000ffff3ec224 */ /* 0x000fe200078e0008 */
[----:B------:R-:W4:Y:S04]  /*ff90*/  LDL R29, [R1+0x2d4] ;  /* 0x0002d400011d7983 */ /* 0x000f280000100800 */
[----:B------:R-:W4:Y:S04]  /*ffa0*/  LDL R8, [R1+0x2f0] ;  /* 0x0002f00001087983 */ /* 0x000f280000100800 */
[----:B------:R0:W4:Y:S04]  /*ffb0*/  @!P4 LDG.E.U16 R46, desc[UR24][R62.64] ;  /* 0x000000183e2ec981 */ /* 0x000128000c1e1500 */
[----:B------:R-:W4:Y:S04]  /*ffc0*/  LDL R9, [R1+0x334] ;  /* 0x0003340001097983 */ /* 0x000f280000100800 */
[----:B------:R-:W4:Y:S01]  /*ffd0*/  LDL R39, [R1+0x2d0] ;  /* 0x0002d00001277983 */ /* 0x000f220000100800 */
[----:B0-----:R-:W-:-:S03]  /*ffe0*/  @!P4 IMAD.MOV.U32 R63, RZ, RZ, R52 ;  /* 0x000000ffff3fc224 */ /* 0x001fc600078e0034 */
[----:B------:R0:W-:Y:S01]  /*fff0*/  STS.U16 [R0+UR10+0xc400], R28 ;  /* 0x00c4001c00007988 */ /* 0x0001e2000800040a */
[----:B--2---:R-:W-:-:S05]  /*10000*/  @!P4 IMAD.MOV.U32 R62, RZ, RZ, R41 ;  /* 0x000000ffff3ec224 */ /* 0x004fca00078e0029 */
[----:B------:R1:W2:Y:S02]  /*10010*/  @!P4 LDG.E.U16 R47, desc[UR24][R62.64] ;  /* 0x000000183e2fc981 */ /* 0x0002a4000c1e1500 */
[----:B-1----:R-:W-:Y:S02]  /*10020*/  @!P4 IMAD.MOV.U32 R63, RZ, RZ, R25 ;  /* 0x000000ffff3fc224 */ /* 0x002fe400078e0019 */
[----:B------:R-:W2:Y:S01]  /*10030*/  LDL R25, [R1+0x330] ;  /* 0x0003300001197983 */ /* 0x000ea20000100800 */
[----:B0-----:R-:W-:-:S03]  /*10040*/  @!P4 IMAD.MOV.U32 R28, RZ, RZ, R7 ;  /* 0x000000ffff1cc224 */ /* 0x001fc600078e0007 */
[----:B------:R-:W2:Y:S01]  /*10050*/  LDL R7, [R1+0x2dc] ;  /* 0x0002dc0001077983 */ /* 0x000ea20000100800 */
[----:B---3--:R-:W-:-:S03]  /*10060*/  @!P4 IMAD.MOV.U32 R62, RZ, RZ, R6 ;  /* 0x000000ffff3ec224 */ /* 0x008fc600078e0006 */
[----:B------:R-:W3:Y:S04]  /*10070*/  LDL R6, [R1+0x314] ;  /* 0x0003140001067983 */ /* 0x000ee80000100800 */
[----:B------:R4:W2:Y:S02]  /*10080*/  @!P4 LDG.E.U16 R37, desc[UR24][R62.64] ;  /* 0x000000183e25c981 */ /* 0x0008a4000c1e1500 */
[----:B----4-:R-:W-:Y:S02]  /*10090*/  @!P4 IMAD.MOV.U32 R62, RZ, RZ, R29 ;  /* 0x000000ffff3ec224 */ /* 0x010fe400078e001d */
[----:B------:R-:W-:Y:S02]  /*100a0*/  @!P4 IMAD.MOV.U32 R29, RZ, RZ, R8 ;  /* 0x000000ffff1dc224 */ /* 0x000fe400078e0008 */
[----:B------:R-:W4:Y:S01]  /*100b0*/  LDL R8, [R1+0x2d8] ;  /* 0x0002d80001087983 */ /* 0x000f220000100800 */
[----:B------:R-:W-:-:S03]  /*100c0*/  PRMT R24, RZ, 0x7610, R24 ;  /* 0x00007610ff187816 */ /* 0x000fc60000000018 */
[----:B------:R0:W-:Y:S01]  /*100d0*/  STS.U16 [R0+UR10+0x8800], R27 ;  /* 0x0088001b00007988 */ /* 0x0001e2000800040a */
[----:B------:R-:W-:-:S03]  /*100e0*/  PRMT R22, RZ, 0x7610, R22 ;  /* 0x00007610ff167816 */ /* 0x000fc60000000016 */
[----:B------:R-:W4:Y:S01]  /*100f0*/  LDL.LU R65, [R1+0x360] ;  /* 0x0003600001417983 */ /* 0x000f220000300800 */
[----:B0-----:R-:W-:-:S03]  /*10100*/  @!P4 IMAD.MOV.U32 R27, RZ, RZ, R26 ;  /* 0x000000ffff1bc224 */ /* 0x001fc600078e001a */
[----:B------:R0:W-:Y:S01]  /*10110*/  STS.U16 [R0+UR10+0xc800], R5 ;  /* 0x00c8000500007988 */ /* 0x0001e2000800040a */
[----:B------:R-:W-:Y:S01]  /*10120*/  PRMT R34, RZ, 0x7610, R34 ;  /* 0x00007610ff227816 */ /* 0x000fe20000000022 */
[----:B------:R-:W-:Y:S02]  /*10130*/  @!P4 IMAD.MOV.U32 R63, RZ, RZ, R39 ;  /* 0x000000ffff3fc224 */ /* 0x000fe400078e0027 */
[----:B------:R1:W-:Y:S04]  /*10140*/  STS.U16 [R0+UR10+0x8c00], R4 ;  /* 0x008c000400007988 */ /* 0x0003e8000800040a */
[----:B------:R-:W4:Y:S01]  /*10150*/  @!P4 LDG.E.U16 R34, desc[UR24][R62.64] ;  /* 0x000000183e22c981 */ /* 0x000f22000c1e1500 */
[----:B---3--:R-:W-:-:S03]  /*10160*/  @!P4 IMAD.MOV.U32 R26, RZ, RZ, R6 ;  /* 0x000000ffff1ac224 */ /* 0x008fc600078e0006 */
[----:B------:R-:W3:Y:S04]  /*10170*/  LDL.LU R6, [R1+0x36c] ;  /* 0x00036c0001067983 */ /* 0x000ee80000300800 */
[----:B------:R2:W3:Y:S04]  /*10180*/  @!P4 LDG.E.U16 R24, desc[UR24][R26.64] ;  /* 0x000000181a18c981 */ /* 0x0004e8000c1e1500 */
[----:B0-----:R-:W3:Y:S04]  /*10190*/  LDL.LU R5, [R1+0x7e8] ;  /* 0x0007e80001057983 */ /* 0x001ee80000300800 */
[----:B-1----:R-:W3:Y:S01]  /*101a0*/  LDL.LU R4, [R1+0x7e4] ;  /* 0x0007e40001047983 */ /* 0x002ee20000300800 */
[----:B--2---:R-:W-:-:S02]  /*101b0*/  @!P4 IMAD.MOV.U32 R26, RZ, RZ, R9 ;  /* 0x000000ffff1ac224 */ /* 0x004fc400078e0009 */
[----:B------:R-:W-:Y:S01]  /*101c0*/  @!P4 IMAD.MOV.U32 R27, RZ, RZ, R25 ;  /* 0x000000ffff1bc224 */ /* 0x000fe200078e0019 */
[----:B------:R-:W2:Y:S04]  /*101d0*/  LDL R76, [R1+0x2f8] ;  /* 0x0002f800014c7983 */ /* 0x000ea80000100800 */
[----:B------:R-:W2:Y:S04]  /*101e0*/  LDL R74, [R1+0x2fc] ;  /* 0x0002fc00014a7983 */ /* 0x000ea80000100800 */
[----:B------:R-:W2:Y:S04]  /*101f0*/  @!P4 LDG.E.U16 R22, desc[UR24][R26.64] ;  /* 0x000000181a16c981 */ /* 0x000ea8000c1e1500 */
[----:B------:R-:W2:Y:S04]  /*10200*/  LDL.LU R25, [R1+0x430] ;  /* 0x0004300001197983 */ /* 0x000ea80000300800 */
[----:B------:R-:W2:Y:S01]  /*10210*/  LDL.LU R27, [R1+0x42c] ;  /* 0x00042c00011b7983 */ /* 0x000ea20000300800 */
[----:B----4-:R-:W-:-:S03]  /*10220*/  @!P4 IMAD.MOV.U32 R9, RZ, RZ, R8 ;  /* 0x000000ffff09c224 */ /* 0x010fc600078e0008 */
[----:B------:R-:W4:Y:S01]  /*10230*/  LDL.LU R63, [R1+0x3f0] ;  /* 0x0003f000013f7983 */ /* 0x000f220000300800 */
[----:B------:R-:W-:-:S03]  /*10240*/  @!P4 IMAD.MOV.U32 R8, RZ, RZ, R7 ;  /* 0x000000ffff08c224 */ /* 0x000fc600078e0007 */
[----:B------:R-:W4:Y:S04]  /*10250*/  LDL R39, [R1+0x318] ;  /* 0x0003180001277983 */ /* 0x000f280000100800 */
[----:B------:R-:W4:Y:S01]  /*10260*/  LDL R7, [R1+0x31c] ;  /* 0x00031c0001077983 */ /* 0x000f220000100800 */
[----:B------:R-:W-:-:S03]  /*10270*/  PRMT R35, RZ, 0x7610, R35 ;  /* 0x00007610ff237816 */ /* 0x000fc60000000023 */
[----:B------:R-:W4:Y:S04]  /*10280*/  LDL.LU R62, [R1+0x3ec] ;  /* 0x0003ec00013e7983 */ /* 0x000f280000300800 */
[----:B------:R0:W-:Y:S04]  /*10290*/  STS.U16 [R0+UR10+0xcc00], R3 ;  /* 0x00cc000300007988 */ /* 0x0001e8000800040a */
[----:B------:R-:W4:Y:S04]  /*102a0*/  @!P4 LDG.E.U16 R35, desc[UR24][R28.64] ;  /* 0x000000181c23c981 */ /* 0x000f28000c1e1500 */
[----:B0-----:R-:W4:Y:S04]  /*102b0*/  LDL.LU R3, [R1+0x7e0] ;  /* 0x0007e00001037983 */ /* 0x001f280000300800 */
[----:B------:R-:W4:Y:S04]  /*102c0*/  LDL R29, [R1+0x338] ;  /* 0x00033800011d7983 */ /* 0x000f280000100800 */
[----:B------:R-:W4:Y:S01]  /*102d0*/  LDL R28, [R1+0x33c] ;  /* 0x00033c00011c7983 */ /* 0x000f220000100800 */
[----:B------:R-:W-:-:S03]  /*102e0*/  PRMT R23, RZ, 0x7610, R23 ;  /* 0x00007610ff177816 */ /* 0x000fc60000000017 */
[----:B------:R-:W4:Y:S04]  /*102f0*/  LDL.LU R52, [R1+0x548] ;  /* 0x0005480001347983 */ /* 0x000f280000300800 */
[----:B------:R-:W4:Y:S04]  /*10300*/  LDL.LU R41, [R1+0x544] ;  /* 0x0005440001297983 */ /* 0x000f280000300800 */
[----:B------:R-:W4:Y:S04]  /*10310*/  LDL.LU R59, [R1+0x510] ;  /* 0x00051000013b7983 */ /* 0x000f280000300800 */
[----:B------:R-:W4:Y:S04]  /*10320*/  LDL.LU R87, [R1+0x50c] ;  /* 0x00050c0001577983 */ /* 0x000f280000300800 */
[----:B------:R-:W4:Y:S04]  /*10330*/  @!P4 LDG.E.U16 R23, desc[UR24][R8.64] ;  /* 0x000000180817c981 */ /* 0x000f28000c1e1500 */
[----:B------:R-:W4:Y:S04]  /*10340*/  LDL.LU R26, [R1+0x4d8] ;  /* 0x0004d800011a7983 */ /* 0x000f280000300800 */
[----:B------:R-:W4:Y:S04]  /*10350*/  LDL.LU R9, [R1+0x4d4] ;  /* 0x0004d40001097983 */ /* 0x000f280000300800 */
[----:B------:R-:W4:Y:S01]  /*10360*/  LDL.LU R8, [R1+0x4a0] ;  /* 0x0004a00001087983 */ /* 0x000f220000300800 */
[----:B---3--:R-:W-:Y:S01]  /*10370*/  PRMT R4, RZ, 0x7610, R4 ;  /* 0x00007610ff047816 */ /* 0x008fe20000000004 */
[----:B--2---:R-:W-:-:S02]  /*10380*/  @!P4 IMAD.MOV.U32 R77, RZ, RZ, R76 ;  /* 0x000000ffff4dc224 */ /* 0x004fc400078e004c */
[----:B------:R-:W-:Y:S01]  /*10390*/  @!P4 IMAD.MOV.U32 R76, RZ, RZ, R74 ;  /* 0x000000ffff4cc224 */ /* 0x000fe200078e004a */
[----:B------:R-:W-:-:S04]  /*103a0*/  PRMT R5, RZ, 0x7610, R5 ;  /* 0x00007610ff057816 */ /* 0x000fc80000000005 */
[----:B------:R4:W2:Y:S04]  /*103b0*/  @!P4 LDG.E.U16 R4, desc[UR24][R76.64] ;  /* 0x000000184c04c981 */ /* 0x0008a8000c1e1500 */
[----:B------:R0:W-:Y:S01]  /*103c0*/  STS.U16 [R0+UR10+0xd000], R6 ;  /* 0x00d0000600007988 */ /* 0x0001e2000800040a */
[----:B----4-:R-:W-:Y:S02]  /*103d0*/  @!P4 IMAD.MOV.U32 R77, RZ, RZ, R39 ;  /* 0x000000ffff4dc224 */ /* 0x010fe400078e0027 */
[----:B------:R-:W-:-:S05]  /*103e0*/  @!P4 IMAD.MOV.U32 R76, RZ, RZ, R7 ;  /* 0x000000ffff4cc224 */ /* 0x000fca00078e0007 */
[----:B------:R1:W3:Y:S04]  /*103f0*/  @!P4 LDG.E.U16 R5, desc[UR24][R76.64] ;  /* 0x000000184c05c981 */ /* 0x0002e8000c1e1500 */
[----:B------:R4:W5:Y:S04]  /*10400*/  LDL.LU R76, [R1+0x7dc] ;  /* 0x0007dc00014c7983 */ /* 0x0009680000300800 */
[----:B------:R-:W2:Y:S04]  /*10410*/  LDL.LU R7, [R1+0x49c] ;  /* 0x00049c0001077983 */ /* 0x000ea80000300800 */
[----:B0-----:R-:W3:Y:S01]  /*10420*/  LDL.LU R6, [R1+0x468] ;  /* 0x0004680001067983 */ /* 0x001ee20000300800 */
[----:B------:R-:W-:-:S02]  /*10430*/  PRMT R3, RZ, 0x7610, R3 ;  /* 0x00007610ff037816 */ /* 0x000fc40000000003 */
[C---:B-1----:R-:W-:Y:S01]  /*10440*/  LOP3.LUT R77, R0.reuse, 0x10, RZ, 0x3c, !PT ;  /* 0x00000010004d7812 */ /* 0x042fe200078e3cff */
[----:B------:R-:W4:Y:S04]  /*10450*/  LDL.LU R39, [R1+0x464] ;  /* 0x0004640001277983 */ /* 0x000f280000300800 */
[----:B------:R-:W4:Y:S04]  /*10460*/  @!P4 LDG.E.U16 R3, desc[UR24][R28.64] ;  /* 0x000000181c03c981 */ /* 0x000f28000c1e1500 */
[----:B------:R-:W-:Y:S04]  /*10470*/  STS.U16 [R0+UR10+0x9000], R65 ;  /* 0x0090004100007988 */ /* 0x000fe8000800040a */
[----:B------:R-:W-:Y:S04]  /*10480*/  STS.U16 [R0+UR10+0x9400], R25 ;  /* 0x0094001900007988 */ /* 0x000fe8000800040a */
[----:B------:R-:W4:Y:S04]  /*10490*/  LDL.LU R29, [R1+0x428] ;  /* 0x00042800011d7983 */ /* 0x000f280000300800 */
[----:B------:R-:W4:Y:S04]  /*104a0*/  LDL.LU R28, [R1+0x424] ;  /* 0x00042400011c7983 */ /* 0x000f280000300800 */
[----:B------:R0:W-:Y:S04]  /*104b0*/  STS.U16 [R0+UR10+0xd400], R27 ;  /* 0x00d4001b00007988 */ /* 0x0001e8000800040a */
[----:B------:R-:W-:Y:S04]  /*104c0*/  STS.U16 [R0+UR10+0x9800], R63 ;  /* 0x0098003f00007988 */ /* 0x000fe8000800040a */
[----:B------:R-:W-:Y:S04]  /*104d0*/  STS.U16 [R0+UR10+0xd800], R62 ;  /* 0x00d8003e00007988 */ /* 0x000fe8000800040a */
[----:B------:R-:W-:Y:S04]  /*104e0*/  STS.U16 [R0+UR10+0x9c00], R36 ;  /* 0x009c002400007988 */ /* 0x000fe8000800040a */
[----:B------:R-:W-:Y:S04]  /*104f0*/  STS.U16 [R0+UR10+0xdc00], R53 ;  /* 0x00dc003500007988 */ /* 0x000fe8000800040a */
[----:B0-----:R-:W4:Y:S04]  /*10500*/  LDL.LU R27, [R1+0x3e8] ;  /* 0x0003e800011b7983 */ /* 0x001f280000300800 */
[----:B------:R-:W-:Y:S04]  /*10510*/  STS.U16 [R77+UR10+0x8080], R52 ;  /* 0x008080344d007988 */ /* 0x000fe8000800040a */
[----:B------:R-:W-:Y:S04]  /*10520*/  STS.U16 [R77+UR10+0xc080], R41 ;  /* 0x00c080294d007988 */ /* 0x000fe8000800040a */
[----:B------:R-:W-:Y:S04]  /*10530*/  STS.U16 [R77+UR10+0x8480], R59 ;  /* 0x0084803b4d007988 */ /* 0x000fe8000800040a */
[----:B------:R0:W-:Y:S04]  /*10540*/  STS.U16 [R77+UR10+0xc480], R87 ;  /* 0x00c480574d007988 */ /* 0x0001e8000800040a */
[----:B------:R1:W-:Y:S04]  /*10550*/  STS.U16 [R77+UR10+0x8880], R26 ;  /* 0x0088801a4d007988 */ /* 0x0003e8000800040a */
[----:B0-----:R-:W4:Y:S04]  /*10560*/  LDL.LU R87, [R1+0x540] ;  /* 0x0005400001577983 */ /* 0x001f280000300800 */
[----:B------:R-:W4:Y:S04]  /*10570*/  LDL.LU R74, [R1+0x53c] ;  /* 0x00053c00014a7983 */ /* 0x000f280000300800 */
[----:B------:R-:W4:Y:S04]  /*10580*/  LDL.LU R65, [R1+0x508] ;  /* 0x0005080001417983 */ /* 0x000f280000300800 */
[----:B------:R-:W4:Y:S04]  /*10590*/  LDL.LU R25, [R1+0x504] ;  /* 0x0005040001197983 */ /* 0x000f280000300800 */
[----:B------:R-:W4:Y:S04]  /*105a0*/  LDL.LU R63, [R1+0x4d0] ;  /* 0x0004d000013f7983 */ /* 0x000f280000300800 */
[----:B------:R-:W4:Y:S04]  /*105b0*/  LDL.LU R62, [R1+0x4cc] ;  /* 0x0004cc00013e7983 */ /* 0x000f280000300800 */
[----:B------:R0:W-:Y:S04]  /*105c0*/  STS.U16 [R77+UR10+0xc880], R9 ;  /* 0x00c880094d007988 */ /* 0x0001e8000800040a */
[----:B-1----:R-:W4:Y:S04]  /*105d0*/  LDL.LU R26, [R1+0x498] ;  /* 0x00049800011a7983 */ /* 0x002f280000300800 */
[----:B------:R1:W-:Y:S04]  /*105e0*/  STS.U16 [R77+UR10+0x8c80], R8 ;  /* 0x008c80084d007988 */ /* 0x0003e8000800040a */
[----:B0-----:R-:W4:Y:S04]  /*105f0*/  LDL.LU R9, [R1+0x494] ;  /* 0x0004940001097983 */ /* 0x001f280000300800 */
[----:B-1----:R-:W4:Y:S04]  /*10600*/  LDL.LU R8, [R1+0x460] ;  /* 0x0004600001087983 */ /* 0x002f280000300800 */
[----:B--2---:R0:W-:Y:S04]  /*10610*/  STS.U16 [R77+UR10+0xcc80], R7 ;  /* 0x00cc80074d007988 */ /* 0x0041e8000800040a */
[----:B---3--:R1:W-:Y:S04]  /*10620*/  STS.U16 [R77+UR10+0x9080], R6 ;  /* 0x009080064d007988 */ /* 0x0083e8000800040a */
[----:B0-----:R-:W2:Y:S04]  /*10630*/  LDL.LU R7, [R1+0x45c] ;  /* 0x00045c0001077983 */ /* 0x001ea80000300800 */
[----:B-1----:R-:W3:Y:S04]  /*10640*/  LDL.LU R6, [R1+0x420] ;  /* 0x0004200001067983 */ /* 0x002ee80000300800 */
[----:B------:R-:W3:Y:S04]  /*10650*/  LDL.LU R53, [R1+0x41c] ;  /* 0x00041c0001357983 */ /* 0x000ee80000300800 */
[----:B------:R-:W3:Y:S04]  /*10660*/  LDL.LU R52, [R1+0x3e0] ;  /* 0x0003e00001347983 */ /* 0x000ee80000300800 */
[----:B------:R-:W3:Y:S04]  /*10670*/  LDL.LU R41, [R1+0x3dc] ;  /* 0x0003dc0001297983 */ /* 0x000ee80000300800 */
[----:B------:R-:W3:Y:S01]  /*10680*/  LDL.LU R59, [R1+0x538] ;  /* 0x00053800013b7983 */ /* 0x000ee20000300800 */
[----:B------:R-:W-:-:S03]  /*10690*/  LOP3.LUT R36, R0, 0x20, RZ, 0x3c, !PT ;  /* 0x0000002000247812 */ /* 0x000fc600078e3cff */
[----:B----4-:R0:W-:Y:S04]  /*106a0*/  STS.U16 [R77+UR10+0xd080], R39 ;  /* 0x00d080274d007988 */ /* 0x0101e8000800040a */
[----:B------:R1:W-:Y:S04]  /*106b0*/  STS.U16 [R77+UR10+0x9480], R29 ;  /* 0x0094801d4d007988 */ /* 0x0003e8000800040a */
[----:B------:R4:W-:Y:S04]  /*106c0*/  STS.U16 [R77+UR10+0xd480], R28 ;  /* 0x00d4801c4d007988 */ /* 0x0009e8000800040a */
[----:B0-----:R-:W3:Y:S04]  /*106d0*/  LDL.LU R39, [R1+0x534] ;  /* 0x0005340001277983 */ /* 0x001ee80000300800 */
[----:B-1----:R-:W3:Y:S04]  /*106e0*/  LDL.LU R29, [R1+0x500] ;  /* 0x00050000011d7983 */ /* 0x002ee80000300800 */
[----:B------:R0:W-:Y:S04]  /*106f0*/  STS.U16 [R77+UR10+0x9880], R27 ;  /* 0x0098801b4d007988 */ /* 0x0001e8000800040a */
[----:B------:R1:W-:Y:S04]  /*10700*/  STS.U16 [R77+UR10+0xd880], R86 ;  /* 0x00d880564d007988 */ /* 0x0003e8000800040a */
[----:B----4-:R-:W4:Y:S04]  /*10710*/  LDL.LU R28, [R1+0x4fc] ;  /* 0x0004fc00011c7983 */ /* 0x010f280000300800 */
[----:B0-----:R-:W4:Y:S04]  /*10720*/  LDL.LU R27, [R1+0x4c8] ;  /* 0x0004c800011b7983 */ /* 0x001f280000300800 */
[----:B------:R0:W-:Y:S04]  /*10730*/  STS.U16 [R77+UR10+0x9c80], R83 ;  /* 0x009c80534d007988 */ /* 0x0001e8000800040a */
[----:B-1----:R-:W4:Y:S04]  /*10740*/  LDL.LU R86, [R1+0x4c4] ;  /* 0x0004c40001567983 */ /* 0x002f280000300800 */
[----:B------:R1:W-:Y:S04]  /*10750*/  STS.U16 [R77+UR10+0xdc80], R70 ;  /* 0x00dc80464d007988 */ /* 0x0003e8000800040a */
[----:B0-----:R-:W4:Y:S04]  /*10760*/  LDL.LU R83, [R1+0x490] ;  /* 0x0004900001537983 */ /* 0x001f280000300800 */
[----:B------:R0:W-:Y:S04]  /*10770*/  STS.U16 [R36+UR10+0x8100], R87 ;  /* 0x0081005724007988 */ /* 0x0001e8000800040a */
[----:B------:R-:W-:Y:S04]  /*10780*/  STS.U16 [R36+UR10+0xc100], R74 ;  /* 0x00c1004a24007988 */ /* 0x000fe8000800040a */
[----:B------:R-:W-:Y:S04]  /*10790*/  STS.U16 [R36+UR10+0x8500], R65 ;  /* 0x0085004124007988 */ /* 0x000fe8000800040a */
[----:B------:R-:W-:Y:S04]  /*107a0*/  STS.U16 [R36+UR10+0xc500], R25 ;  /* 0x00c5001924007988 */ /* 0x000fe8000800040a */
[----:B-1----:R1:W5:Y:S04]  /*107b0*/  LDL.LU R77, [R1+0x7d8] ;  /* 0x0007d800014d7983 */ /* 0x0023680000300800 */
[----:B------:R-:W-:Y:S04]  /*107c0*/  STS.U16 [R36+UR10+0x8900], R63 ;  /* 0x0089003f24007988 */ /* 0x000fe8000800040a */
[----:B------:R-:W4:Y:S04]  /*107d0*/  LDL.LU R70, [R1+0x7d4] ;  /* 0x0007d40001467983 */ /* 0x000f280000300800 */
[----:B------:R-:W-:Y:S04]  /*107e0*/  STS.U16 [R36+UR10+0xc900], R62 ;  /* 0x00c9003e24007988 */ /* 0x000fe8000800040a */
[----:B0-----:R-:W4:Y:S04]  /*107f0*/  LDL.LU R87, [R1+0x7d0] ;  /* 0x0007d00001577983 */ /* 0x001f280000300800 */
[----:B------:R0:W-:Y:S04]  /*10800*/  STS.U16 [R36+UR10+0x8d00], R26 ;  /* 0x008d001a24007988 */ /* 0x0001e8000800040a */
[----:B------:R1:W-:Y:S04]  /*10810*/  STS.U16 [R36+UR10+0xcd00], R9 ;  /* 0x00cd000924007988 */ /* 0x0003e8000800040a */
[----:B------:R1:W-:Y:S04]  /*10820*/  STS.U16 [R36+UR10+0x9100], R8 ;  /* 0x0091000824007988 */ /* 0x0003e8000800040a */
[----:B0-----:R-:W4:Y:S04]  /*10830*/  LDL.LU R26, [R1+0x48c] ;  /* 0x00048c00011a7983 */ /* 0x001f280000300800 */
[----:B-1----:R-:W4:Y:S04]  /*10840*/  LDL.LU R9, [R1+0x458] ;  /* 0x0004580001097983 */ /* 0x002f280000300800 */
[----:B------:R-:W4:Y:S01]  /*10850*/  LDL.LU R8, [R1+0x454] ;  /* 0x0004540001087983 */ /* 0x000f220000300800 */
[----:B------:R-:W-:-:S03]  /*10860*/  LOP3.LUT R25, R0, 0x30, RZ, 0x3c, !PT ;  /* 0x0000003000197812 */ /* 0x000fc600078e3cff */
[----:B--2---:R0:W-:Y:S04]  /*10870*/  STS.U16 [R36+UR10+0xd100], R7 ;  /* 0x00d1000724007988 */ /* 0x0041e8000800040a */
[----:B---3--:R1:W-:Y:S04]  /*10880*/  STS.U16 [R36+UR10+0x9500], R6 ;  /* 0x0095000624007988 */ /* 0x0083e8000800040a */
[----:B0-----:R-:W2:Y:S04]  /*10890*/  LDL.LU R7, [R1+0x418] ;  /* 0x0004180001077983 */ /* 0x001ea80000300800 */
[----:B-1----:R-:W3:Y:S04]  /*108a0*/  LDL.LU R6, [R1+0x414] ;  /* 0x0004140001067983 */ /* 0x002ee80000300800 */
[----:B------:R-:W-:Y:S04]  /*108b0*/  STS.U16 [R36+UR10+0xd500], R53 ;  /* 0x00d5003524007988 */ /* 0x000fe8000800040a */
[----:B------:R-:W3:Y:S04]  /*108c0*/  LDL.LU R74, [R1+0x3d4] ;  /* 0x0003d400014a7983 */ /* 0x000ee80000300800 */
[----:B------:R-:W-:Y:S04]  /*108d0*/  STS.U16 [R36+UR10+0x9900], R52 ;  /* 0x0099003424007988 */ /* 0x000fe8000800040a */
[----:B------:R-:W-:Y:S04]  /*108e0*/  STS.U16 [R36+UR10+0xd900], R41 ;  /* 0x00d9002924007988 */ /* 0x000fe8000800040a */
[----:B------:R-:W-:Y:S04]  /*108f0*/  STS.U16 [R36+UR10+0x9d00], R51 ;  /* 0x009d003324007988 */ /* 0x000fe8000800040a */
[----:B------:R0:W-:Y:S04]  /*10900*/  STS.U16 [R36+UR10+0xdd00], R50 ;  /* 0x00dd003224007988 */ /* 0x0001e8000800040a */
[----:B------:R-:W3:Y:S04]  /*10910*/  LDL.LU R65, [R1+0x530] ;  /* 0x0005300001417983 */ /* 0x000ee80000300800 */
[----:B------:R1:W-:Y:S04]  /*10920*/  STS.U16 [R25+UR10+0x8180], R59 ;  /* 0x0081803b19007988 */ /* 0x0003e8000800040a */
[----:B0-----:R-:W3:Y:S04]  /*10930*/  LDL.LU R36, [R1+0x52c] ;  /* 0x00052c0001247983 */ /* 0x001ee80000300800 */
[----:B------:R-:W3:Y:S04]  /*10940*/  LDL.LU R62, [R1+0x4f8] ;  /* 0x0004f800013e7983 */ /* 0x000ee80000300800 */
[----:B------:R-:W3:Y:S04]  /*10950*/  LDL.LU R41, [R1+0x4f4] ;  /* 0x0004f40001297983 */ /* 0x000ee80000300800 */
[----:B-1----:R-:W3:Y:S04]  /*10960*/  LDL.LU R59, [R1+0x4c0] ;  /* 0x0004c000013b7983 */ /* 0x002ee80000300800 */
[----:B------:R-:W-:Y:S04]  /*10970*/  STS.U16 [R25+UR10+0xc180], R39 ;  /* 0x00c1802719007988 */ /* 0x000fe8000800040a */
[----:B------:R-:W-:Y:S04]  /*10980*/  STS.U16 [R25+UR10+0x8580], R29 ;  /* 0x0085801d19007988 */ /* 0x000fe8000800040a */
[----:B----4-:R-:W-:Y:S04]  /*10990*/  STS.U16 [R25+UR10+0xc580], R28 ;  /* 0x00c5801c19007988 */ /* 0x010fe8000800040a */
[----:B------:R-:W-:Y:S04]  /*109a0*/  STS.U16 [R25+UR10+0x8980], R27 ;  /* 0x0089801b19007988 */ /* 0x000fe8000800040a */
[----:B------:R-:W4:Y:S04]  /*109b0*/  LDL.LU R63, [R1+0x4bc] ;  /* 0x0004bc00013f7983 */ /* 0x000f280000300800 */
[----:B------:R0:W-:Y:S04]  /*109c0*/  STS.U16 [R25+UR10+0xc980], R86 ;  /* 0x00c9805619007988 */ /* 0x0001e8000800040a */
[----:B------:R-:W4:Y:S04]  /*109d0*/  LDL.LU R53, [R1+0x488] ;  /* 0x0004880001357983 */ /* 0x000f280000300800 */
[----:B------:R1:W-:Y:S04]  /*109e0*/  STS.U16 [R25+UR10+0x8d80], R83 ;  /* 0x008d805319007988 */ /* 0x0003e8000800040a */
[----:B0-----:R-:W4:Y:S04]  /*109f0*/  LDL.LU R86, [R1+0x484] ;  /* 0x0004840001567983 */ /* 0x001f280000300800 */
[----:B-1----:R-:W4:Y:S04]  /*10a00*/  LDL.LU R83, [R1+0x450] ;  /* 0x0004500001537983 */ /* 0x002f280000300800 */
[----:B------:R-:W4:Y:S04]  /*10a10*/  LDL.LU R52, [R1+0x44c] ;  /* 0x00044c0001347983 */ /* 0x000f280000300800 */
[----:B------:R-:W4:Y:S04]  /*10a20*/  LDL.LU R51, [R1+0x410] ;  /* 0x0004100001337983 */ /* 0x000f280000300800 */
[----:B------:R-:W4:Y:S04]  /*10a30*/  LDL.LU R50, [R1+0x40c] ;  /* 0x00040c0001327983 */ /* 0x000f280000300800 */
[----:B------:R-:W4:Y:S04]  /*10a40*/  LDL.LU R29, [R1+0x528] ;  /* 0x00052800011d7983 */ /* 0x000f280000300800 */
[----:B------:R-:W4:Y:S04]  /*10a50*/  LDL.LU R28, [R1+0x524] ;  /* 0x00052400011c7983 */ /* 0x000f280000300800 */
[----:B------:R0:W-:Y:S04]  /*10a60*/  STS.U16 [R25+UR10+0xcd80], R26 ;  /* 0x00cd801a19007988 */ /* 0x0001e8000800040a */
[----:B------:R-:W4:Y:S04]  /*10a70*/  LDL.LU R27, [R1+0x4f0] ;  /* 0x0004f000011b7983 */ /* 0x000f280000300800 */
[----:B------:R1:W-:Y:S04]  /*10a80*/  STS.U16 [R25+UR10+0x9180], R9 ;  /* 0x0091800919007988 */ /* 0x0003e8000800040a */
[----:B0-----:R-:W4:Y:S01]  /*10a90*/  LDL.LU R26, [R1+0x4ec] ;  /* 0x0004ec00011a7983 */ /* 0x001f220000300800 */
[----:B------:R-:W-:-:S03]  /*10aa0*/  LOP3.LUT R39, R0, 0x40, RZ, 0x3c, !PT ;  /* 0x0000004000277812 */ /* 0x000fc600078e3cff */
[----:B------:R0:W-:Y:S04]  /*10ab0*/  STS.U16 [R25+UR10+0xd180], R8 ;  /* 0x00d1800819007988 */ /* 0x0001e8000800040a */
[----:B-1----:R-:W4:Y:S04]  /*10ac0*/  LDL.LU R9, [R1+0x4b8] ;  /* 0x0004b80001097983 */ /* 0x002f280000300800 */
[----:B0-----:R-:W4:Y:S04]  /*10ad0*/  LDL.LU R8, [R1+0x4b4] ;  /* 0x0004b40001087983 */ /* 0x001f280000300800 */
[----:B--2---:R0:W-:Y:S04]  /*10ae0*/  STS.U16 [R25+UR10+0x9580], R7 ;  /* 0x0095800719007988 */ /* 0x0041e8000800040a */
[----:B---3--:R1:W-:Y:S04]  /*10af0*/  STS.U16 [R25+UR10+0xd580], R6 ;  /* 0x00d5800619007988 */ /* 0x0083e8000800040a */
[----:B------:R2:W-:Y:S04]  /*10b00*/  STS.U16 [R25+UR10+0x9980], R87 ;  /* 0x0099805719007988 */ /* 0x0005e8000800040a */
[----:B0-----:R-:W3:Y:S04]  /*10b10*/  LDL.LU R7, [R1+0x480] ;  /* 0x0004800001077983 */ /* 0x001ee80000300800 */
[----:B-1----:R-:W3:Y:S04]  /*10b20*/  LDL.LU R6, [R1+0x47c] ;  /* 0x00047c0001067983 */ /* 0x002ee80000300800 */
[----:B--2---:R-:W2:Y:S04]  /*10b30*/  LDL.LU R87, [R1+0x448] ;  /* 0x0004480001577983 */ /* 0x004ea80000300800 */
[----:B------:R0:W-:Y:S04]  /*10b40*/  STS.U16 [R25+UR10+0xd980], R74 ;  /* 0x00d9804a19007988 */ /* 0x0001e8000800040a */
[----:B------:R1:W-:Y:S04]  /*10b50*/  STS.U16 [R25+UR10+0x9d80], R75 ;  /* 0x009d804b19007988 */ /* 0x0003e8000800040a */
[----:B------:R1:W-:Y:S04]  /*10b60*/  STS.U16 [R25+UR10+0xdd80], R64 ;  /* 0x00dd804019007988 */ /* 0x0003e8000800040a */
[----:B0-----:R0:W5:Y:S04]  /*10b70*/  LDL.LU R74, [R1+0x7cc] ;  /* 0x0007cc00014a7983 */ /* 0x0011680000300800 */
[----:B-1----:R0:W5:Y:S04]  /*10b80*/  LDL.LU R75, [R1+0x7c8] ;  /* 0x0007c800014b7983 */ /* 0x0021680000300800 */
[----:B------:R-:W2:Y:S04]  /*10b90*/  LDL.LU R25, [R1+0x7c4] ;  /* 0x0007c40001197983 */ /* 0x000ea80000300800 */
[----:B------:R0:W5:Y:S04]  /*10ba0*/  LDL.LU R64, [R1+0x7c0] ;  /* 0x0007c00001407983 */ /* 0x0001680000300800 */
[----:B------:R1:W-:Y:S04]  /*10bb0*/  STS.U16 [R39+UR10+0x8200], R65 ;  /* 0x0082004127007988 */ /* 0x0003e8000800040a */
[----:B------:R0:W-:Y:S04]  /*10bc0*/  STS.U16 [R39+UR10+0xc200], R36 ;  /* 0x00c2002427007988 */ /* 0x0001e8000800040a */
[----:B------:R0:W-:Y:S04]  /*10bd0*/  STS.U16 [R39+UR10+0x8600], R62 ;  /* 0x0086003e27007988 */ /* 0x0001e8000800040a */
[----:B-1----:R1:W5:Y:S04]  /*10be0*/  LDL.LU R65, [R1+0x7bc] ;  /* 0x0007bc0001417983 */ /* 0x0023680000300800 */
[----:B0-----:R-:W2:Y:S04]  /*10bf0*/  LDL.LU R36, [R1+0x7b8] ;  /* 0x0007b80001247983 */ /* 0x001ea80000300800 */
[----:B------:R1:W5:Y:S04]  /*10c00*/  LDL.LU R62, [R1+0x7b4] ;  /* 0x0007b400013e7983 */ /* 0x0003680000300800 */
[----:B------:R0:W-:Y:S04]  /*10c10*/  STS.U16 [R39+UR10+0xc600], R41 ;  /* 0x00c6002927007988 */ /* 0x0001e8000800040a */
[----:B------:R1:W-:Y:S04]  /*10c20*/  STS.U16 [R39+UR10+0x8a00], R59 ;  /* 0x008a003b27007988 */ /* 0x0003e8000800040a */
[----:B0-----:R-:W2:Y:S04]  /*10c30*/  LDL.LU R41, [R1+0x7b0] ;  /* 0x0007b00001297983 */ /* 0x001ea80000300800 */
[----:B-1----:R-:W2:Y:S04]  /*10c40*/  LDL.LU R59, [R1+0x7ac] ;  /* 0x0007ac00013b7983 */ /* 0x002ea80000300800 */
[----:B----4-:R-:W-:Y:S04]  /*10c50*/  STS.U16 [R39+UR10+0xca00], R63 ;  /* 0x00ca003f27007988 */ /* 0x010fe8000800040a */
[----:B------:R-:W-:Y:S04]  /*10c60*/  STS.U16 [R39+UR10+0x8e00], R53 ;  /* 0x008e003527007988 */ /* 0x000fe8000800040a */
[----:B------:R0:W-:Y:S04]  /*10c70*/  STS.U16 [R39+UR10+0xce00], R86 ;  /* 0x00ce005627007988 */ /* 0x0001e8000800040a */
[----:B------:R1:W-:Y:S04]  /*10c80*/  STS.U16 [R39+UR10+0x9200], R83 ;  /* 0x0092005327007988 */ /* 0x0003e8000800040a */
[----:B------:R-:W-:Y:S04]  /*10c90*/  STS.U16 [R39+UR10+0xd200], R52 ;  /* 0x00d2003427007988 */ /* 0x000fe8000800040a */
[----:B------:R-:W-:Y:S04]  /*10ca0*/  STS.U16 [R39+UR10+0x9600], R51 ;  /* 0x0096003327007988 */ /* 0x000fe8000800040a */
[----:B0-----:R-:W4:Y:S04]  /*10cb0*/  LDL.LU R86, [R1+0x444] ;  /* 0x0004440001567983 */ /* 0x001f280000300800 */
[----:B------:R-:W-:Y:S04]  /*10cc0*/  STS.U16 [R39+UR10+0xd600], R50 ;  /* 0x00d6003227007988 */ /* 0x000fe8000800040a */
[----:B-1----:R-:W3:Y:S04]  /*10cd0*/  LDL.LU R83, [R1+0x408] ;  /* 0x0004080001537983 */ /* 0x002ee80000300800 */
[----:B--2---:R0:W-:Y:S04]  /*10ce0*/  STS.U16 [R39+UR10+0x9a00], R59 ;  /* 0x009a003b27007988 */ /* 0x0041e8000800040a */
[----:B0-----:R-:W2:Y:S01]  /*10cf0*/  LDL.LU R59, [R1+0x7a8] ;  /* 0x0007a800013b7983 */ /* 0x001ea20000300800 */
[----:B------:R-:W-:-:S03]  /*10d00*/  LOP3.LUT R63, R0, 0x50, RZ, 0x3c, !PT ;  /* 0x00000050003f7812 */ /* 0x000fc600078e3cff */
[----:B------:R-:W2:Y:S04]  /*10d10*/  LDL.LU R52, [R1+0x520] ;  /* 0x0005200001347983 */ /* 0x000ea80000300800 */
[----:B------:R-:W2:Y:S04]  /*10d20*/  LDL.LU R53, [R1+0x51c] ;  /* 0x00051c0001357983 */ /* 0x000ea80000300800 */
[----:B------:R-:W-:Y:S04]  /*10d30*/  STS.U16 [R39+UR10+0xda00], R41 ;  /* 0x00da002927007988 */ /* 0x000fe8000800040a */
[----:B------:R-:W2:Y:S04]  /*10d40*/  LDL.LU R50, [R1+0x4e8] ;  /* 0x0004e80001327983 */ /* 0x000ea80000300800 */
[----:B------:R0:W-:Y:S04]  /*10d50*/  STS.U16 [R39+UR10+0x9e00], R40 ;  /* 0x009e002827007988 */ /* 0x0001e8000800040a */
[----:B------:R-:W2:Y:S04]  /*10d60*/  LDL.LU R51, [R1+0x4e4] ;  /* 0x0004e40001337983 */ /* 0x000ea80000300800 */
[----:B------:R1:W-:Y:S04]  /*10d70*/  STS.U16 [R39+UR10+0xde00], R38 ;  /* 0x00de002627007988 */ /* 0x0003e8000800040a */
[----:B0-----:R-:W2:Y:S04]  /*10d80*/  LDL.LU R40, [R1+0x4b0] ;  /* 0x0004b00001287983 */ /* 0x001ea80000300800 */
[----:B------:R-:W2:Y:S04]  /*10d90*/  LDL.LU R41, [R1+0x4ac] ;  /* 0x0004ac0001297983 */ /* 0x000ea80000300800 */
[----:B------:R-:W-:Y:S04]  /*10da0*/  STS.U16 [R63+UR10+0x8280], R29 ;  /* 0x0082801d3f007988 */ /* 0x000fe8000800040a */
[----:B-1----:R-:W2:Y:S04]  /*10db0*/  LDL.LU R38, [R1+0x478] ;  /* 0x0004780001267983 */ /* 0x002ea80000300800 */
[----:B------:R0:W-:Y:S04]  /*10dc0*/  STS.U16 [R63+UR10+0xc280], R28 ;  /* 0x00c2801c3f007988 */ /* 0x0001e8000800040a */
[----:B------:R-:W2:Y:S04]  /*10dd0*/  LDL.LU R39, [R1+0x474] ;  /* 0x0004740001277983 */ /* 0x000ea80000300800 */
[----:B------:R-:W-:Y:S04]  /*10de0*/  STS.U16 [R63+UR10+0x8680], R27 ;  /* 0x0086801b3f007988 */ /* 0x000fe8000800040a */
[----:B0-----:R-:W2:Y:S04]  /*10df0*/  LDL.LU R28, [R1+0x440] ;  /* 0x00044000011c7983 */ /* 0x001ea80000300800 */
[----:B------:R0:W-:Y:S04]  /*10e00*/  STS.U16 [R63+UR10+0xc680], R26 ;  /* 0x00c6801a3f007988 */ /* 0x0001e8000800040a */
[----:B------:R-:W2:Y:S04]  /*10e10*/  LDL.LU R29, [R1+0x43c] ;  /* 0x00043c00011d7983 */ /* 0x000ea80000300800 */
[----:B0-----:R-:W2:Y:S04]  /*10e20*/  LDL.LU R26, [R1+0x400] ;  /* 0x00040000011a7983 */ /* 0x001ea80000300800 */
[----:B------:R-:W2:Y:S04]  /*10e30*/  LDL.LU R27, [R1+0x3fc] ;  /* 0x0003fc00011b7983 */ /* 0x000ea80000300800 */
[----:B------:R-:W-:Y:S04]  /*10e40*/  STS.U16 [R63+UR10+0x8a80], R9 ;  /* 0x008a80093f007988 */ /* 0x000fe8000800040a */
[----:B------:R0:W-:Y:S04]  /*10e50*/  STS.U16 [R63+UR10+0xca80], R8 ;  /* 0x00ca80083f007988 */ /* 0x0001e8000800040a */
[----:B---3--:R-:W-:Y:S04]  /*10e60*/  STS.U16 [R63+UR10+0x8e80], R7 ;  /* 0x008e80073f007988 */ /* 0x008fe8000800040a */
[----:B------:R1:W-:Y:S04]  /*10e70*/  STS.U16 [R63+UR10+0xce80], R6 ;  /* 0x00ce80063f007988 */ /* 0x0003e8000800040a */
[----:B------:R-:W-:Y:S04]  /*10e80*/  STS.U16 [R63+UR10+0x9280], R87 ;  /* 0x009280573f007988 */ /* 0x000fe8000800040a */
[----:B----4-:R-:W-:Y:S04]  /*10e90*/  STS.U16 [R63+UR10+0xd280], R86 ;  /* 0x00d280563f007988 */ /* 0x010fe8000800040a */
[----:B0-----:R-:W3:Y:S04]  /*10ea0*/  LDL.LU R8, [R1+0x518] ;  /* 0x0005180001087983 */ /* 0x001ee80000300800 */
[----:B------:R-:W-:Y:S04]  /*10eb0*/  STS.U16 [R63+UR10+0x9680], R83 ;  /* 0x009680533f007988 */ /* 0x000fe8000800040a */
[----:B------:R-:W4:Y:S04]  /*10ec0*/  LDL.LU R9, [R1+0x514] ;  /* 0x0005140001097983 */ /* 0x000f280000300800 */
[----:B-1----:R-:W3:Y:S04]  /*10ed0*/  LDL.LU R6, [R1+0x4e0] ;  /* 0x0004e00001067983 */ /* 0x002ee80000300800 */
[----:B--2---:R0:W-:Y:S04]  /*10ee0*/  STS.U16 [R63+UR10+0xd680], R59 ;  /* 0x00d6803b3f007988 */ /* 0x0041e8000800040a */
[----:B0-----:R-:W2:Y:S04]  /*10ef0*/  LDL.LU R59, [R1+0x4dc] ;  /* 0x0004dc00013b7983 */ /* 0x001ea80000300800 */
[----:B------:R-:W2:Y:S04]  /*10f00*/  LDL.LU R7, [R1+0x4a8] ;  /* 0x0004a80001077983 */ /* 0x000ea80000300800 */
[----:B------:R-:W2:Y:S04]  /*10f10*/  LDL.LU R83, [R1+0x4a4] ;  /* 0x0004a40001537983 */ /* 0x000ea80000300800 */
[----:B------:R0:W-:Y:S04]  /*10f20*/  STS.U16 [R63+UR10+0x9a80], R36 ;  /* 0x009a80243f007988 */ /* 0x0001e8000800040a */
[----:B------:R-:W-:Y:S04]  /*10f30*/  STS.U16 [R63+UR10+0xda80], R25 ;  /* 0x00da80193f007988 */ /* 0x000fe8000800040a */
[----:B------:R1:W-:Y:S04]  /*10f40*/  STS.U16 [R63+UR10+0x9e80], R14 ;  /* 0x009e800e3f007988 */ /* 0x0003e8000800040a */
[----:B0-----:R-:W2:Y:S04]  /*10f50*/  LDL.LU R36, [R1+0x470] ;  /* 0x0004700001247983 */ /* 0x001ea80000300800 */
[----:B------:R-:W2:Y:S01]  /*10f60*/  LDL.LU R86, [R1+0x46c] ;  /* 0x00046c0001567983 */ /* 0x000ea20000300800 */
[----:B-1----:R-:W-:-:S03]  /*10f70*/  LOP3.LUT R14, R0, 0x60, RZ, 0x3c, !PT ;  /* 0x00000060000e7812 */ /* 0x002fc600078e3cff */
[----:B------:R-:W2:Y:S04]  /*10f80*/  LDL.LU R87, [R1+0x438] ;  /* 0x0004380001577983 */ /* 0x000ea80000300800 */
[----:B------:R0:W-:Y:S04]  /*10f90*/  STS.U16 [R63+UR10+0xde80], R82 ;  /* 0x00de80523f007988 */ /* 0x0001e8000800040a */
[----:B------:R-:W2:Y:S04]  /*10fa0*/  LDL.LU R25, [R1+0x434] ;  /* 0x0004340001197983 */ /* 0x000ea80000300800 */
[----:B------:R1:W-:Y:S04]  /*10fb0*/  STS.U16 [R14+UR10+0x8300], R52 ;  /* 0x008300340e007988 */ /* 0x0003e8000800040a */
[----:B0-----:R0:W5:Y:S04]  /*10fc0*/  LDL.LU R63, [R1+0x7a4] ;  /* 0x0007a400013f7983 */ /* 0x0011680000300800 */
[----:B------:R0:W-:Y:S04]  /*10fd0*/  STS.U16 [R14+UR10+0xc300], R53 ;  /* 0x00c300350e007988 */ /* 0x0001e8000800040a */
[----:B------:R-:W2:Y:S04]  /*10fe0*/  LDL.LU R82, [R1+0x3f8] ;  /* 0x0003f80001527983 */ /* 0x000ea80000300800 */
[----:B------:R0:W-:Y:S04]  /*10ff0*/  STS.U16 [R14+UR10+0x8700], R50 ;  /* 0x008700320e007988 */ /* 0x0001e8000800040a */
[----:B-1----:R1:W5:Y:S04]  /*11000*/  LDL.LU R52, [R1+0x7a0] ;  /* 0x0007a00001347983 */ /* 0x0023680000300800 */
[----:B------:R1:W-:Y:S04]  /*11010*/  STS.U16 [R14+UR10+0xc700], R51 ;  /* 0x00c700330e007988 */ /* 0x0003e8000800040a */
[----:B0-----:R0:W5:Y:S04]  /*11020*/  LDL.LU R53, [R1+0x79c] ;  /* 0x00079c0001357983 */ /* 0x0011680000300800 */
[----:B------:R0:W-:Y:S04]  /*11030*/  STS.U16 [R14+UR10+0x8b00], R40 ;  /* 0x008b00280e007988 */ /* 0x0001e8000800040a */
[----:B------:R0:W5:Y:S04]  /*11040*/  LDL.LU R50, [R1+0x798] ;  /* 0x0007980001327983 */ /* 0x0001680000300800 */
        /* <DEDUP_REMOVED lines=16> */
[----:B------:R0:W5:Y:S01]  /*11150*/  LDL.LU R27, [R1+0x774] ;  /* 0x00077400011b7983 */ /* 0x0001620000300800 */
[----:B-1----:R-:W-:-:S03]  /*11160*/  LOP3.LUT R70, R0, 0x70, RZ, 0x3c, !PT ;  /* 0x0000007000467812 */ /* 0x002fc600078e3cff */
[----:B------:R1:W-:Y:S04]  /*11170*/  STS.U16 [R14+UR10+0xdb00], R16 ;  /* 0x00db00100e007988 */ /* 0x0003e8000800040a */
[----:B------:R0:W-:Y:S04]  /*11180*/  STS.U16 [R14+UR10+0x9f00], R17 ;  /* 0x009f00110e007988 */ /* 0x0001e8000800040a */
[----:B------:R3:W-:Y:S04]  /*11190*/  STS.U16 [R14+UR10+0xdf00], R15 ;  /* 0x00df000f0e007988 */ /* 0x0007e8000800040a */
[----:B-1----:R1:W5:Y:S04]  /*111a0*/  LDL.LU R16, [R1+0x770] ;  /* 0x0007700001107983 */ /* 0x0023680000300800 */
[----:B0-----:R1:W5:Y:S04]  /*111b0*/  LDL.LU R17, [R1+0x76c] ;  /* 0x00076c0001117983 */ /* 0x0013680000300800 */
[----:B---3--:R1:W5:Y:S04]  /*111c0*/  LDL.LU R14, [R1+0x768] ;  /* 0x00076800010e7983 */ /* 0x0083680000300800 */
[----:B------:R1:W5:Y:S04]  /*111d0*/  LDL.LU R15, [R1+0x764] ;  /* 0x00076400010f7983 */ /* 0x0003680000300800 */
[----:B------:R0:W-:Y:S04]  /*111e0*/  STS.U16 [R70+UR10+0x8380], R8 ;  /* 0x0083800846007988 */ /* 0x0001e8000800040a */
[----:B----4-:R3:W-:Y:S04]  /*111f0*/  STS.U16 [R70+UR10+0xc380], R9 ;  /* 0x00c3800946007988 */ /* 0x0107e8000800040a */
[----:B------:R4:W-:Y:S04]  /*11200*/  STS.U16 [R70+UR10+0x8780], R6 ;  /* 0x0087800646007988 */ /* 0x0009e8000800040a */
[----:B0-----:R1:W5:Y:S04]  /*11210*/  LDL.LU R8, [R1+0x760] ;  /* 0x0007600001087983 */ /* 0x0013680000300800 */
[----:B---3--:R1:W5:Y:S04]  /*11220*/  LDL.LU R9, [R1+0x75c] ;  /* 0x00075c0001097983 */ /* 0x0083680000300800 */
[----:B----4-:R1:W5:Y:S04]  /*11230*/  LDL.LU R6, [R1+0x758] ;  /* 0x0007580001067983 */ /* 0x0103680000300800 */
[----:B--2---:R0:W-:Y:S04]  /*11240*/  STS.U16 [R70+UR10+0xc780], R59 ;  /* 0x00c7803b46007988 */ /* 0x0041e8000800040a */
[----:B------:R2:W-:Y:S04]  /*11250*/  STS.U16 [R70+UR10+0x8b80], R7 ;  /* 0x008b800746007988 */ /* 0x0005e8000800040a */
[----:B------:R3:W-:Y:S04]  /*11260*/  STS.U16 [R70+UR10+0xcb80], R83 ;  /* 0x00cb805346007988 */ /* 0x0007e8000800040a */
[----:B0-----:R-:W4:Y:S04]  /*11270*/  LDL R59, [R1+0x290] ;  /* 0x00029000013b7983 */ /* 0x001f280000100800 */
[----:B--2---:R1:W5:Y:S04]  /*11280*/  LDL.LU R7, [R1+0x754] ;  /* 0x0007540001077983 */ /* 0x0043680000300800 */
[----:B---3--:R-:W2:Y:S04]  /*11290*/  LDL.LU R83, [R1+0x750] ;  /* 0x0007500001537983 */ /* 0x008ea80000300800 */
[----:B------:R0:W-:Y:S04]  /*112a0*/  STS.U16 [R70+UR10+0x8f80], R36 ;  /* 0x008f802446007988 */ /* 0x0001e8000800040a */
[----:B------:R3:W-:Y:S04]  /*112b0*/  STS.U16 [R70+UR10+0xcf80], R86 ;  /* 0x00cf805646007988 */ /* 0x0007e8000800040a */
[----:B0-----:R-:W4:Y:S04]  /*112c0*/  LDL R36, [R1+0x6dc] ;  /* 0x0006dc0001247983 */ /* 0x001f280000100800 */
[----:B---3--:R1:W5:Y:S04]  /*112d0*/  LDL.LU R86, [R1+0x74c] ;  /* 0x00074c0001567983 */ /* 0x0083680000300800 */
[----:B------:R0:W-:Y:S04]  /*112e0*/  STS.U16 [R70+UR10+0x9380], R87 ;  /* 0x0093805746007988 */ /* 0x0001e8000800040a */
[----:B------:R3:W-:Y:S04]  /*112f0*/  STS.U16 [R70+UR10+0xd380], R25 ;  /* 0x00d3801946007988 */ /* 0x0007e8000800040a */
[----:B0-----:R1:W5:Y:S04]  /*11300*/  LDL.LU R87, [R1+0x748] ;  /* 0x0007480001577983 */ /* 0x0013680000300800 */
[----:B---3--:R-:W3:Y:S04]  /*11310*/  LDL R25, [R1+0x6d8] ;  /* 0x0006d80001197983 */ /* 0x008ee80000100800 */
[----:B------:R0:W-:Y:S04]  /*11320*/  STS.U16 [R70+UR10+0x9780], R82 ;  /* 0x0097805246007988 */ /* 0x0001e8000800040a */
[----:B0-----:R1:W5:Y:S04]  /*11330*/  LDL.LU R82, [R1+0x744] ;  /* 0x0007440001527983 */ /* 0x0013680000300800 */
[----:B--2---:R0:W-:Y:S04]  /*11340*/  STS.U16 [R70+UR10+0xd780], R83 ;  /* 0x00d7805346007988 */ /* 0x0041e8000800040a */
[----:B------:R2:W-:Y:S04]  /*11350*/  STS.U16 [R70+UR10+0x9b80], R2 ;  /* 0x009b800246007988 */ /* 0x0005e8000800040a */
[----:B0-----:R1:W5:Y:S04]  /*11360*/  LDL.LU R83, [R1+0x740] ;  /* 0x0007400001537983 */ /* 0x0013680000300800 */
[----:B--2---:R-:W2:Y:S04]  /*11370*/  LDL R2, [R1+0x6d4] ;  /* 0x0006d40001027983 */ /* 0x004ea80000100800 */
[----:B------:R0:W-:Y:S04]  /*11380*/  STS.U16 [R70+UR10+0xdb80], R72 ;  /* 0x00db804846007988 */ /* 0x0001e8000800040a */
[----:B------:R1:W-:Y:S04]  /*11390*/  STS.U16 [R70+UR10+0x9f80], R73 ;  /* 0x009f804946007988 */ /* 0x0003e8000800040a */
[----:B------:R3:W-:Y:S04]  /*113a0*/  STS.U16 [R70+UR10+0xdf80], R71 ;  /* 0x00df804746007988 */ /* 0x0007e8000800040a */
[----:B0-----:R0:W5:Y:S04]  /*113b0*/  LDL.LU R72, [R1+0x73c] ;  /* 0x00073c0001487983 */ /* 0x0011680000300800 */
[----:B-1----:R0:W5:Y:S04]  /*113c0*/  LDL.LU R73, [R1+0x738] ;  /* 0x0007380001497983 */ /* 0x0021680000300800 */
[----:B---3--:R0:W5:Y:S04]  /*113d0*/  LDL.LU R70, [R1+0x734] ;  /* 0x0007340001467983 */ /* 0x0081680000300800 */
[----:B------:R0:W5:Y:S04]  /*113e0*/  LDL.LU R71, [R1+0x730] ;  /* 0x0007300001477983 */ /* 0x0001680000300800 */
[----:B----4-:R1:W-:Y:S04]  /*113f0*/  STS.U16 [R59+UR10+0x11000], R60 ;  /* 0x0110003c3b007988 */ /* 0x0103e8000800040a */
[----:B------:R3:W-:Y:S04]  /*11400*/  STS.U16 [R59+UR10+0x11400], R61 ;  /* 0x0114003d3b007988 */ /* 0x0007e8000800040a */
[----:B------:R4:W-:Y:S04]  /*11410*/  STS.U16 [R59+UR10+0x11800], R58 ;  /* 0x0118003a3b007988 */ /* 0x0009e8000800040a */
[----:B-1----:R0:W5:Y:S04]  /*11420*/  LDL.LU R60, [R1+0x72c] ;  /* 0x00072c00013c7983 */ /* 0x0021680000300800 */
[----:B---3--:R0:W5:Y:S04]  /*11430*/  LDL.LU R61, [R1+0x728] ;  /* 0x00072800013d7983 */ /* 0x0081680000300800 */
[----:B----4-:R0:W5:Y:S04]  /*11440*/  LDL.LU R58, [R1+0x724] ;  /* 0x00072400013a7983 */ /* 0x0101680000300800 */
[----:B------:R1:W-:Y:S04]  /*11450*/  STS.U16 [R59+UR10+0x11c00], R48 ;  /* 0x011c00303b007988 */ /* 0x0003e8000800040a */
[----:B------:R3:W-:Y:S04]  /*11460*/  STS.U16 [R36+UR10+0x11100], R49 ;  /* 0x0111003124007988 */ /* 0x0007e8000800040a */
[----:B------:R4:W-:Y:S04]  /*11470*/  STS.U16 [R36+UR10+0x11500], R46 ;  /* 0x0115002e24007988 */ /* 0x0009e8000800040a */
[----:B-1----:R0:W5:Y:S04]  /*11480*/  LDL.LU R59, [R1+0x720] ;  /* 0x00072000013b7983 */ /* 0x0021680000300800 */
[----:B------:R0:W5:Y:S04]  /*11490*/  LDL.LU R48, [R1+0x71c] ;  /* 0x00071c0001307983 */ /* 0x0001680000300800 */
[----:B---3--:R0:W5:Y:S04]  /*114a0*/  LDL.LU R49, [R1+0x718] ;  /* 0x0007180001317983 */ /* 0x0081680000300800 */
[----:B----4-:R0:W5:Y:S04]  /*114b0*/  LDL.LU R46, [R1+0x714] ;  /* 0x00071400012e7983 */ /* 0x0101680000300800 */
[----:B------:R1:W-:Y:S04]  /*114c0*/  STS.U16 [R36+UR10+0x11900], R47 ;  /* 0x0119002f24007988 */ /* 0x0003e8000800040a */
[----:B------:R3:W-:Y:S04]  /*114d0*/  STS.U16 [R36+UR10+0x11d00], R37 ;  /* 0x011d002524007988 */ /* 0x0007e8000800040a */
[----:B------:R4:W-:Y:S04]  /*114e0*/  STS.U16 [R25+UR10+0x11200], R34 ;  /* 0x0112002219007988 */ /* 0x0009e8000800040a */
[----:B-1----:R0:W5:Y:S04]  /*114f0*/  LDL.LU R47, [R1+0x710] ;  /* 0x00071000012f7983 */ /* 0x0021680000300800 */
[----:B---3--:R0:W5:Y:S04]  /*11500*/  LDL.LU R36, [R1+0x70c] ;  /* 0x00070c0001247983 */ /* 0x0081680000300800 */
[----:B------:R0:W5:Y:S04]  /*11510*/  LDL.LU R37, [R1+0x708] ;  /* 0x0007080001257983 */ /* 0x0001680000300800 */
[----:B----4-:R0:W5:Y:S04]  /*11520*/  LDL.LU R34, [R1+0x704] ;  /* 0x0007040001227983 */ /* 0x0101680000300800 */
[----:B------:R1:W-:Y:S04]  /*11530*/  STS.U16 [R25+UR10+0x11600], R35 ;  /* 0x0116002319007988 */ /* 0x0003e8000800040a */
[----:B------:R3:W-:Y:S04]  /*11540*/  STS.U16 [R25+UR10+0x11a00], R24 ;  /* 0x011a001819007988 */ /* 0x0007e8000800040a */
[----:B------:R4:W-:Y:S04]  /*11550*/  STS.U16 [R25+UR10+0x11e00], R22 ;  /* 0x011e001619007988 */ /* 0x0009e8000800040a */
[----:B-1----:R0:W5:Y:S04]  /*11560*/  LDL.LU R35, [R1+0x700] ;  /* 0x0007000001237983 */ /* 0x0021680000300800 */
[----:B---3--:R0:W5:Y:S04]  /*11570*/  LDL.LU R24, [R1+0x6fc] ;  /* 0x0006fc0001187983 */ /* 0x0081680000300800 */
[----:B----4-:R0:W5:Y:S04]  /*11580*/  LDL.LU R25, [R1+0x6f8] ;  /* 0x0006f80001197983 */ /* 0x0101680000300800 */
[----:B------:R0:W5:Y:S04]  /*11590*/  LDL.LU R22, [R1+0x6f4] ;  /* 0x0006f40001167983 */ /* 0x0001680000300800 */
[----:B--2---:R1:W-:Y:S04]  /*115a0*/  STS.U16 [R2+UR10+0x11300], R23 ;  /* 0x0113001702007988 */ /* 0x0043e8000800040a */
[----:B------:R2:W-:Y:S04]  /*115b0*/  STS.U16 [R2+UR10+0x11700], R4 ;  /* 0x0117000402007988 */ /* 0x0005e8000800040a */
[----:B------:R3:W-:Y:S04]  /*115c0*/  STS.U16 [R2+UR10+0x11b00], R5 ;  /* 0x011b000502007988 */ /* 0x0007e8000800040a */
[----:B-1----:R0:W5:Y:S04]  /*115d0*/  LDL.LU R23, [R1+0x6f0] ;  /* 0x0006f00001177983 */ /* 0x0021680000300800 */
[----:B--2---:R0:W5:Y:S04]  /*115e0*/  LDL.LU R4, [R1+0x6ec] ;  /* 0x0006ec0001047983 */ /* 0x0041680000300800 */
[----:B---3--:R0:W5:Y:S04]  /*115f0*/  LDL.LU R5, [R1+0x6e8] ;  /* 0x0006e80001057983 */ /* 0x0081680000300800 */
[----:B------:R1:W-:Y:S01]  /*11600*/  STS.U16 [R2+UR10+0x11f00], R3 ;  /* 0x011f000302007988 */ /* 0x0003e2000800040a */
[----:B------:R2:W-:Y:S06]  /*11610*/  MEMBAR.ALL.CTA ;  /* 0x0000000000007992 */ /* 0x0005ec0000008000 */
[----:B--2---:R-:W2:Y:S04]  /*11620*/  FENCE.VIEW.ASYNC.S ;  /* 0x00000000000073c6 */ /* 0x004ea80000000000 */
[----:B-1----:R0:W5:Y:S04]  /*11630*/  LDL.LU R2, [R1+0x6e4] ;  /* 0x0006e40001027983 */ /* 0x0021680000300800 */
[----:B------:R0:W5:Y:S01]  /*11640*/  LDL.LU R3, [R1+0x6e0] ;  /* 0x0006e00001037983 */ /* 0x0001620000300800 */
[----:B------:R-:W-:-:S04]  /*11650*/  ULEA UR12, UR7, UR10, 0x3 ;  /* 0x0000000a070c7291 */ /* 0x000fc8000f8e18ff */
[----:B------:R-:W-:Y:S01]  /*11660*/  UIADD3 UR12, UPT, UPT, UR12, 0x12000, URZ ;  /* 0x000120000c0c7890 */ /* 0x000fe2000fffe0ff */
[----:B--2---:R-:W-:Y:S06]  /*11670*/  BAR.SYNC.DEFER_BLOCKING 0x0 ;  /* 0x0000000000007b1d */ /* 0x004fec0000010000 */
[----:B------:R-:W-:Y:S05]  /*11680*/  BRA.U UP1, `(.L_x_9) ;  /* 0x00000001018c7547 */ /* 0x000fea000b800000 */
[----:B------:R-:W-:Y:S02]  /*11690*/  UIADD3 UR60, UPT, UPT, UR9, 0x20, URZ ;  /* 0x00000020093c7890 */ /* 0x000fe4000fffe0ff */
[----:B------:R-:W-:Y:S02]  /*116a0*/  UIADD3 UR61, UPT, UPT, UR9, 0x20, URZ ;  /* 0x00000020093d7890 */ /* 0x000fe4000fffe0ff */
[----:B------:R-:W-:Y:S01]  /*116b0*/  UIADD3 UR62, UPT, UPT, UR9, 0x20, URZ ;  /* 0x00000020093e7890 */ /* 0x000fe2000fffe0ff */
[----:B------:R-:W-:Y:S01]  /*116c0*/  UMOV UR22, 0x0 ;  /* 0x0000000000167882 */ /* 0x000fe20000000000 */
[----:B------:R-:W-:Y:S01]  /*116d0*/  UMOV UR23, 0x8088010 ;  /* 0x0808801000177882 */ /* 0x000fe20000000000 */
[----:B------:R-:W-:Y:S01]  /*116e0*/  UMOV UR14, UR27 ;  /* 0x0000001b000e7c82 */ /* 0x000fe20008000000 */
[----:B------:R-:W-:Y:S01]  /*116f0*/  UMOV UR15, 0x40004040 ;  /* 0x40004040000f7882 */ /* 0x000fe20000000000 */
[----:B------:R-:W-:Y:S02]  /*11700*/  UIADD3 UR63, UPT, UPT, UR9, 0x20, URZ ;  /* 0x00000020093f7890 */ /* 0x000fe4000fffe0ff */
[----:B------:R1:W-:Y:S01]  /*11710*/  UTCHMMA gdesc[UR14], gdesc[UR16], tmem[UR9], tmem[UR22], idesc[UR23], UPT ;  /* 0x00ff16100e0075ea */ /* 0x0003e2000b800009 */
[----:B------:R-:W-:Y:S01]  /*11720*/  UMOV UR44, 0x0 ;  /* 0x00000000002c7882 */ /* 0x000fe20000000000 */
[----:B------:R-:W-:Y:S01]  /*11730*/  UMOV UR45, 0x8088010 ;  /* 0x08088010002d7882 */ /* 0x000fe20000000000 */
[----:B------:R-:W-:Y:S01]  /*11740*/  UMOV UR46, 0x0 ;  /* 0x00000000002e7882 */ /* 0x000fe20000000000 */
[----:B------:R-:W-:Y:S01]  /*11750*/  UMOV UR47, 0x8088010 ;  /* 0x08088010002f7882 */ /* 0x000fe20000000000 */
        /* <DEDUP_REMOVED lines=11> */
[----:B------:R-:W-:Y:S01]  /*11810*/  UMOV UR4, UR12 ;  /* 0x0000000c00047c82 */ /* 0x000fe20008000000 */
[----:B------:R-:W-:Y:S01]  /*11820*/  UMOV UR5, URZ ;  /* 0x000000ff00057c82 */ /* 0x000fe20008000000 */
[----:B------:R1:W-:Y:S01]  /*11830*/  UTCHMMA gdesc[UR36], gdesc[UR16], tmem[UR60], tmem[UR52], idesc[UR53], UPT ;  /* 0x00ff3410240075ea */ /* 0x0003e2000b80003c */
[----:B------:R-:W-:Y:S01]  /*11840*/  UMOV UR56, 0x0 ;  /* 0x0000000000387882 */ /* 0x000fe20000000000 */
[----:B------:R-:W-:Y:S01]  /*11850*/  UMOV UR57, 0x8088010 ;  /* 0x0808801000397882 */ /* 0x000fe20000000000 */
[----:B------:R1:W-:Y:S01]  /*11860*/  UTCHMMA gdesc[UR38], gdesc[UR20], tmem[UR61], tmem[UR50], idesc[UR51], UPT ;  /* 0x00ff3214260075ea */ /* 0x0003e2000b80003d */
[----:B------:R-:W-:Y:S01]  /*11870*/  UMOV UR4, UR4 ;  /* 0x0000000400047c82 */ /* 0x000fe20008000000 */
[----:B------:R1:W-:Y:S01]  /*11880*/  UTCHMMA gdesc[UR40], gdesc[UR30], tmem[UR62], tmem[UR54], idesc[UR55], UPT ;  /* 0x00ff361e280075ea */ /* 0x0003e2000b80003e */
[----:B------:R1:W-:Y:S01]  /*11890*/  UTCHMMA gdesc[UR42], gdesc[UR34], tmem[UR63], tmem[UR56], idesc[UR57], UPT ;  /* 0x00ff38222a0075ea */ /* 0x0003e2000b80003f */
[----:B------:R1:W-:Y:S01]  /*118a0*/  UTCBAR [UR4], URZ ;  /* 0x000000ff040073e9 */ /* 0x0003e200080000ff */
[----:B------:R-:W-:Y:S01]  /*118b0*/  NOP ;  /* 0x0000000000007918 */ /* 0x000fe20000000000 */
.L_x_9:
[----:B------:R2:W-:Y:S04]  /*118c0*/  STL [R1+0x6e0], R0 ;  /* 0x0006e00001007387 */ /* 0x0005e80000100800 */
[----:B--2---:R-:W2:Y:S01]  /*118d0*/  LDL R0, [R1+0x294] ;  /* 0x0002940001007983 */ /* 0x004ea20000100800 */
[----:B------:R-:W-:-:S04]  /*118e0*/  UIADD3 UR7, UPT, UPT, UR7, 0x1, URZ ;  /* 0x0000000107077890 */ /* 0x000fc8000fffe0ff */
[----:B------:R-:W-:-:S04]  /*118f0*/  UISETP.GT.AND UP2, UPT, UR7, 0x1, UPT ;  /* 0x000000010700788c */ /* 0x000fc8000bf44270 */
[----:B-1----:R-:W-:Y:S02]  /*11900*/  USEL UR4, URZ, 0x1, !UP2 ;  /* 0x00000001ff047887 */ /* 0x002fe4000d000000 */
[----:B------:R-:W-:Y:S02]  /*11910*/  USEL UR7, UR7, URZ, !UP2 ;  /* 0x000000ff07077287 */ /* 0x000fe4000d000000 */
[----:B------:R-:W-:Y:S01]  /*11920*/  ULOP3.LUT UR5, UR6, UR4, URZ, 0x3c, !UPT ;  /* 0x0000000406057292 */ /* 0x000fe2000f8e3cff */
[----:B--2---:R-:W-:Y:S02]  /*11930*/  ISETP.NE.U32.AND P1, PT, R0, UR13, PT ;  /* 0x0000000d00007c0c */ /* 0x004fe4000bf25070 */
[----:B------:R2:W5:Y:S01]  /*11940*/  LDL.LU R0, [R1+0x6e0] ;  /* 0x0006e00001007983 */ /* 0x0005620000300800 */
[----:B------:R-:W-:-:S03]  /*11950*/  UMOV UR4, UR6 ;  /* 0x0000000600047c82 */ /* 0x000fc60008000000 */
[----:B------:R-:W-:-:S07]  /*11960*/  UMOV UR6, UR5 ;  /* 0x0000000500067c82 */ /* 0x000fce0008000000 */
[----:B--2---:R-:W-:Y:S05]  /*11970*/  @P1 BRA `(.L_x_10) ;  /* 0xffffff5c003c1947 */ /* 0x004fea000383ffff */
.L_x_7:
[----:B------:R-:W2:Y:S01]  /*11980*/  LDCU UR5, c[0x0][0x3a0] ;  /* 0x00007400ff0577ac */ /* 0x000ea20008000800 */
[----:B-----5:R-:W3:Y:S01]  /*11990*/  LDC R3, c[0x0][0x3b4] ;  /* 0x0000ed00ff037b82 */ /* 0x020ee20000000800 */
[----:B------:R-:W4:Y:S01]  /*119a0*/  LDCU.128 UR16, c[0x0][0x390] ;  /* 0x00007200ff1077ac */ /* 0x000f220008000c00 */
[----:B--2---:R-:W-:-:S04]  /*119b0*/  UIADD3 UR5, UPT, UPT, UR5, 0x3f, URZ ;  /* 0x0000003f05057890 */ /* 0x004fc8000fffe0ff */
[----:B------:R-:W-:-:S09]  /*119c0*/  UISETP.GE.AND UP1, UPT, UR5, 0x40, UPT ;  /* 0x000000400500788c */ /* 0x000fd2000bf26270 */
[----:B----4-:R-:W-:Y:S05]  /*119d0*/  BRA.U !UP1, `(.L_x_11) ;  /* 0x0000000109107547 */ /* 0x010fea000b800000 */
[----:B------:R-:W-:-:S06]  /*119e0*/  USHF.L.U32 UR4, UR4, 0x1f, URZ ;  /* 0x0000001f04047899 */ /* 0x000fcc00080006ff */
[----:B------:R-:W-:-:S04]  /*119f0*/  IMAD.U32 R0, RZ, RZ, UR4 ;  /* 0x00000004ff007e24 */ /* 0x000fc8000f8e00ff */
[----:B------:R-:W2:Y:S02]  /*11a00*/  SYNCS.PHASECHK.TRANS64.TRYWAIT P1, [UR12], R0 ;  /* 0x00000000ff0075a7 */ /* 0x000ea4000802110c */
[----:B--2---:R-:W-:Y:S05]  /*11a10*/  @!P1 BRA `(.L_x_12) ;  /* 0x0000001800809947 */ /* 0x004fea0003800000 */
.L_x_11:
[----:B------:R-:W2:Y:S01]  /*11a20*/  LDL.LU R80, [R1+0x6a8] ;  /* 0x0006a80001507983 */ /* 0x000ea20000300800 */
[----:B------:R-:W4:Y:S03]  /*11a30*/  LDCU UR4, c[0x0][0x3b8] ;  /* 0x00007700ff0477ac */ /* 0x000f260008000800 */
[----:B------:R-:W5:Y:S04]  /*11a40*/  LDL.LU R79, [R1+0x6b0] ;  /* 0x0006b000014f7983 */ /* 0x000f680000300800 */
[----:B---3--:R-:W3:Y:S01]  /*11a50*/  LDL.LU R78, [R1+0x6b4] ;  /* 0x0006b400014e7983 */ /* 0x008ee20000300800 */
[----:B------:R-:W-:Y:S06]  /*11a60*/  BAR.SYNC.DEFER_BLOCKING 0x0 ;  /* 0x0000000000007b1d */ /* 0x000fec0000010000 */
[----:B------:R-:W0:Y:S02]  /*11a70*/  @!P0 SYNCS.CCTL.IV [UR10+0x12000] ;  /* 0x01200000ff0089b1 */ /* 0x000e24000800000a */
[----:B0-----:R-:W-:Y:S06]  /*11a80*/  BAR.SYNC.DEFER_BLOCKING 0x0 ;  /* 0x0000000000007b1d */ /* 0x001fec0000010000 */
[----:B------:R-:W0:Y:S01]  /*11a90*/  LDTM.x64 R4, tmem[UR11] ;  /* 0x0000000b000479ee */ /* 0x000e220008340000 */
[----:B------:R-:W1:Y:S01]  /*11aa0*/  @!P0 SYNCS.CCTL.IV [UR10+0x12008] ;  /* 0x01200800ff0089b1 */ /* 0x000e62000800000a */
[----:B------:R-:W-:Y:S01]  /*11ab0*/  NOP ;  /* 0x0000000000007918 */ /* 0x000fe20000000000 */
[----:B0-----:R-:W-:-:S02]  /*11ac0*/  F2FP.F16.F32.PACK_AB R72, R5, R4 ;  /* 0x000000040548723e */ /* 0x001fc400000000ff */
[----:B------:R-:W-:Y:S02]  /*11ad0*/  F2FP.F16.F32.PACK_AB R74, R37, R36 ;  /* 0x00000024254a723e */ /* 0x000fe400000000ff */
[----:B------:R-:W-:Y:S02]  /*11ae0*/  PRMT R77, R72, 0x7632, R77 ;  /* 0x00007632484d7816 */ /* 0x000fe4000000004d */
[----:B------:R-:W-:Y:S02]  /*11af0*/  F2FP.F16.F32.PACK_AB R42, R43, R42 ;  /* 0x0000002a2b2a723e */ /* 0x000fe400000000ff */
[----:B------:R-:W-:Y:S02]  /*11b00*/  F2FP.F16.F32.PACK_AB R12, R13, R12 ;  /* 0x0000000c0d0c723e */ /* 0x000fe400000000ff */
[----:B------:R-:W-:Y:S02]  /*11b10*/  F2FP.F16.F32.PACK_AB R44, R45, R44 ;  /* 0x0000002c2d2c723e */ /* 0x000fe400000000ff */
[----:B------:R-:W-:-:S02]  /*11b20*/  F2FP.F16.F32.PACK_AB R14, R15, R14 ;  /* 0x0000000e0f0e723e */ /* 0x000fc400000000ff */
[----:B------:R-:W-:Y:S02]  /*11b30*/  F2FP.F16.F32.PACK_AB R46, R47, R46 ;  /* 0x0000002e2f2e723e */ /* 0x000fe400000000ff */
[----:B------:R-:W-:Y:S02]  /*11b40*/  F2FP.F16.F32.PACK_AB R16, R17, R16 ;  /* 0x000000101110723e */ /* 0x000fe400000000ff */
[----:B------:R-:W-:Y:S02]  /*11b50*/  F2FP.F16.F32.PACK_AB R48, R49, R48 ;  /* 0x000000303130723e */ /* 0x000fe400000000ff */
[----:B------:R-:W-:Y:S02]  /*11b60*/  PRMT R17, R16, 0x7632, R17 ;  /* 0x0000763210117816 */ /* 0x000fe40000000011 */
[----:B------:R-:W-:Y:S02]  /*11b70*/  F2FP.F16.F32.PACK_AB R18, R19, R18 ;  /* 0x000000121312723e */ /* 0x000fe400000000ff */
[----:B------:R-:W-:-:S02]  /*11b80*/  F2FP.F16.F32.PACK_AB R50, R51, R50 ;  /* 0x000000323332723e */ /* 0x000fc400000000ff */
[----:B------:R-:W-:Y:S02]  /*11b90*/  PRMT R19, R18, 0x7632, R19 ;  /* 0x0000763212137816 */ /* 0x000fe40000000013 */
[----:B------:R-:W-:Y:S02]  /*11ba0*/  F2FP.F16.F32.PACK_AB R20, R21, R20 ;  /* 0x000000141514723e */ /* 0x000fe400000000ff */
[----:B------:R-:W-:Y:S02]  /*11bb0*/  F2FP.F16.F32.PACK_AB R52, R53, R52 ;  /* 0x000000343534723e */ /* 0x000fe400000000ff */
[----:B------:R-:W-:Y:S02]  /*11bc0*/  F2FP.F16.F32.PACK_AB R22, R54, R22 ;  /* 0x000000163616723e */ /* 0x000fe400000000ff */
[----:B------:R-:W-:Y:S02]  /*11bd0*/  F2FP.F16.F32.PACK_AB R23, R55, R23 ;  /* 0x000000173717723e */ /* 0x000fe400000000ff */
[----:B------:R-:W-:-:S02]  /*11be0*/  F2FP.F16.F32.PACK_AB R24, R56, R24 ;  /* 0x000000183818723e */ /* 0x000fc400000000ff */
[----:B------:R-:W-:Y:S02]  /*11bf0*/  F2FP.F16.F32.PACK_AB R25, R57, R25 ;  /* 0x000000193919723e */ /* 0x000fe400000000ff */
        /* <DEDUP_REMOVED lines=9> */
[----:B------:R-:W-:Y:S01]  /*11c90*/  F2FP.F16.F32.PACK_AB R35, R67, R35 ;  /* 0x000000234323723e */ /* 0x000fe200000000ff */
[C---:B--2---:R-:W-:Y:S01]  /*11ca0*/  VIADD R0, R80.reuse, 0x3 ;  /* 0x0000000350007836 */ /* 0x044fe20000000000 */
[C---:B------:R-:W-:Y:S01]  /*11cb0*/  ISETP.GE.AND P5, PT, R80.reuse, UR19, PT ;  /* 0x0000001350007c0c */ /* 0x040fe2000bfa6270 */
[C---:B------:R-:W-:Y:S01]  /*11cc0*/  VIADD R2, R80.reuse, 0x1 ;  /* 0x0000000150027836 */ /* 0x040fe20000000000 */
[C---:B-----5:R-:W-:Y:S01]  /*11cd0*/  ISETP.GE.AND P0, PT, R79.reuse, UR18, PT ;  /* 0x000000124f007c0c */ /* 0x060fe2000bf06270 */
[----:B------:R-:W-:Y:S01]  /*11ce0*/  VIADD R68, R80, 0x2 ;  /* 0x0000000250447836 */ /* 0x000fe20000000000 */
[----:B------:R-:W-:Y:S01]  /*11cf0*/  ISETP.GE.AND P1, PT, R0, UR19, PT ;  /* 0x0000001300007c0c */ /* 0x000fe2000bf26270 */
[----:B------:R-:W-:Y:S01]  /*11d00*/  IMAD R0, R79, R3, RZ ;  /* 0x000000034f007224 */ /* 0x000fe200078e02ff */
[----:B------:R-:W-:Y:S01]  /*11d10*/  ISETP.GE.AND P4, PT, R2, UR19, PT ;  /* 0x0000001302007c0c */ /* 0x000fe2000bf86270 */
[C---:B------:R-:W-:Y:S01]  /*11d20*/  VIADD R2, R80.reuse, 0x4 ;  /* 0x0000000450027836 */ /* 0x040fe20000000000 */
[----:B------:R-:W-:Y:S01]  /*11d30*/  ISETP.LT.AND P0, PT, R80, UR19, !P0 ;  /* 0x0000001350007c0c */ /* 0x000fe2000c701270 */
[----:B------:R-:W-:Y:S01]  /*11d40*/  IMAD R3, R3, 0x80, R0 ;  /* 0x0000008003037824 */ /* 0x000fe200078e0200 */
[----:B------:R-:W-:Y:S01]  /*11d50*/  LEA R4, P6, R0, UR16, 0x1 ;  /* 0x0000001000047c11 */ /* 0x000fe2000f8c08ff */
[----:B----4-:R-:W-:Y:S01]  /*11d60*/  IMAD R69, R80, UR4, RZ ;  /* 0x0000000450457c24 */ /* 0x010fe2000f8e02ff */
[----:B------:R-:W-:Y:S01]  /*11d70*/  ISETP.GE.AND P3, PT, R2, UR19, PT ;  /* 0x0000001302007c0c */ /* 0x000fe2000bf66270 */
[----:B------:R-:W-:Y:S01]  /*11d80*/  VIADD R76, R80, 0x6 ;  /* 0x00000006504c7836 */ /* 0x000fe20000000000 */
[----:B------:R-:W-:Y:S01]  /*11d90*/  LEA.HI.X.SX32 R5, R0, UR17, 0x1, P6 ;  /* 0x0000001100057c11 */ /* 0x000fe2000b0f0eff */
[----:B------:R-:W-:Y:S01]  /*11da0*/  VIADD R73, R69, UR4 ;  /* 0x0000000445497c36 */ /* 0x000fe20008000000 */
[----:B------:R-:W-:Y:S01]  /*11db0*/  LEA R2, P6, R3, UR16, 0x1 ;  /* 0x0000001003027c11 */ /* 0x000fe2000f8c08ff */
[----:B------:R-:W-:Y:S01]  /*11dc0*/  VIADD R0, R80, 0x5 ;  /* 0x0000000550007836 */ /* 0x000fe20000000000 */
[----:B---3--:R-:W-:Y:S01]  /*11dd0*/  ISETP.LT.AND P5, PT, R78, UR18, !P5 ;  /* 0x000000124e007c0c */ /* 0x008fe2000efa1270 */
[----:B------:R-:W-:Y:S01]  /*11de0*/  IMAD.WIDE R36, R69, 0x2, R4 ;  /* 0x0000000245247825 */ /* 0x000fe200078e0204 */
[----:B------:R-:W-:-:S02]  /*11df0*/  LEA.HI.X.SX32 R3, R3, UR17, 0x1, P6 ;  /* 0x0000001103037c11 */ /* 0x000fc4000b0f0eff */
[----:B------:R-:W-:Y:S01]  /*11e00*/  ISETP.LT.AND P6, PT, R79, UR18, !P4 ;  /* 0x000000124f007c0c */ /* 0x000fe2000e7c1270 */
[----:B------:R-:W-:Y:S01]  /*11e10*/  IMAD.WIDE R70, R73, 0x2, R4 ;  /* 0x0000000249467825 */ /* 0x000fe200078e0204 */
[----:B------:R-:W-:Y:S01]  /*11e20*/  ISETP.GE.AND P2, PT, R68, UR19, PT ;  /* 0x0000001344007c0c */ /* 0x000fe2000bf46270 */
[----:B------:R0:W-:Y:S01]  /*11e30*/  @P0 STG.E.U16 desc[UR24][R36.64], R72 ;  /* 0x0000004824000986 */ /* 0x0001e2000c101518 */
[----:B------:R-:W-:Y:S01]  /*11e40*/  ISETP.LT.AND P4, PT, R78, UR18, !P4 ;  /* 0x000000124e007c0c */ /* 0x000fe2000e781270 */
[--C-:B------:R-:W-:Y:S01]  /*11e50*/  IMAD.WIDE R68, R69, 0x2, R2.reuse ;  /* 0x0000000245447825 */ /* 0x100fe200078e0202 */
[----:B------:R-:W-:Y:S02]  /*11e60*/  ISETP.GE.AND P0, PT, R0, UR19, PT ;  /* 0x0000001300007c0c */ /* 0x000fe4000bf06270 */
[----:B------:R-:W-:Y:S01]  /*11e70*/  F2FP.F16.F32.PACK_AB R0, R7, R6 ;  /* 0x000000060700723e */ /* 0x000fe200000000ff */
[----:B------:R-:W-:Y:S01]  /*11e80*/  VIADD R75, R73, UR4 ;  /* 0x00000004494b7c36 */ /* 0x000fe20008000000 */
[----:B------:R2:W-:Y:S01]  /*11e90*/  @P5 STG.E.U16 desc[UR24][R68.64], R74 ;  /* 0x0000004a44005986 */ /* 0x0005e2000c101518 */
[----:B------:R-:W-:Y:S01]  /*11ea0*/  ISETP.LT.AND P5, PT, R79, UR18, !P2 ;  /* 0x000000124f007c0c */ /* 0x000fe2000d7a1270 */
[----:B------:R-:W-:-:S02]  /*11eb0*/  IMAD.WIDE R6, R73, 0x2, R2 ;  /* 0x0000000249067825 */ /* 0x000fc400078e0202 */
[----:B------:R3:W-:Y:S01]  /*11ec0*/  @P6 STG.E.U16 desc[UR24][R70.64], R77 ;  /* 0x0000004d46006986 */ /* 0x0007e2000c101518 */
[----:B------:R-:W-:Y:S01]  /*11ed0*/  ISETP.LT.AND P6, PT, R78, UR18, !P2 ;  /* 0x000000124e007c0c */ /* 0x000fe2000d7c1270 */
[----:B0-----:R-:W-:Y:S01]  /*11ee0*/  IMAD.WIDE R36, R75, 0x2, R4 ;  /* 0x000000024b247825 */ /* 0x001fe200078e0204 */
[----:B------:R-:W-:-:S03]  /*11ef0*/  ISETP.GE.AND P2, PT, R76, UR19, PT ;  /* 0x000000134c007c0c */ /* 0x000fc6000bf46270 */
[----:B------:R-:W-:Y:S01]  /*11f00*/  VIADD R72, R80, 0x7 ;  /* 0x0000000750487836 */ /* 0x000fe20000000000 */
[----:B--2---:R-:W-:Y:S01]  /*11f10*/  F2FP.F16.F32.PACK_AB R69, R39, R38 ;  /* 0x000000262745723e */ /* 0x004fe200000000ff */
[----:B------:R-:W-:Y:S01]  /*11f20*/  IMAD.WIDE R38, R75, 0x2, R2 ;  /* 0x000000024b267825 */ /* 0x000fe200078e0202 */
[----:B------:R-:W-:Y:S02]  /*11f30*/  F2FP.F16.F32.PACK_AB R68, R41, R40 ;  /* 0x000000282944723e */ /* 0x000fe400000000ff */
[----:B---3--:R-:W-:Y:S01]  /*11f40*/  PRMT R71, R74, 0x7632, R71 ;  /* 0x000076324a477816 */ /* 0x008fe20000000047 */
[----:B------:R-:W-:Y:S01]  /*11f50*/  VIADD R70, R80, 0x8 ;  /* 0x0000000850467836 */ /* 0x000fe20000000000 */
[----:B------:R-:W-:Y:S01]  /*11f60*/  F2FP.F16.F32.PACK_AB R40, R9, R8 ;  /* 0x000000080928723e */ /* 0x000fe200000000ff */
[----:B------:R-:W-:Y:S02]  /*11f70*/  VIADD R9, R75, UR4 ;  /* 0x000000044b097c36 */ /* 0x000fe40008000000 */
[----:B------:R0:W-:Y:S01]  /*11f80*/  @P4 STG.E.U16 desc[UR24][R6.64], R71 ;  /* 0x0000004706004986 */ /* 0x0001e2000c101518 */
[----:B------:R-:W-:Y:S01]  /*11f90*/  ISETP.GE.AND P4, PT, R72, UR19, PT ;  /* 0x0000001348007c0c */ /* 0x000fe2000bf86270 */
[----:B------:R-:W-:-:S02]  /*11fa0*/  VIADD R41, R9, UR4 ;  /* 0x0000000409297c36 */ /* 0x000fc40008000000 */
[----:B------:R-:W-:Y:S01]  /*11fb0*/  @P5 STG.E.U16 desc[UR24][R36.64], R0 ;  /* 0x0000000024005986 */ /* 0x000fe2000c101518 */
[C---:B------:R-:W-:Y:S02]  /*11fc0*/  ISETP.LT.AND P5, PT, R79.reuse, UR18, !P1 ;  /* 0x000000124f007c0c */ /* 0x040fe4000cfa1270 */
[C---:B------:R-:W-:Y:S01]  /*11fd0*/  ISETP.LT.AND P1, PT, R78.reuse, UR18, !P1 ;  /* 0x000000124e007c0c */ /* 0x040fe2000cf21270 */
[----:B------:R2:W-:Y:S01]  /*11fe0*/  @P6 STG.E.U16 desc[UR24][R38.64], R69 ;  /* 0x0000004526006986 */ /* 0x0005e2000c101518 */
[----:B------:R-:W-:Y:S02]  /*11ff0*/  ISETP.LT.AND P6, PT, R79, UR18, !P3 ;  /* 0x000000124f007c0c */ /* 0x000fe4000dfc1270 */
[----:B------:R-:W-:Y:S01]  /*12000*/  ISETP.LT.AND P3, PT, R78, UR18, !P3 ;  /* 0x000000124e007c0c */ /* 0x000fe2000df61270 */
[----:B0-----:R-:W-:-:S04]  /*12010*/  IMAD.WIDE R6, R9, 0x2, R4 ;  /* 0x0000000209067825 */ /* 0x001fc800078e0204 */
[----:B------:R-:W-:Y:S01]  /*12020*/  IMAD.WIDE R8, R9, 0x2, R2 ;  /* 0x0000000209087825 */ /* 0x000fe200078e0202 */
[----:B--2---:R-:W-:-:S03]  /*12030*/  PRMT R69, R0, 0x7632, R69 ;  /* 0x0000763200457816 */ /* 0x004fc60000000045 */
[----:B------:R-:W-:Y:S01]  /*12040*/  IMAD.WIDE R36, R41, 0x2, R4 ;  /* 0x0000000229247825 */ /* 0x000fe200078e0204 */
[----:B------:R-:W-:Y:S02]  /*12050*/  F2FP.F16.F32.PACK_AB R0, R11, R10 ;  /* 0x0000000a0b00723e */ /* 0x000fe400000000ff */
[----:B------:R-:W-:Y:S01]  /*12060*/  PRMT R72, R69, 0x7632, R72 ;  /* 0x0000763245487816 */ /* 0x000fe20000000048 */
[C---:B------:R-:W-:Y:S01]  /*12070*/  IMAD.WIDE R38, R41.reuse, 0x2, R2 ;  /* 0x0000000229267825 */ /* 0x040fe200078e0202 */
[----:B------:R0:W-:Y:S01]  /*12080*/  @P5 STG.E.U16 desc[UR24][R6.64], R69 ;  /* 0x0000004506005986 */ /* 0x0001e2000c101518 */
[----:B------:R-:W-:Y:S02]  /*12090*/  ISETP.GE.AND P5, PT, R70, UR19, PT ;  /* 0x0000001346007c0c */ /* 0x000fe4000bfa6270 */
[----:B------:R-:W-:Y:S01]  /*120a0*/  VIADD R41, R41, UR4 ;  /* 0x0000000429297c36 */ /* 0x000fe20008000000 */
[----:B------:R-:W-:Y:S01]  /*120b0*/  @P1 STG.E.U16 desc[UR24][R8.64], R72 ;  /* 0x0000004808001986 */ /* 0x000fe2000c101518 */
[----:B------:R-:W-:Y:S01]  /*120c0*/  ISETP.LT.AND P1, PT, R78, UR18, !P0 ;  /* 0x000000124e007c0c */ /* 0x000fe2000c721270 */
[----:B------:R-:W-:-:S02]  /*120d0*/  VIADD R71, R80, 0x9 ;  /* 0x0000000950477836 */ /* 0x000fc40000000000 */
[----:B------:R2:W-:Y:S01]  /*120e0*/  @P6 STG.E.U16 desc[UR24][R36.64], R40 ;  /* 0x0000002824006986 */ /* 0x0005e2000c101518 */
[C---:B------:R-:W-:Y:S01]  /*120f0*/  ISETP.LT.AND P6, PT, R79.reuse, UR18, !P2 ;  /* 0x000000124f007c0c */ /* 0x040fe2000d7c1270 */
[----:B------:R-:W-:Y:S01]  /*12100*/  VIADD R70, R80, 0xa ;  /* 0x0000000a50467836 */ /* 0x000fe20000000000 */
[----:B------:R-:W-:Y:S01]  /*12110*/  ISETP.LT.AND P2, PT, R78, UR18, !P2 ;  /* 0x000000124e007c0c */ /* 0x000fe2000d741270 */
[----:B------:R3:W-:Y:S01]  /*12120*/  @P3 STG.E.U16 desc[UR24][R38.64], R68 ;  /* 0x0000004426003986 */ /* 0x0007e2000c101518 */
[----:B------:R-:W-:Y:S01]  /*12130*/  ISETP.LT.AND P3, PT, R79, UR18, !P0 ;  /* 0x000000124f007c0c */ /* 0x000fe2000c761270 */
[----:B0-----:R-:W-:Y:S01]  /*12140*/  VIADD R69, R41, UR4 ;  /* 0x0000000429457c36 */ /* 0x001fe20008000000 */
[----:B------:R-:W-:Y:S01]  /*12150*/  ISETP.GE.AND P0, PT, R71, UR19, PT ;  /* 0x0000001347007c0c */ /* 0x000fe2000bf06270 */
[----:B------:R-:W-:Y:S01]  /*12160*/  IMAD.WIDE R6, R41, 0x2, R4 ;  /* 0x0000000229067825 */ /* 0x000fe200078e0204 */
[----:B--2---:R-:W-:-:S03]  /*12170*/  PRMT R36, R40, 0x7632, R36 ;  /* 0x0000763228247816 */ /* 0x004fc60000000024 */
[----:B------:R-:W-:Y:S01]  /*12180*/  IMAD.WIDE R8, R41, 0x2, R2 ;  /* 0x0000000229087825 */ /* 0x000fe200078e0202 */
[----:B------:R-:W-:-:S03]  /*12190*/  PRMT R37, R68, 0x7632, R37 ;  /* 0x0000763244257816 */ /* 0x000fc60000000025 */
[C---:B------:R-:W-:Y:S02]  /*121a0*/  IMAD.WIDE R10, R69.reuse, 0x2, R4 ;  /* 0x00000002450a7825 */ /* 0x040fe400078e0204 */
[----:B------:R0:W-:Y:S01]  /*121b0*/  @P3 STG.E.U16 desc[UR24][R6.64], R36 ;  /* 0x0000002406003986 */ /* 0x0001e2000c101518 */
[----:B------:R-:W-:Y:S01]  /*121c0*/  ISETP.GE.AND P3, PT, R70, UR19, PT ;  /* 0x0000001346007c0c */ /* 0x000fe2000bf66270 */
[----:B---3--:R-:W-:Y:S02]  /*121d0*/  VIADD R39, R69, UR4 ;  /* 0x0000000445277c36 */ /* 0x008fe40008000000 */
[----:B------:R2:W-:Y:S01]  /*121e0*/  @P1 STG.E.U16 desc[UR24][R8.64], R37 ;  /* 0x0000002508001986 */ /* 0x0005e2000c101518 */
[C---:B------:R-:W-:Y:S02]  /*121f0*/  VIADD R38, R80.reuse, 0xc ;  /* 0x0000000c50267836 */ /* 0x040fe40000000000 */
[----:B------:R-:W-:Y:S01]  /*12200*/  VIADD R40, R80, 0xb ;  /* 0x0000000b50287836 */ /* 0x000fe20000000000 */
[----:B------:R3:W-:Y:S01]  /*12210*/  @P6 STG.E.U16 desc[UR24][R10.64], R0 ;  /* 0x000000000a006986 */ /* 0x0007e2000c101518 */
[----:B------:R-:W-:-:S02]  /*12220*/  ISETP.LT.AND P6, PT, R79, UR18, !P4 ;  /* 0x000000124f007c0c */ /* 0x000fc4000e7c1270 */
[----:B------:R-:W-:Y:S01]  /*12230*/  ISETP.LT.AND P4, PT, R78, UR18, !P4 ;  /* 0x000000124e007c0c */ /* 0x000fe2000e781270 */
[----:B0-----:R-:W-:Y:S01]  /*12240*/  IMAD.WIDE R6, R69, 0x2, R2 ;  /* 0x0000000245067825 */ /* 0x001fe200078e0202 */
[----:B------:R-:W-:-:S03]  /*12250*/  ISETP.GE.AND P1, PT, R40, UR19, PT ;  /* 0x0000001328007c0c */ /* 0x000fc6000bf26270 */
[C---:B--2---:R-:W-:Y:S01]  /*12260*/  IMAD.WIDE R36, R39.reuse, 0x2, R4 ;  /* 0x0000000227247825 */ /* 0x044fe200078e0204 */
[----:B------:R0:W-:Y:S01]  /*12270*/  @P2 STG.E.U16 desc[UR24][R6.64], R42 ;  /* 0x0000002a06002986 */ /* 0x0001e2000c101518 */
[----:B------:R-:W-:Y:S02]  /*12280*/  ISETP.GE.AND P2, PT, R38, UR19, PT ;  /* 0x0000001326007c0c */ /* 0x000fe4000bf46270 */
[----:B---3--:R-:W-:Y:S01]  /*12290*/  PRMT R10, R0, 0x7632, R10 ;  /* 0x00007632000a7816 */ /* 0x008fe2000000000a */
[C---:B------:R-:W-:Y:S01]  /*122a0*/  IMAD.WIDE R8, R39.reuse, 0x2, R2 ;  /* 0x0000000227087825 */ /* 0x040fe200078e0202 */
[----:B------:R-:W-:Y:S02]  /*122b0*/  PRMT R11, R42, 0x7632, R11 ;  /* 0x000076322a0b7816 */ /* 0x000fe4000000000b */
[----:B------:R-:W-:Y:S01]  /*122c0*/  PRMT R38, R12, 0x7632, R38 ;  /* 0x000076320c267816 */ /* 0x000fe20000000026 */
[----:B------:R2:W-:Y:S01]  /*122d0*/  @P6 STG.E.U16 desc[UR24][R36.64], R10 ;  /* 0x0000000a24006986 */ /* 0x0005e2000c101518 */
[----:B------:R-:W-:Y:S01]  /*122e0*/  VIADD R39, R39, UR4 ;  /* 0x0000000427277c36 */ /* 0x000fe20008000000 */
[C---:B------:R-:W-:Y:S01]  /*122f0*/  ISETP.LT.AND P6, PT, R79.reuse, UR18, !P0 ;  /* 0x000000124f007c0c */ /* 0x040fe2000c7c1270 */
[----:B------:R-:W-:Y:S01]  /*12300*/  VIADD R0, R80, 0xd ;  /* 0x0000000d50007836 */ /* 0x000fe20000000000 */
[----:B------:R3:W-:Y:S01]  /*12310*/  @P4 STG.E.U16 desc[UR24][R8.64], R11 ;  /* 0x0000000b08004986 */ /* 0x0007e2000c101518 */
[----:B------:R-:W-:Y:S01]  /*12320*/  ISETP.LT.AND P4, PT, R79, UR18, !P5 ;  /* 0x000000124f007c0c */ /* 0x000fe2000ef81270 */
[----:B0-----:R-:W-:Y:S01]  /*12330*/  IMAD.WIDE R6, R39, 0x2, R4 ;  /* 0x0000000227067825 */ /* 0x001fe200078e0204 */
[----:B------:R-:W-:-:S02]  /*12340*/  ISETP.LT.AND P5, PT, R78, UR18, !P5 ;  /* 0x000000124e007c0c */ /* 0x000fc4000efa1270 */
[----:B------:R-:W-:Y:S01]  /*12350*/  ISETP.LT.AND P0, PT, R78, UR18, !P0 ;  /* 0x000000124e007c0c */ /* 0x000fe2000c701270 */
[----:B------:R-:W-:Y:S01]  /*12360*/  VIADD R41, R39, UR4 ;  /* 0x0000000427297c36 */ /* 0x000fe20008000000 */
[----:B--2---:R-:W-:Y:S01]  /*12370*/  PRMT R37, R12, 0x7610, R37 ;  /* 0x000076100c257816 */ /* 0x004fe20000000025 */
[----:B------:R-:W-:Y:S02]  /*12380*/  VIADD R36, R80, 0xe ;  /* 0x0000000e50247836 */ /* 0x000fe40000000000 */
[----:B------:R-:W-:-:S04]  /*12390*/  IMAD.WIDE R12, R41, 0x2, R2 ;  /* 0x00000002290c7825 */ /* 0x000fc800078e0202 */
[----:B------:R0:W-:Y:S01]  /*123a0*/  @P4 STG.E.U16 desc[UR24][R6.64], R37 ;  /* 0x0000002506004986 */ /* 0x0001e2000c101518 */
[----:B---3--:R-:W-:Y:S01]  /*123b0*/  IMAD.WIDE R8, R39, 0x2, R2 ;  /* 0x0000000227087825 */ /* 0x008fe200078e0202 */
[----:B------:R-:W-:Y:S02]  /*123c0*/  PRMT R39, R44, 0x7632, R39 ;  /* 0x000076322c277816 */ /* 0x000fe40000000027 */
[----:B------:R-:W-:Y:S01]  /*123d0*/  ISETP.GE.AND P4, PT, R0, UR19, PT ;  /* 0x0000001300007c0c */ /* 0x000fe2000bf86270 */
[--C-:B------:R-:W-:Y:S01]  /*123e0*/  IMAD.WIDE R10, R41, 0x2, R4.reuse ;  /* 0x00000002290a7825 */ /* 0x100fe200078e0204 */
[----:B------:R2:W-:Y:S01]  /*123f0*/  @P5 STG.E.U16 desc[UR24][R8.64], R44 ;  /* 0x0000002c08005986 */ /* 0x0005e2000c101518 */
[----:B------:R-:W-:Y:S02]  /*12400*/  ISETP.LT.AND P5, PT, R79, UR18, !P3 ;  /* 0x000000124f007c0c */ /* 0x000fe4000dfa1270 */
[----:B------:R-:W-:Y:S01]  /*12410*/  ISETP.LT.AND P3, PT, R78, UR18, !P3 ;  /* 0x000000124e007c0c */ /* 0x000fe2000df61270 */
[----:B------:R-:W-:Y:S01]  /*12420*/  VIADD R41, R41, UR4 ;  /* 0x0000000429297c36 */ /* 0x000fe20008000000 */
[----:B------:R3:W-:Y:S01]  /*12430*/  @P6 STG.E.U16 desc[UR24][R10.64], R38 ;  /* 0x000000260a006986 */ /* 0x0007e2000c101518 */
[----:B------:R-:W-:Y:S01]  /*12440*/  ISETP.LT.AND P6, PT, R79, UR18, !P1 ;  /* 0x000000124f007c0c */ /* 0x000fe2000cfc1270 */
[----:B------:R-:W-:Y:S01]  /*12450*/  VIADD R0, R80, 0xf ;  /* 0x0000000f50007836 */ /* 0x000fe20000000000 */
[----:B------:R-:W-:Y:S01]  /*12460*/  ISETP.LT.AND P1, PT, R78, UR18, !P1 ;  /* 0x000000124e007c0c */ /* 0x000fe2000cf21270 */
[----:B0-----:R-:W-:Y:S01]  /*12470*/  IMAD.WIDE R6, R41, 0x2, R4 ;  /* 0x0000000229067825 */ /* 0x001fe200078e0204 */
[----:B------:R0:W-:Y:S01]  /*12480*/  @P0 STG.E.U16 desc[UR24][R12.64], R39 ;  /* 0x000000270c000986 */ /* 0x0001e2000c101518 */
[----:B------:R-:W-:-:S02]  /*12490*/  PRMT R37, R14, 0x7632, R37 ;  /* 0x000076320e257816 */ /* 0x000fc40000000025 */
[C---:B--2---:R-:W-:Y:S01]  /*124a0*/  IMAD.WIDE R8, R41.reuse, 0x2, R2 ;  /* 0x0000000229087825 */ /* 0x044fe200078e0202 */
[----:B------:R2:W-:Y:S01]  /*124b0*/  @P5 STG.E.U16 desc[UR24][R6.64], R14 ;  /* 0x0000000e06005986 */ /* 0x0005e2000c101518 */
[----:B------:R-:W-:Y:S02]  /*124c0*/  ISETP.GE.AND P0, PT, R36, UR19, PT ;  /* 0x0000001324007c0c */ /* 0x000fe4000bf06270 */
[----:B------:R-:W-:Y:S01]  /*124d0*/  VIADD R15, R41, UR4 ;  /* 0x00000004290f7c36 */ /* 0x000fe20008000000 */
[----:B------:R4:W-:Y:S01]  /*124e0*/  @P3 STG.E.U16 desc[UR24][R8.64], R46 ;  /* 0x0000002e08003986 */ /* 0x0009e2000c101518 */
[----:B------:R-:W-:Y:S02]  /*124f0*/  ISETP.LT.AND P3, PT, R79, UR18, !P2 ;  /* 0x000000124f007c0c */ /* 0x000fe4000d761270 */
[----:B---3--:R-:W-:Y:S01]  /*12500*/  IMAD.WIDE R10, R15, 0x2, R4 ;  /* 0x000000020f0a7825 */ /* 0x008fe200078e0204 */
[----:B------:R-:W-:-:S03]  /*12510*/  ISETP.GE.AND P5, PT, R0, UR19, PT ;  /* 0x0000001300007c0c */ /* 0x000fc6000bfa6270 */
[C---:B0-----:R-:W-:Y:S01]  /*12520*/  VIADD R13, R15.reuse, UR4 ;  /* 0x000000040f0d7c36 */ /* 0x041fe20008000000 */
[----:B------:R0:W-:Y:S01]  /*12530*/  @P6 STG.E.U16 desc[UR24][R10.64], R37 ;  /* 0x000000250a006986 */ /* 0x0001e2000c101518 */
[----:B--2---:R-:W-:Y:S01]  /*12540*/  PRMT R14, R46, 0x7632, R14 ;  /* 0x000076322e0e7816 */ /* 0x004fe2000000000e */
[----:B------:R-:W-:Y:S01]  /*12550*/  IMAD.WIDE R6, R15, 0x2, R2 ;  /* 0x000000020f067825 */ /* 0x000fe200078e0202 */
[----:B------:R-:W-:-:S03]  /*12560*/  ISETP.LT.AND P6, PT, R78, UR18, !P2 ;  /* 0x000000124e007c0c */ /* 0x000fc6000d7c1270 */
[----:B----4-:R-:W-:Y:S01]  /*12570*/  IMAD.WIDE R8, R13, 0x2, R4 ;  /* 0x000000020d087825 */ /* 0x010fe200078e0204 */
[----:B------:R2:W-:Y:S03]  /*12580*/  @P1 STG.E.U16 desc[UR24][R6.64], R14 ;  /* 0x0000000e06001986 */ /* 0x0005e6000c101518 */
[----:B------:R-:W-:Y:S01]  /*12590*/  VIADD R12, R80, 0x10 ;  /* 0x00000010500c7836 */ /* 0x000fe20000000000 */
[----:B------:R3:W-:Y:S01]  /*125a0*/  @P3 STG.E.U16 desc[UR24][R8.64], R16 ;  /* 0x0000001008003986 */ /* 0x0007e2000c101518 */
[----:B------:R-:W-:Y:S01]  /*125b0*/  ISETP.LT.AND P3, PT, R79, UR18, !P4 ;  /* 0x000000124f007c0c */ /* 0x000fe2000e761270 */
[C---:B0-----:R-:W-:Y:S01]  /*125c0*/  IMAD.WIDE R10, R13.reuse, 0x2, R2 ;  /* 0x000000020d0a7825 */ /* 0x041fe200078e0202 */
[----:B------:R-:W-:Y:S02]  /*125d0*/  ISETP.LT.AND P4, PT, R78, UR18, !P4 ;  /* 0x000000124e007c0c */ /* 0x000fe4000e781270 */
[----:B------:R-:W-:Y:S01]  /*125e0*/  ISETP.GE.AND P2, PT, R12, UR19, PT ;  /* 0x000000130c007c0c */ /* 0x000fe2000bf46270 */
[----:B------:R-:W-:Y:S01]  /*125f0*/  VIADD R13, R13, UR4 ;  /* 0x000000040d0d7c36 */ /* 0x000fe20008000000 */
[----:B------:R0:W-:Y:S01]  /*12600*/  @P6 STG.E.U16 desc[UR24][R10.64], R48 ;  /* 0x000000300a006986 */ /* 0x0001e2000c101518 */
[----:B------:R-:W-:Y:S01]  /*12610*/  ISETP.LT.AND P6, PT, R79, UR18, !P0 ;  /* 0x000000124f007c0c */ /* 0x000fe2000c7c1270 */
[----:B------:R-:W-:Y:S01]  /*12620*/  VIADD R0, R80, 0x11 ;  /* 0x0000001150007836 */ /* 0x000fe20000000000 */
[----:B------:R-:W-:Y:S01]  /*12630*/  ISETP.LT.AND P0, PT, R78, UR18, !P0 ;  /* 0x000000124e007c0c */ /* 0x000fe2000c701270 */
[----:B--2---:R-:W-:Y:S01]  /*12640*/  IMAD.WIDE R6, R13, 0x2, R4 ;  /* 0x000000020d067825 */ /* 0x004fe200078e0204 */
[----:B---3--:R-:W-:-:S02]  /*12650*/  PRMT R16, R48, 0x7632, R16 ;  /* 0x0000763230107816 */ /* 0x008fc40000000010 */
[----:B------:R-:W-:Y:S01]  /*12660*/  ISETP.GE.AND P1, PT, R0, UR19, PT ;  /* 0x0000001300007c0c */ /* 0x000fe2000bf26270 */
[C---:B------:R-:W-:Y:S01]  /*12670*/  IMAD.WIDE R8, R13.reuse, 0x2, R2 ;  /* 0x000000020d087825 */ /* 0x040fe200078e0202 */
[----:B------:R-:W-:Y:S03]  /*12680*/  @P3 STG.E.U16 desc[UR24][R6.64], R17 ;  /* 0x0000001106003986 */ /* 0x000fe6000c101518 */
[----:B------:R-:W-:Y:S01]  /*12690*/  VIADD R15, R13, UR4 ;  /* 0x000000040d0f7c36 */ /* 0x000fe20008000000 */
[----:B------:R2:W-:Y:S01]  /*126a0*/  @P4 STG.E.U16 desc[UR24][R8.64], R16 ;  /* 0x0000001008004986 */ /* 0x0005e2000c101518 */
[----:B------:R-:W-:Y:S01]  /*126b0*/  ISETP.LT.AND P4, PT, R79, UR18, !P5 ;  /* 0x000000124f007c0c */ /* 0x000fe2000ef81270 */
[----:B------:R-:W-:Y:S01]  /*126c0*/  VIADD R14, R80, 0x13 ;  /* 0x00000013500e7836 */ /* 0x000fe20000000000 */
[----:B------:R-:W-:Y:S01]  /*126d0*/  ISETP.LT.AND P5, PT, R78, UR18, !P5 ;  /* 0x000000124e007c0c */ /* 0x000fe2000efa1270 */
[----:B0-----:R-:W-:-:S04]  /*126e0*/  IMAD.WIDE R10, R15, 0x2, R4 ;  /* 0x000000020f0a7825 */ /* 0x001fc800078e0204 */
[----:B------:R-:W-:Y:S01]  /*126f0*/  IMAD.WIDE R12, R15, 0x2, R2 ;  /* 0x000000020f0c7825 */ /* 0x000fe200078e0202 */
[----:B------:R0:W-:Y:S01]  /*12700*/  @P6 STG.E.U16 desc[UR24][R10.64], R18 ;  /* 0x000000120a006986 */ /* 0x0001e2000c101518 */
[----:B------:R-:W-:Y:S02]  /*12710*/  ISETP.LT.AND P6, PT, R79, UR18, !P2 ;  /* 0x000000124f007c0c */ /* 0x000fe4000d7c1270 */
[----:B------:R-:W-:Y:S01]  /*12720*/  VIADD R15, R15, UR4 ;  /* 0x000000040f0f7c36 */ /* 0x000fe20008000000 */
[----:B--2---:R-:W-:Y:S01]  /*12730*/  PRMT R16, R50, 0x7632, R16 ;  /* 0x0000763232107816 */ /* 0x004fe20000000010 */
[----:B------:R2:W-:Y:S01]  /*12740*/  @P0 STG.E.U16 desc[UR24][R12.64], R50 ;  /* 0x000000320c000986 */ /* 0x0005e2000c101518 */
[----:B------:R-:W-:Y:S01]  /*12750*/  ISETP.LT.AND P2, PT, R78, UR18, !P2 ;  /* 0x000000124e007c0c */ /* 0x000fe2000d741270 */
[C---:B------:R-:W-:Y:S01]  /*12760*/  IMAD.WIDE R6, R15.reuse, 0x2, R4 ;  /* 0x000000020f067825 */ /* 0x040fe200078e0204 */
[----:B------:R-:W-:Y:S02]  /*12770*/  ISETP.GE.AND P0, PT, R14, UR19, PT ;  /* 0x000000130e007c0c */ /* 0x000fe4000bf06270 */
[----:B------:R-:W-:Y:S01]  /*12780*/  PRMT R14, R20, 0x7632, R14 ;  /* 0x00007632140e7816 */ /* 0x000fe2000000000e */
[----:B------:R-:W-:Y:S01]  /*12790*/  IMAD.WIDE R8, R15, 0x2, R2 ;  /* 0x000000020f087825 */ /* 0x000fe200078e0202 */
[----:B------:R3:W-:Y:S01]  /*127a0*/  @P4 STG.E.U16 desc[UR24][R6.64], R19 ;  /* 0x0000001306004986 */ /* 0x0007e2000c101518 */
[----:B0-----:R-:W-:-:S02]  /*127b0*/  PRMT R18, R23, 0x7632, R18 ;  /* 0x0000763217127816 */ /* 0x001fc40000000012 */
[----:B------:R-:W-:Y:S01]  /*127c0*/  VIADD R17, R15, UR4 ;  /* 0x000000040f117c36 */ /* 0x000fe20008000000 */
[----:B------:R0:W-:Y:S01]  /*127d0*/  @P5 STG.E.U16 desc[UR24][R8.64], R16 ;  /* 0x0000001008005986 */ /* 0x0001e2000c101518 */
[----:B------:R-:W-:Y:S01]  /*127e0*/  ISETP.LT.AND P5, PT, R79, UR18, !P1 ;  /* 0x000000124f007c0c */ /* 0x000fe2000cfa1270 */
[----:B------:R-:W-:Y:S01]  /*127f0*/  VIADD R0, R80, 0x12 ;  /* 0x0000001250007836 */ /* 0x000fe20000000000 */
[----:B------:R-:W-:Y:S01]  /*12800*/  PRMT R15, R52, 0x7632, R15 ;  /* 0x00007632340f7816 */ /* 0x000fe2000000000f */
[----:B------:R-:W-:-:S03]  /*12810*/  IMAD.WIDE R10, R17, 0x2, R4 ;  /* 0x00000002110a7825 */ /* 0x000fc600078e0204 */
[----:B------:R-:W-:Y:S01]  /*12820*/  ISETP.GE.AND P3, PT, R0, UR19, PT ;  /* 0x0000001300007c0c */ /* 0x000fe2000bf66270 */
[C---:B--2---:R-:W-:Y:S01]  /*12830*/  VIADD R13, R17.reuse, UR4 ;  /* 0x00000004110d7c36 */ /* 0x044fe20008000000 */
[----:B------:R2:W-:Y:S01]  /*12840*/  @P6 STG.E.U16 desc[UR24][R10.64], R20 ;  /* 0x000000140a006986 */ /* 0x0005e2000c101518 */
[----:B------:R-:W-:Y:S01]  /*12850*/  ISETP.LT.AND P6, PT, R78, UR18, !P1 ;  /* 0x000000124e007c0c */ /* 0x000fe2000cfc1270 */
[----:B---3--:R-:W-:Y:S01]  /*12860*/  IMAD.WIDE R6, R17, 0x2, R2 ;  /* 0x0000000211067825 */ /* 0x008fe200078e0202 */
[----:B0-----:R-:W-:-:S03]  /*12870*/  PRMT R16, R22, 0x7632, R16 ;  /* 0x0000763216107816 */ /* 0x001fc60000000010 */
[C---:B------:R-:W-:Y:S01]  /*12880*/  IMAD.WIDE R8, R13.reuse, 0x2, R4 ;  /* 0x000000020d087825 */ /* 0x040fe200078e0204 */
[----:B------:R0:W-:Y:S03]  /*12890*/  @P2 STG.E.U16 desc[UR24][R6.64], R52 ;  /* 0x0000003406002986 */ /* 0x0001e6000c101518 */
[----:B------:R-:W-:Y:S01]  /*128a0*/  VIADD R0, R80, 0x14 ;  /* 0x0000001450007836 */ /* 0x000fe20000000000 */
[----:B------:R3:W-:Y:S01]  /*128b0*/  @P5 STG.E.U16 desc[UR24][R8.64], R14 ;  /* 0x0000000e08005986 */ /* 0x0007e2000c101518 */
[----:B--2---:R-:W-:Y:S01]  /*128c0*/  IMAD.WIDE R10, R13, 0x2, R2 ;  /* 0x000000020d0a7825 */ /* 0x004fe200078e0202 */
[----:B------:R-:W-:Y:S02]  /*128d0*/  ISETP.LT.AND P5, PT, R79, UR18, !P3 ;  /* 0x000000124f007c0c */ /* 0x000fe4000dfa1270 */
[----:B------:R-:W-:Y:S01]  /*128e0*/  ISETP.LT.AND P3, PT, R78, UR18, !P3 ;  /* 0x000000124e007c0c */ /* 0x000fe2000df61270 */
[----:B------:R-:W-:Y:S01]  /*128f0*/  VIADD R13, R13, UR4 ;  /* 0x000000040d0d7c36 */ /* 0x000fe20008000000 */
[----:B------:R2:W-:Y:S01]  /*12900*/  @P6 STG.E.U16 desc[UR24][R10.64], R15 ;  /* 0x0000000f0a006986 */ /* 0x0005e2000c101518 */
[----:B------:R-:W-:Y:S01]  /*12910*/  ISETP.LT.AND P6, PT, R79, UR18, !P0 ;  /* 0x000000124f007c0c */ /* 0x000fe2000c7c1270 */
[----:B------:R-:W-:Y:S01]  /*12920*/  VIADD R12, R80, 0x15 ;  /* 0x00000015500c7836 */ /* 0x000fe20000000000 */
[----:B------:R-:W-:Y:S01]  /*12930*/  ISETP.GE.AND P4, PT, R0, UR19, PT ;  /* 0x0000001300007c0c */ /* 0x000fe2000bf86270 */
[----:B0-----:R-:W-:Y:S01]  /*12940*/  IMAD.WIDE R6, R13, 0x2, R4 ;  /* 0x000000020d067825 */ /* 0x001fe200078e0204 */
[----:B------:R-:W-:-:S02]  /*12950*/  ISETP.LT.AND P0, PT, R78, UR18, !P0 ;  /* 0x000000124e007c0c */ /* 0x000fc4000c701270 */
[----:B------:R-:W-:Y:S01]  /*12960*/  ISETP.GE.AND P1, PT, R12, UR19, PT ;  /* 0x000000130c007c0c */ /* 0x000fe2000bf26270 */
[C---:B---3--:R-:W-:Y:S01]  /*12970*/  IMAD.WIDE R8, R13.reuse, 0x2, R2 ;  /* 0x000000020d087825 */ /* 0x048fe200078e0202 */
[----:B------:R-:W-:Y:S03]  /*12980*/  @P5 STG.E.U16 desc[UR24][R6.64], R22 ;  /* 0x0000001606005986 */ /* 0x000fe6000c101518 */
[----:B--2---:R-:W-:Y:S01]  /*12990*/  VIADD R15, R13, UR4 ;  /* 0x000000040d0f7c36 */ /* 0x004fe20008000000 */
[----:B------:R0:W-:Y:S01]  /*129a0*/  @P3 STG.E.U16 desc[UR24][R8.64], R16 ;  /* 0x0000001008003986 */ /* 0x0001e2000c101518 */
[----:B------:R-:W-:Y:S01]  /*129b0*/  ISETP.LT.AND P3, PT, R79, UR18, !P4 ;  /* 0x000000124f007c0c */ /* 0x000fe2000e761270 */
[----:B------:R-:W-:Y:S01]  /*129c0*/  VIADD R0, R80, 0x16 ;  /* 0x0000001650007836 */ /* 0x000fe20000000000 */
[----:B------:R-:W-:Y:S01]  /*129d0*/  ISETP.LT.AND P4, PT, R78, UR18, !P4 ;  /* 0x000000124e007c0c */ /* 0x000fe2000e781270 */
[----:B------:R-:W-:-:S03]  /*129e0*/  IMAD.WIDE R10, R15, 0x2, R4 ;  /* 0x000000020f0a7825 */ /* 0x000fc600078e0204 */
[----:B------:R-:W-:Y:S01]  /*129f0*/  ISETP.GE.AND P2, PT, R0, UR19, PT ;  /* 0x0000001300007c0c */ /* 0x000fe2000bf46270 */
[----:B------:R-:W-:Y:S01]  /*12a00*/  IMAD.WIDE R12, R15, 0x2, R2 ;  /* 0x000000020f0c7825 */ /* 0x000fe200078e0202 */
[----:B------:R2:W-:Y:S01]  /*12a10*/  @P6 STG.E.U16 desc[UR24][R10.64], R23 ;  /* 0x000000170a006986 */ /* 0x0005e2000c101518 */
[----:B------:R-:W-:Y:S02]  /*12a20*/  ISETP.LT.AND P6, PT, R79, UR18, !P1 ;  /* 0x000000124f007c0c */ /* 0x000fe4000cfc1270 */
[----:B------:R-:W-:Y:S01]  /*12a30*/  VIADD R15, R15, UR4 ;  /* 0x000000040f0f7c36 */ /* 0x000fe20008000000 */
[----:B0-----:R-:W-:Y:S01]  /*12a40*/  PRMT R16, R24, 0x7632, R16 ;  /* 0x0000763218107816 */ /* 0x001fe20000000010 */
[----:B------:R0:W-:Y:S01]  /*12a50*/  @P0 STG.E.U16 desc[UR24][R12.64], R18 ;  /* 0x000000120c000986 */ /* 0x0001e2000c101518 */
[----:B------:R-:W-:Y:S01]  /*12a60*/  ISETP.LT.AND P1, PT, R78, UR18, !P1 ;  /* 0x000000124e007c0c */ /* 0x000fe2000cf21270 */
[----:B------:R-:W-:-:S04]  /*12a70*/  IMAD.WIDE R6, R15, 0x2, R4 ;  /* 0x000000020f067825 */ /* 0x000fc800078e0204 */
[C---:B------:R-:W-:Y:S01]  /*12a80*/  VIADD R17, R15.reuse, UR4 ;  /* 0x000000040f117c36 */ /* 0x040fe20008000000 */
[----:B------:R3:W-:Y:S01]  /*12a90*/  @P3 STG.E.U16 desc[UR24][R6.64], R24 ;  /* 0x0000001806003986 */ /* 0x0007e2000c101518 */
[----:B------:R-:W-:Y:S01]  /*12aa0*/  IMAD.WIDE R8, R15, 0x2, R2 ;  /* 0x000000020f087825 */ /* 0x000fe200078e0202 */
[----:B------:R-:W-:-:S03]  /*12ab0*/  PRMT R15, R26, 0x7632, R15 ;  /* 0x000076321a0f7816 */ /* 0x000fc6000000000f */
[----:B--2---:R-:W-:Y:S01]  /*12ac0*/  IMAD.WIDE R10, R17, 0x2, R4 ;  /* 0x00000002110a7825 */ /* 0x004fe200078e0204 */
[----:B------:R2:W-:Y:S01]  /*12ad0*/  @P4 STG.E.U16 desc[UR24][R8.64], R16 ;  /* 0x0000001008004986 */ /* 0x0005e2000c101518 */
[----:B------:R-:W-:Y:S02]  /*12ae0*/  ISETP.LT.AND P4, PT, R79, UR18, !P2 ;  /* 0x000000124f007c0c */ /* 0x000fe4000d781270 */
[----:B------:R-:W-:Y:S01]  /*12af0*/  VIADD R14, R80, 0x18 ;  /* 0x00000018500e7836 */ /* 0x000fe20000000000 */
[----:B------:R4:W-:Y:S01]  /*12b00*/  @P6 STG.E.U16 desc[UR24][R10.64], R25 ;  /* 0x000000190a006986 */ /* 0x0009e2000c101518 */
[----:B------:R-:W-:Y:S01]  /*12b10*/  ISETP.LT.AND P6, PT, R78, UR18, !P2 ;  /* 0x000000124e007c0c */ /* 0x000fe2000d7c1270 */
[C---:B0-----:R-:W-:Y:S01]  /*12b20*/  VIADD R13, R17.reuse, UR4 ;  /* 0x00000004110d7c36 */ /* 0x041fe20008000000 */
[----:B------:R-:W-:Y:S01]  /*12b30*/  PRMT R18, R28, 0x7632, R18 ;  /* 0x000076321c127816 */ /* 0x000fe20000000012 */
[----:B------:R-:W-:Y:S01]  /*12b40*/  VIADD R0, R80, 0x17 ;  /* 0x0000001750007836 */ /* 0x000fe20000000000 */
[----:B------:R-:W-:Y:S01]  /*12b50*/  ISETP.GE.AND P0, PT, R14, UR19, PT ;  /* 0x000000130e007c0c */ /* 0x000fe2000bf06270 */
[----:B---3--:R-:W-:Y:S01]  /*12b60*/  IMAD.WIDE R6, R17, 0x2, R2 ;  /* 0x0000000211067825 */ /* 0x008fe200078e0202 */
[----:B------:R-:W-:-:S02]  /*12b70*/  PRMT R14, R25, 0x7632, R14 ;  /* 0x00007632190e7816 */ /* 0x000fc4000000000e */
[----:B------:R-:W-:Y:S01]  /*12b80*/  ISETP.GE.AND P5, PT, R0, UR19, PT ;  /* 0x0000001300007c0c */ /* 0x000fe2000bfa6270 */
[----:B--2---:R-:W-:Y:S01]  /*12b90*/  IMAD.WIDE R8, R13, 0x2, R4 ;  /* 0x000000020d087825 */ /* 0x004fe200078e0204 */
[----:B------:R-:W-:Y:S01]  /*12ba0*/  PRMT R16, R27, 0x7632, R16 ;  /* 0x000076321b107816 */ /* 0x000fe20000000010 */
[----:B------:R0:W-:Y:S02]  /*12bb0*/  @P1 STG.E.U16 desc[UR24][R6.64], R14 ;  /* 0x0000000e06001986 */ /* 0x0001e4000c101518 */
[----:B----4-:R-:W-:Y:S02]  /*12bc0*/  IMAD.WIDE R10, R13, 0x2, R2 ;  /* 0x000000020d0a7825 */ /* 0x010fe400078e0202 */
[----:B------:R2:W-:Y:S01]  /*12bd0*/  @P4 STG.E.U16 desc[UR24][R8.64], R26 ;  /* 0x0000001a08004986 */ /* 0x0005e2000c101518 */
[----:B------:R-:W-:Y:S01]  /*12be0*/  ISETP.LT.AND P4, PT, R79, UR18, !P5 ;  /* 0x000000124f007c0c */ /* 0x000fe2000ef81270 */
[----:B------:R-:W-:Y:S01]  /*12bf0*/  VIADD R13, R13, UR4 ;  /* 0x000000040d0d7c36 */ /* 0x000fe20008000000 */
[----:B------:R-:W-:Y:S01]  /*12c00*/  ISETP.LT.AND P5, PT, R78, UR18, !P5 ;  /* 0x000000124e007c0c */ /* 0x000fe2000efa1270 */
[----:B------:R3:W-:Y:S01]  /*12c10*/  @P6 STG.E.U16 desc[UR24][R10.64], R15 ;  /* 0x0000000f0a006986 */ /* 0x0007e2000c101518 */
[----:B------:R-:W-:Y:S01]  /*12c20*/  ISETP.LT.AND P6, PT, R79, UR18, !P0 ;  /* 0x000000124f007c0c */ /* 0x000fe2000c7c1270 */
[----:B------:R-:W-:Y:S01]  /*12c30*/  VIADD R0, R80, 0x19 ;  /* 0x0000001950007836 */ /* 0x000fe20000000000 */
[----:B------:R-:W-:Y:S01]  /*12c40*/  ISETP.LT.AND P0, PT, R78, UR18, !P0 ;  /* 0x000000124e007c0c */ /* 0x000fe2000c701270 */
[----:B0-----:R-:W-:-:S03]  /*12c50*/  IMAD.WIDE R6, R13, 0x2, R4 ;  /* 0x000000020d067825 */ /* 0x001fc600078e0204 */
[----:B------:R-:W-:Y:S01]  /*12c60*/  ISETP.GE.AND P3, PT, R0, UR19, PT ;  /* 0x0000001300007c0c */ /* 0x000fe2000bf66270 */
[----:B------:R-:W-:Y:S02]  /*12c70*/  VIADD R12, R80, 0x1a ;  /* 0x0000001a500c7836 */ /* 0x000fe40000000000 */
[C---:B--2---:R-:W-:Y:S01]  /*12c80*/  IMAD.WIDE R8, R13.reuse, 0x2, R2 ;  /* 0x000000020d087825 */ /* 0x044fe200078e0202 */
[----:B------:R-:W-:Y:S02]  /*12c90*/  @P4 STG.E.U16 desc[UR24][R6.64], R27 ;  /* 0x0000001b06004986 */ /* 0x000fe4000c101518 */
[----:B------:R-:W-:Y:S01]  /*12ca0*/  ISETP.GE.AND P2, PT, R12, UR19, PT ;  /* 0x000000130c007c0c */ /* 0x000fe2000bf46270 */
[----:B---3--:R-:W-:Y:S01]  /*12cb0*/  VIADD R15, R13, UR4 ;  /* 0x000000040d0f7c36 */ /* 0x008fe20008000000 */
[----:B------:R0:W-:Y:S01]  /*12cc0*/  @P5 STG.E.U16 desc[UR24][R8.64], R16 ;  /* 0x0000001008005986 */ /* 0x0001e2000c101518 */
[----:B------:R-:W-:Y:S01]  /*12cd0*/  ISETP.LT.AND P5, PT, R79, UR18, !P3 ;  /* 0x000000124f007c0c */ /* 0x000fe2000dfa1270 */
[----:B------:R-:W-:Y:S01]  /*12ce0*/  VIADD R0, R80, 0x1b ;  /* 0x0000001b50007836 */ /* 0x000fe20000000000 */
[----:B------:R-:W-:Y:S01]  /*12cf0*/  ISETP.LT.AND P3, PT, R78, UR18, !P3 ;  /* 0x000000124e007c0c */ /* 0x000fe2000df61270 */
[----:B------:R-:W-:-:S03]  /*12d00*/  IMAD.WIDE R10, R15, 0x2, R4 ;  /* 0x000000020f0a7825 */ /* 0x000fc600078e0204 */
[----:B------:R-:W-:Y:S01]  /*12d10*/  ISETP.GE.AND P1, PT, R0, UR19, PT ;  /* 0x0000001300007c0c */ /* 0x000fe2000bf26270 */
[----:B------:R-:W-:Y:S01]  /*12d20*/  IMAD.WIDE R12, R15, 0x2, R2 ;  /* 0x000000020f0c7825 */ /* 0x000fe200078e0202 */
[----:B------:R-:W-:Y:S01]  /*12d30*/  @P6 STG.E.U16 desc[UR24][R10.64], R28 ;  /* 0x0000001c0a006986 */ /* 0x000fe2000c101518 */
[----:B------:R-:W-:Y:S02]  /*12d40*/  ISETP.LT.AND P6, PT, R79, UR18, !P2 ;  /* 0x000000124f007c0c */ /* 0x000fe4000d7c1270 */
[----:B------:R-:W-:Y:S01]  /*12d50*/  VIADD R15, R15, UR4 ;  /* 0x000000040f0f7c36 */ /* 0x000fe20008000000 */
[----:B------:R2:W-:Y:S01]  /*12d60*/  @P0 STG.E.U16 desc[UR24][R12.64], R18 ;  /* 0x000000120c000986 */ /* 0x0005e2000c101518 */
[----:B------:R-:W-:Y:S01]  /*12d70*/  VIADD R0, R80, 0x1c ;  /* 0x0000001c50007836 */ /* 0x000fe20000000000 */
[----:B------:R-:W-:Y:S01]  /*12d80*/  ISETP.LT.AND P2, PT, R78, UR18, !P2 ;  /* 0x000000124e007c0c */ /* 0x000fe2000d741270 */
[----:B------:R-:W-:Y:S01]  /*12d90*/  VIADD R17, R15, UR4 ;  /* 0x000000040f117c36 */ /* 0x000fe20008000000 */
[----:B0-----:R-:W-:Y:S01]  /*12da0*/  PRMT R16, R31, 0x7632, R16 ;  /* 0x000076321f107816 */ /* 0x001fe20000000010 */
[----:B------:R-:W-:Y:S01]  /*12db0*/  IMAD.WIDE R6, R15, 0x2, R4 ;  /* 0x000000020f067825 */ /* 0x000fe200078e0204 */
[----:B------:R-:W-:-:S03]  /*12dc0*/  ISETP.GE.AND P4, PT, R0, UR19, PT ;  /* 0x0000001300007c0c */ /* 0x000fc6000bf86270 */
[----:B------:R-:W-:Y:S01]  /*12dd0*/  IMAD.WIDE R8, R15, 0x2, R2 ;  /* 0x000000020f087825 */ /* 0x000fe200078e0202 */
[----:B------:R0:W-:Y:S01]  /*12de0*/  @P5 STG.E.U16 desc[UR24][R6.64], R29 ;  /* 0x0000001d06005986 */ /* 0x0001e2000c101518 */
[----:B--2---:R-:W-:Y:S02]  /*12df0*/  PRMT R12, R29, 0x7632, R12 ;  /* 0x000076321d0c7816 */ /* 0x004fe4000000000c */
[----:B------:R-:W-:-:S03]  /*12e00*/  IMAD.WIDE R10, R17, 0x2, R4 ;  /* 0x00000002110a7825 */ /* 0x000fc600078e0204 */
[----:B------:R2:W-:Y:S01]  /*12e10*/  @P3 STG.E.U16 desc[UR24][R8.64], R12 ;  /* 0x0000000c08003986 */ /* 0x0005e2000c101518 */
[C---:B------:R-:W-:Y:S01]  /*12e20*/  ISETP.LT.AND P3, PT, R79.reuse, UR18, !P1 ;  /* 0x000000124f007c0c */ /* 0x040fe2000cf61270 */
[----:B------:R-:W-:Y:S01]  /*12e30*/  VIADD R14, R80, 0x1d ;  /* 0x0000001d500e7836 */ /* 0x000fe20000000000 */
[----:B------:R-:W-:Y:S01]  /*12e40*/  ISETP.LT.AND P1, PT, R78, UR18, !P1 ;  /* 0x000000124e007c0c */ /* 0x000fe2000cf21270 */
[----:B------:R3:W-:Y:S01]  /*12e50*/  @P6 STG.E.U16 desc[UR24][R10.64], R30 ;  /* 0x0000001e0a006986 */ /* 0x0007e2000c101518 */
[----:B------:R-:W-:Y:S01]  /*12e60*/  ISETP.LT.AND P6, PT, R79, UR18, !P4 ;  /* 0x000000124f007c0c */ /* 0x000fe2000e7c1270 */
[C---:B------:R-:W-:Y:S01]  /*12e70*/  VIADD R13, R17.reuse, UR4 ;  /* 0x00000004110d7c36 */ /* 0x040fe20008000000 */
[----:B------:R-:W-:Y:S01]  /*12e80*/  ISETP.GE.AND P0, PT, R14, UR19, PT ;  /* 0x000000130e007c0c */ /* 0x000fe2000bf06270 */
[----:B0-----:R-:W-:Y:S01]  /*12e90*/  IMAD.WIDE R6, R17, 0x2, R2 ;  /* 0x0000000211067825 */ /* 0x001fe200078e0202 */
[----:B------:R-:W-:Y:S02]  /*12ea0*/  PRMT R14, R30, 0x7632, R14 ;  /* 0x000076321e0e7816 */ /* 0x000fe4000000000e */
[----:B------:R-:W-:Y:S01]  /*12eb0*/  ISETP.LT.AND P4, PT, R78, UR18, !P4 ;  /* 0x000000124e007c0c */ /* 0x000fe2000e781270 */
[----:B------:R-:W-:-:S02]  /*12ec0*/  VIADD R15, R13, UR4 ;  /* 0x000000040d0f7c36 */ /* 0x000fc40008000000 */
[----:B------:R-:W-:Y:S01]  /*12ed0*/  VIADD R0, R80, 0x1e ;  /* 0x0000001e50007836 */ /* 0x000fe20000000000 */
[----:B------:R0:W-:Y:S01]  /*12ee0*/  @P2 STG.E.U16 desc[UR24][R6.64], R14 ;  /* 0x0000000e06002986 */ /* 0x0001e2000c101518 */
[----:B--2---:R-:W-:-:S03]  /*12ef0*/  IMAD.WIDE R8, R13, 0x2, R4 ;  /* 0x000000020d087825 */ /* 0x004fc600078e0204 */
[----:B------:R-:W-:Y:S01]  /*12f00*/  ISETP.GE.AND P5, PT, R0, UR19, PT ;  /* 0x0000001300007c0c */ /* 0x000fe2000bfa6270 */
[----:B---3--:R-:W-:Y:S01]  /*12f10*/  IMAD.WIDE R10, R13, 0x2, R2 ;  /* 0x000000020d0a7825 */ /* 0x008fe200078e0202 */
[----:B------:R2:W-:Y:S02]  /*12f20*/  @P3 STG.E.U16 desc[UR24][R8.64], R31 ;  /* 0x0000001f08003986 */ /* 0x0005e4000c101518 */
[----:B------:R-:W-:Y:S01]  /*12f30*/  ISETP.LT.AND P3, PT, R79, UR18, !P5 ;  /* 0x000000124f007c0c */ /* 0x000fe2000ef61270 */
[----:B------:R-:W-:Y:S01]  /*12f40*/  IMAD.WIDE R12, R15, 0x2, R4 ;  /* 0x000000020f0c7825 */ /* 0x000fe200078e0204 */
[----:B------:R3:W-:Y:S01]  /*12f50*/  @P1 STG.E.U16 desc[UR24][R10.64], R16 ;  /* 0x000000100a001986 */ /* 0x0007e2000c101518 */
[----:B------:R-:W-:Y:S02]  /*12f60*/  ISETP.LT.AND P5, PT, R78, UR18, !P5 ;  /* 0x000000124e007c0c */ /* 0x000fe4000efa1270 */
[----:B------:R-:W-:Y:S01]  /*12f70*/  VIADD R0, R80, 0x1f ;  /* 0x0000001f50007836 */ /* 0x000fe20000000000 */
[----:B------:R4:W-:Y:S01]  /*12f80*/  @P6 STG.E.U16 desc[UR24][R12.64], R32 ;  /* 0x000000200c006986 */ /* 0x0009e2000c101518 */
[----:B------:R-:W-:Y:S01]  /*12f90*/  ISETP.LT.AND P6, PT, R79, UR18, !P0 ;  /* 0x000000124f007c0c */ /* 0x000fe2000c7c1270 */
[C---:B------:R-:W-:Y:S01]  /*12fa0*/  VIADD R17, R15.reuse, UR4 ;  /* 0x000000040f117c36 */ /* 0x040fe20008000000 */
[----:B------:R-:W-:Y:S01]  /*12fb0*/  ISETP.LT.AND P0, PT, R78, UR18, !P0 ;  /* 0x000000124e007c0c */ /* 0x000fe2000c701270 */
[----:B0-----:R-:W-:Y:S01]  /*12fc0*/  IMAD.WIDE R6, R15, 0x2, R2 ;  /* 0x000000020f067825 */ /* 0x001fe200078e0202 */
[----:B------:R-:W-:-:S02]  /*12fd0*/  ISETP.GE.AND P2, PT, R0, UR19, PT ;  /* 0x0000001300007c0c */ /* 0x000fc4000bf46270 */
[----:B------:R-:W-:Y:S01]  /*12fe0*/  PRMT R0, R32, 0x7632, R0 ;  /* 0x0000763220007816 */ /* 0x000fe20000000000 */
[----:B------:R-:W-:Y:S01]  /*12ff0*/  VIADD R19, R17, UR4 ;  /* 0x0000000411137c36 */ /* 0x000fe20008000000 */
[----:B------:R-:W-:Y:S01]  /*13000*/  ISETP.LT.AND P1, PT, R79, UR18, !P2 ;  /* 0x000000124f007c0c */ /* 0x000fe2000d721270 */
[----:B--2---:R-:W-:Y:S01]  /*13010*/  IMAD.WIDE R8, R17, 0x2, R4 ;  /* 0x0000000211087825 */ /* 0x004fe200078e0204 */
[----:B------:R-:W-:Y:S01]  /*13020*/  ISETP.LT.AND P2, PT, R78, UR18, !P2 ;  /* 0x000000124e007c0c */ /* 0x000fe2000d741270 */
[----:B------:R0:W-:Y:S01]  /*13030*/  @P4 STG.E.U16 desc[UR24][R6.64], R0 ;  /* 0x0000000006004986 */ /* 0x0001e2000c101518 */
[----:B---3--:R-:W-:Y:S01]  /*13040*/  PRMT R16, R35, 0x7632, R16 ;  /* 0x0000763223107816 */ /* 0x008fe20000000010 */
[----:B------:R-:W-:Y:S02]  /*13050*/  VIADD R21, R19, UR4 ;  /* 0x0000000413157c36 */ /* 0x000fe40008000000 */
[----:B------:R-:W-:Y:S01]  /*13060*/  IMAD.WIDE R10, R17, 0x2, R2 ;  /* 0x00000002110a7825 */ /* 0x000fe200078e0202 */
[----:B------:R2:W-:Y:S03]  /*13070*/  @P6 STG.E.U16 desc[UR24][R8.64], R33 ;  /* 0x0000002108006986 */ /* 0x0005e6000c101518 */
[----:B----4-:R-:W-:Y:S01]  /*13080*/  IMAD.WIDE R12, R19, 0x2, R4 ;  /* 0x00000002130c7825 */ /* 0x010fe200078e0204 */
[----:B0-----:R-:W-:-:S03]  /*13090*/  PRMT R7, R33, 0x7632, R7 ;  /* 0x0000763221077816 */ /* 0x001fc60000000007 */
[----:B------:R-:W-:Y:S01]  /*130a0*/  IMAD.WIDE R14, R19, 0x2, R2 ;  /* 0x00000002130e7825 */ /* 0x000fe200078e0202 */
[----:B--2---:R-:W-:-:S03]  /*130b0*/  PRMT R9, R34, 0x7632, R9 ;  /* 0x0000763222097816 */ /* 0x004fc60000000009 */
[C---:B------:R-:W-:Y:S01]  /*130c0*/  IMAD.WIDE R4, R21.reuse, 0x2, R4 ;  /* 0x0000000215047825 */ /* 0x040fe200078e0204 */
[----:B------:R0:W-:Y:S03]  /*130d0*/  @P0 STG.E.U16 desc[UR24][R10.64], R7 ;  /* 0x000000070a000986 */ /* 0x0001e6000c101518 */
[----:B------:R-:W-:Y:S01]  /*130e0*/  IMAD.WIDE R2, R21, 0x2, R2 ;  /* 0x0000000215027825 */ /* 0x000fe200078e0202 */
[----:B------:R0:W-:Y:S04]  /*130f0*/  @P3 STG.E.U16 desc[UR24][R12.64], R34 ;  /* 0x000000220c003986 */ /* 0x0001e8000c101518 */
[----:B------:R0:W-:Y:S04]  /*13100*/  @P5 STG.E.U16 desc[UR24][R14.64], R9 ;  /* 0x000000090e005986 */ /* 0x0001e8000c101518 */
[----:B------:R0:W-:Y:S04]  /*13110*/  @P1 STG.E.U16 desc[UR24][R4.64], R35 ;  /* 0x0000002304001986 */ /* 0x0001e8000c101518 */
[----:B------:R0:W-:Y:S01]  /*13120*/  @P2 STG.E.U16 desc[UR24][R2.64], R16 ;  /* 0x0000001002002986 */ /* 0x0001e2000c101518 */
[----:B-1----:R-:W-:Y:S06]  /*13130*/  BAR.SYNC.DEFER_BLOCKING 0x0 ;  /* 0x0000000000007b1d */ /* 0x002fec0000010000 */
[----:B------:R-:W-:Y:S05]  /*13140*/  BRA.U UP0, `(.L_x_13) ;  /* 0x0000000100a07547 */ /* 0x000fea000b800000 */
[----:B------:R-:W1:Y:S01]  /*13150*/  S2UR UR5, SR_CgaCtaId ;  /* 0x00000000000579c3 */ /* 0x000e620000008800 */
[----:B------:R-:W-:Y:S01]  /*13160*/  NOP ;  /* 0x0000000000007918 */ /* 0x000fe20000000000 */
[----:B------:R-:W-:Y:S01]  /*13170*/  UMOV UR4, 0x50 ;  /* 0x0000005000047882 */ /* 0x000fe20000000000 */
[----:B------:R-:W-:Y:S02]  /*13180*/  IMAD.U32 R0, RZ, RZ, UR9 ;  /* 0x00000009ff007e24 */ /* 0x000fe4000f8e00ff */
[----:B0-----:R-:W-:Y:S02]  /*13190*/  IMAD.MOV.U32 R3, RZ, RZ, 0x3 ;  /* 0x00000003ff037424 */ /* 0x001fe400078e00ff */
[----:B------:R-:W-:Y:S01]  /*131a0*/  IMAD.MOV.U32 R7, RZ, RZ, 0x1 ;  /* 0x00000001ff077424 */ /* 0x000fe200078e00ff */
[----:B------:R-:W-:-:S04]  /*131b0*/  LOP3.LUT R0, R0, 0xffff, RZ, 0xc0, !PT ;  /* 0x0000ffff00007812 */ /* 0x000fc800078ec0ff */
[----:B------:R-:W-:-:S05]  /*131c0*/  SHF.R.U32.HI R0, RZ, 0x5, R0 ;  /* 0x00000005ff007819 */ /* 0x000fca0000011600 */
[----:B------:R-:W-:Y:S01]  /*131d0*/  VIADD R2, R0, 0x10 ;  /* 0x0000001000027836 */ /* 0x000fe20000000000 */
[----:B------:R-:W-:Y:S01]  /*131e0*/  SHF.L.U32 R0, R3, R0, RZ ;  /* 0x0000000003007219 */ /* 0x000fe200000006ff */
[----:B-1----:R-:W-:-:S03]  /*131f0*/  ULEA UR6, UR5, UR4, 0x18 ;  /* 0x0000000405067291 */ /* 0x002fc6000f8ec0ff */
[----:B------:R-:W-:-:S04]  /*13200*/  SHF.L.U32 R3, R7, R2, RZ ;  /* 0x0000000207037219 */ /* 0x000fc800000006ff */
[----:B------:R-:W-:Y:S02]  /*13210*/  LOP3.LUT R0, R3, R0, RZ, 0xfc, !PT ;  /* 0x0000000003007212 */ /* 0x000fe400078efcff */
[----:B------:R-:W0:Y:S02]  /*13220*/  LDS R5, [UR6] ;  /* 0x00000006ff057984 */ /* 0x000e240008000800 */
[C---:B------:R-:W-:Y:S02]  /*13230*/  LOP3.LUT R2, R0.reuse, 0xffff, RZ, 0xc0, !PT ;  /* 0x0000ffff00027812 */ /* 0x040fe400078ec0ff */
[----:B0-----:R-:W-:-:S04]  /*13240*/  LOP3.LUT R3, R0, 0xffff, R5, 0x80, !PT ;  /* 0x0000ffff00037812 */ /* 0x001fc800078e8005 */
[----:B------:R-:W-:-:S13]  /*13250*/  ISETP.NE.AND P0, PT, R3, R2, PT ;  /* 0x000000020300720c */ /* 0x000fda0003f05270 */
[----:B------:R-:W-:Y:S05]  /*13260*/  @P0 BRA `(.L_x_14) ;  /* 0x0000000000500947 */ /* 0x000fea0003800000 */
[----:B------:R-:W-:Y:S02]  /*13270*/  SHF.R.U32.HI R5, RZ, 0x10, R5 ;  /* 0x00000010ff057819 */ /* 0x000fe40000011605 */
[----:B------:R-:W-:-:S04]  /*13280*/  SHF.R.U32.HI R2, RZ, 0x10, R0 ;  /* 0x00000010ff027819 */ /* 0x000fc80000011600 */
[----:B------:R-:W-:-:S04]  /*13290*/  LOP3.LUT R5, R5, R2, RZ, 0xc0, !PT ;  /* 0x0000000205057212 */ /* 0x000fc800078ec0ff */
[----:B------:R-:W-:-:S13]  /*132a0*/  ISETP.NE.AND P0, PT, R5, R2, PT ;  /* 0x000000020500720c */ /* 0x000fda0003f05270 */
[----:B------:R-:W-:Y:S05]  /*132b0*/  @P0 BRA `(.L_x_15) ;  /* 0x0000000000300947 */ /* 0x000fea0003800000 */
[----:B------:R-:W-:Y:S01]  /*132c0*/  R2UR UR4, R0 ;  /* 0x00000000000472ca */ /* 0x000fe200000e0000 */
[----:B------:R-:W-:Y:S01]  /*132d0*/  VOTEU.ANY UR5, UPT, PT ;  /* 0x0000000000057886 */ /* 0x000fe200038e0100 */
[----:B------:R-:W0:Y:S01]  /*132e0*/  S2R R0, SR_LANEID ;  /* 0x0000000000007919 */ /* 0x000e220000000000 */
[----:B------:R-:W-:-:S10]  /*132f0*/  UFLO.U32 UR5, UR5 ;  /* 0x00000005000572bd */ /* 0x000fd400080e0000 */
[----:B------:R-:W-:-:S06]  /*13300*/  ULOP3.LUT UR4, URZ, UR4, URZ, 0x33, !UPT ;  /* 0x00000004ff047292 */ /* 0x000fcc000f8e33ff */
[----:B------:R-:W-:-:S04]  /*13310*/  IMAD.U32 R2, RZ, RZ, UR4 ;  /* 0x00000004ff027e24 */ /* 0x000fc8000f8e00ff */
[----:B------:R-:W1:Y:S02]  /*13320*/  REDUX UR7, R2 ;  /* 0x00000000020773c4 */ /* 0x000e640000000000 */
[----:B------:R2:W-:Y:S01]  /*13330*/  UTCATOMSWS.AND URZ, UR4 ;  /* 0x0000000400ff79e3 */ /* 0x0005e20008000000 */
[----:B0-----:R-:W-:Y:S01]  /*13340*/  ISETP.EQ.U32.AND P0, PT, R0, UR5, PT ;  /* 0x0000000500007c0c */ /* 0x001fe2000bf02070 */
[----:B-1----:R-:W-:-:S12]  /*13350*/  IMAD.U32 R0, RZ, RZ, UR7 ;  /* 0x00000007ff007e24 */ /* 0x002fd8000f8e00ff */
[----:B------:R2:W-:Y:S01]  /*13360*/  @P0 ATOMS.AND RZ, [UR6], R0 ;  /* 0x00000000ffff098c */ /* 0x0005e2000a800006 */
[----:B------:R-:W-:Y:S05]  /*13370*/  BRA `(.L_x_13) ;  /* 0x0000000000147947 */ /* 0x000fea0003800000 */
.L_x_15:
[----:B------:R-:W-:-:S07]  /*13380*/  MOV R2, 0x133a0 ;  /* 0x000133a000027802 */ /* 0x000fce0000000f00 */
[----:B------:R-:W-:Y:S05]  /*13390*/  CALL.REL.NOINC `($__internal_0_$__cuda_sm10x_tcgen05_guardrail_trap_col_being_dealloced_not_returned_by_alloc) ;  /* 0x00000000002c7944 */ /* 0x000fea0003c00000 */
[----:B------:R-:W-:Y:S05]  /*133a0*/  BRA `(.L_x_13) ;  /* 0x0000000000087947 */ /* 0x000fea0003800000 */
.L_x_14:
[----:B------:R-:W-:-:S07]  /*133b0*/  MOV R2, 0x133d0 ;  /* 0x000133d000027802 */ /* 0x000fce0000000f00 */
[----:B------:R-:W-:Y:S05]  /*133c0*/  CALL.REL.NOINC `($__internal_2_$__cuda_sm10x_tcgen05_guardrail_trap_unallocated_columns_being_dealloced) ;  /* 0x0000000000387944 */ /* 0x000fea0003c00000 */
.L_x_13:
[----:B------:R-:W-:Y:S01]  /*133d0*/  NOP ;  /* 0x0000000000007918 */ /* 0x000fe20000000000 */
[----:B--2---:R-:W-:Y:S05]  /*133e0*/  EXIT ;  /* 0x000000000000794d */ /* 0x004fea0003800000 */
.L_x_8:
[----:B------:R-:W1:Y:S02]  /*133f0*/  SYNCS.PHASECHK.TRANS64.TRYWAIT P1, [UR12], R7 ;  /* 0x00000007ff0075a7 */ /* 0x000e64000802110c */
[----:B-1----:R-:W-:Y:S05]  /*13400*/  @!P1 BRA `(.L_x_8) ;  /* 0xfffffffc00f89947 */ /* 0x002fea000383ffff */
[----:B------:R-:W-:Y:S05]  /*13410*/  BRA `(.L_x_16) ;  /* 0xffffff6800a47947 */ /* 0x000fea000383ffff */
.L_x_12:
[----:B------:R-:W2:Y:S02]  /*13420*/  SYNCS.PHASECHK.TRANS64.TRYWAIT P1, [UR12], R0 ;  /* 0x00000000ff0075a7 */ /* 0x000ea4000802110c */
[----:B--2---:R-:W-:Y:S05]  /*13430*/  @!P1 BRA `(.L_x_12) ;  /* 0xfffffffc00f89947 */ /* 0x004fea000383ffff */
[----:B------:R-:W-:Y:S05]  /*13440*/  BRA `(.L_x_11) ;  /* 0xffffffe400747947 */ /* 0x000fea000383ffff */
        .weak           $__internal_0_$__cuda_sm10x_tcgen05_guardrail_trap_col_being_dealloced_not_returned_by_alloc
        .type           $__internal_0_$__cuda_sm10x_tcgen05_guardrail_trap_col_being_dealloced_not_returned_by_alloc,@function
        .size           $__internal_0_$__cuda_sm10x_tcgen05_guardrail_trap_col_being_dealloced_not_returned_by_alloc,($__internal_1_$__cuda_sm10x_tcgen05_guardrail_trap_phase_invalid_during_alloc - $__internal_0_$__cuda_sm10x_tcgen05_guardrail_trap_col_being_dealloced_not_returned_by_alloc)
$__internal_0_$__cuda_sm10x_tcgen05_guardrail_trap_col_being_dealloced_not_returned_by_alloc:
[----:B------:R-:W-:Y:S05]  /*13450*/  BPT.TRAP 0x1 ;  /* 0x000000040000795c */ /* 0x000fea0000300000 */
[----:B------:R-:W-:-:S04]  /*13460*/  IMAD.MOV.U32 R3, RZ, RZ, 0x0 ;  /* 0x00000000ff037424 */ /* 0x000fc800078e00ff */
[----:B------:R-:W-:Y:S05]  /*13470*/  RET.REL.NODEC R2 `(matmul_kernel) ;  /* 0xfffffec802e07950 */ /* 0x000fea0003c3ffff */
        .weak           $__internal_1_$__cuda_sm10x_tcgen05_guardrail_trap_phase_invalid_during_alloc
        .type           $__internal_1_$__cuda_sm10x_tcgen05_guardrail_trap_phase_invalid_during_alloc,@function
        .size           $__internal_1_$__cuda_sm10x_tcgen05_guardrail_trap_phase_invalid_during_alloc,($__internal_2_$__cuda_sm10x_tcgen05_guardrail_trap_unallocated_columns_being_dealloced - $__internal_1_$__cuda_sm10x_tcgen05_guardrail_trap_phase_invalid_during_alloc)
$__internal_1_$__cuda_sm10x_tcgen05_guardrail_trap_phase_invalid_during_alloc:
[----:B------:R-:W-:Y:S05]  /*13480*/  BPT.TRAP 0x1 ;  /* 0x000000040000795c */ /* 0x000fea0000300000 */
[----:B------:R-:W-:-:S04]  /*13490*/  IMAD.MOV.U32 R3, RZ, RZ, 0x0 ;  /* 0x00000000ff037424 */ /* 0x000fc800078e00ff */
[----:B------:R-:W-:Y:S05]  /*134a0*/  RET.REL.NODEC R2 `(matmul_kernel) ;  /* 0xfffffec802d47950 */ /* 0x000fea0003c3ffff */
        .weak           $__internal_2_$__cuda_sm10x_tcgen05_guardrail_trap_unallocated_columns_being_dealloced
        .type           $__internal_2_$__cuda_sm10x_tcgen05_guardrail_trap_unallocated_columns_being_dealloced,@function
        .size           $__internal_2_$__cuda_sm10x_tcgen05_guardrail_trap_unallocated_columns_being_dealloced,(.L_x_20 - $__internal_2_$__cuda_sm10x_tcgen05_guardrail_trap_unallocated_columns_being_dealloced)
$__internal_2_$__cuda_sm10x_tcgen05_guardrail_trap_unallocated_columns_being_dealloced:
[----:B------:R-:W-:Y:S05]  /*134b0*/  BPT.TRAP 0x1 ;  /* 0x000000040000795c */ /* 0x000fea0000300000 */
[----:B------:R-:W-:-:S04]  /*134c0*/  IMAD.MOV.U32 R3, RZ, RZ, 0x0 ;  /* 0x00000000ff037424 */ /* 0x000fc800078e00ff */
[----:B------:R-:W-:Y:S05]  /*134d0*/  RET.REL.NODEC R2 `(matmul_kernel) ;  /* 0xfffffec802c87950 */ /* 0x000fea0003c3ffff */
.L_x_17:
[----:B------:R-:W-:-:S00]  /*134e0*/  BRA `(.L_x_17) ;  /* 0xfffffffc00fc7947 */ /* 0x000fc0000383ffff */
[----:B------:R-:W-:-:S00]  /*134f0*/  NOP ;  /* 0x0000000000007918 */ /* 0x000fc00000000000 */
        /* <DEDUP_REMOVED lines=8> */
.L_x_20:


//--------------------- .nv.shared.matmul_kernel  --------------------------
	.section	.nv.shared.matmul_kernel,"aw",@nobits
	.sectionflags	@""
	.align	16
	.zero		1024


//--------------------- .nv.shared.reserved.0     --------------------------
	.section	.nv.shared.reserved.0,"aw",@nobits
	.align	8
	.weak		__nv_reservedSMEM_offset_0_alias
	.size		__nv_reservedSMEM_offset_0_alias, 0, 64
	.other		__nv_reservedSMEM_offset_0_alias,@"STO_CUDA_RESERVED_SHARED STV_DEFAULT"
__nv_reservedSMEM_offset_0_alias:
	.zero		0
.nv.shared.reserved.0:
	.zero		64
	.weak		__nv_reservedSMEM_allocation_phase
	.type		__nv_reservedSMEM_allocation_phase,@object
	.size		__nv_reservedSMEM_allocation_phase,(.L_0 - __nv_reservedSMEM_allocation_phase)
__nv_reservedSMEM_allocation_phase:
	.zero		1
.L_0:
	.zero		7
	.weak		__nv_reservedSMEM_devtool_atexit_pc
	.type		__nv_reservedSMEM_devtool_atexit_pc,@object
	.size		__nv_reservedSMEM_devtool_atexit_pc,(__nv_reservedSMEM_allocation_mask - __nv_reservedSMEM_devtool_atexit_pc)
__nv_reservedSMEM_devtool_atexit_pc:
	.zero		8
	.weak		__nv_reservedSMEM_allocation_mask
	.type		__nv_reservedSMEM_allocation_mask,@object
	.size		__nv_reservedSMEM_allocation_mask,(.L_2 - __nv_reservedSMEM_allocation_mask)
__nv_reservedSMEM_allocation_mask:
	.zero		4
.L_2:


//--------------------- .nv.constant0.matmul_kernel --------------------------
	.section	.nv.constant0.matmul_kernel,"a",@progbits
	.sectionflags	@""
	.align	4
.nv.constant0.matmul_kernel:
	.zero		976


//--------------------- SYMBOLS --------------------------

	.type		.nv.reservedSmem.offset0,@object
	.size		.nv.reservedSmem.offset0,0x4
	.type		.nv.reservedSmem.cap,@object
	.size		.nv.reservedSmem.cap,0x4
